def attn_fwd(
    Q,
    K,
    V,
    Out,
    Lse,
    sm_scale,
    stride_qz,
    stride_qh,
    stride_qm,
    stride_qk,
    stride_kz,
    stride_kh,
    stride_kn,
    stride_kk,
    stride_vz,
    stride_vh,
    stride_vn,
    stride_vk,
    stride_oz,
    stride_oh,
    stride_om,
    stride_ok,
    seqlen_q,
    seqlen_k,
    BLOCK_M: tl.constexpr,
    BLOCK_N: tl.constexpr,
    HEAD_DIM: tl.constexpr,
    CAUSAL: tl.constexpr,
):
    start_m = tl.program_id(0)
    off_hz = tl.program_id(1)
    q_off = off_hz * stride_qh
    k_off = off_hz * stride_kh
    v_off = off_hz * stride_vh
    offs_m = start_m * BLOCK_M + tl.arange(0, BLOCK_M)
    offs_d = tl.arange(0, HEAD_DIM)
    offs_n = tl.arange(0, BLOCK_N)
    q_ptrs = Q + q_off + offs_m[:, None] * stride_qm + offs_d[None, :] * stride_qk
    k_ptrs = K + k_off + offs_d[:, None] * stride_kk + offs_n[None, :] * stride_kn
    v_ptrs = V + v_off + offs_n[:, None] * stride_vn + offs_d[None, :] * stride_vk
    m_i = tl.full([BLOCK_M], float("-inf"), dtype=tl.float32)
    l_i = tl.zeros([BLOCK_M], dtype=tl.float32) + 1.0
    acc = tl.zeros([BLOCK_M, HEAD_DIM], dtype=tl.float32)
    q = tl.load(q_ptrs)
    acc, l_i, m_i = _attn_fwd_inner(
        acc,
        l_i,
        m_i,
        q,
        k_ptrs,
        v_ptrs,
        sm_scale,
        stride_kn,
        stride_vn,
        start_m,
        seqlen_k,
        BLOCK_M,
        BLOCK_N,
        HEAD_DIM,
        CAUSAL,
    )
    acc = acc / l_i[:, None]
    lse = m_i + tl.math.log2(l_i) / 1.4426950408889634
    o_ptrs = (
        Out
        + off_hz * stride_oh
        + offs_m[:, None] * stride_om
        + offs_d[None, :] * stride_ok
    )
    tl.store(o_ptrs, acc.to(Out.dtype.element_ty))
    tl.store(Lse + off_hz * seqlen_q + offs_m, lse)

# config = {"BLOCK_M": 128, "BLOCK_N": 128, "HEAD_DIM": 256, "arch": "sm_90", "causal": false, "dtype": "fp16", "num_stages": 2, "num_warps": 4}
# arch = sm_90


// ===== COMPILED SASS (sm_90a) =====

	.target	sm_90a

	.elftype	@"ET_EXEC"


//--------------------- .note.nv.tkinfo           --------------------------
	.section	.note.nv.tkinfo,"",@"SHT_NOTE"
	.sectionflags	@"SHF_NOTE_NV_TKINFO"
	.tkinfo
        /*0018*/ 	.word	0x00000002
        /*0030*/ 	.string	""
        /*0030*/ 	.string	"ptxas"
        /*0030*/ 	.string	"Cuda compilation tools, release 13.0, V13.0.88"
        /*0030*/ 	.string	"Build cuda_13.0.r13.0/compiler.36424714_0"
        /*0030*/ 	.string	"-v  -suppress-debug-info  -lineinfo  -arch sm_90a "



//--------------------- .note.nv.cuinfo           --------------------------
	.section	.note.nv.cuinfo,"",@"SHT_NOTE"
	.sectionflags	@"SHF_NOTE_NV_CUINFO"
        /*0018*/ 	.short	0x0002
        /*001a*/ 	.short	0x005a
        /*001c*/ 	.short	0x0082
	.zero		2


//--------------------- .nv.info                  --------------------------
	.section	.nv.info,"",@"SHT_CUDA_INFO"
	.align	4


	//----- nvinfo : EIATTR_REGCOUNT
	.align		4
        /*0000*/ 	.byte	0x04, 0x2f
        /*0002*/ 	.short	(.L_2 - .L_1)
	.align		4
.L_1:
        /*0004*/ 	.word	index@(attn_fwd)
        /*0008*/ 	.word	0x000000ff


	//----- nvinfo : EIATTR_FRAME_SIZE
	.align		4
.L_2:
        /*000c*/ 	.byte	0x04, 0x11
        /*000e*/ 	.short	(.L_4 - .L_3)
	.align		4
.L_3:
        /*0010*/ 	.word	index@(attn_fwd)
        /*0014*/ 	.word	0x000011a8


	//----- nvinfo : EIATTR_MIN_STACK_SIZE
	.align		4
.L_4:
        /*0018*/ 	.byte	0x04, 0x12
        /*001a*/ 	.short	(.L_6 - .L_5)
	.align		4
.L_5:
        /*001c*/ 	.word	index@(attn_fwd)
        /*0020*/ 	.word	0x000011a8
.L_6:


//--------------------- .nv.compat                --------------------------
	.section	.nv.compat,"",@"SHT_CUDA_COMPAT_INFO"
	.align	4
        /*0000*/ 	.byte	0x02, 0x09, 0x01, 0x00, 0x02, 0x02, 0x04, 0x00, 0x02, 0x05, 0x05, 0x00, 0x03, 0x07, 0x01, 0x01
        /*0010*/ 	.byte	0x02, 0x03, 0x00, 0x00, 0x02, 0x06, 0x01, 0x00, 0x04, 0x0b, 0x08, 0x00, 0x00, 0x00, 0x00, 0x00
        /*0020*/ 	.byte	0x00, 0x00, 0x00, 0x00


//--------------------- .nv.info.attn_fwd         --------------------------
	.section	.nv.info.attn_fwd,"",@"SHT_CUDA_INFO"
	.sectionflags	@""
	.align	4


	//----- nvinfo : EIATTR_CUDA_API_VERSION
	.align		4
        /*0000*/ 	.byte	0x04, 0x37
        /*0002*/ 	.short	(.L_8 - .L_7)
.L_7:
        /*0004*/ 	.word	0x00000082


	//----- nvinfo : EIATTR_KPARAM_INFO
	.align		4
.L_8:
        /*0008*/ 	.byte	0x04, 0x17
        /*000a*/ 	.short	(.L_10 - .L_9)
.L_9:
        /*000c*/ 	.word	0x00000000
        /*0010*/ 	.short	0x0019
        /*0012*/ 	.short	0x0080
        /*0014*/ 	.byte	0x00, 0xf4, 0x21, 0x00


	//----- nvinfo : EIATTR_KPARAM_INFO
	.align		4
.L_10:
        /*0018*/ 	.byte	0x04, 0x17
        /*001a*/ 	.short	(.L_12 - .L_11)
.L_11:
        /*001c*/ 	.word	0x00000000
        /*0020*/ 	.short	0x0018
        /*0022*/ 	.short	0x0078
        /*0024*/ 	.byte	0x00, 0xf4, 0x21, 0x00


	//----- nvinfo : EIATTR_KPARAM_INFO
	.align		4
.L_12:
        /*0028*/ 	.byte	0x04, 0x17
        /*002a*/ 	.short	(.L_14 - .L_13)
.L_13:
        /*002c*/ 	.word	0x00000000
        /*0030*/ 	.short	0x0017
        /*0032*/ 	.short	0x0070
        /*0034*/ 	.byte	0x00, 0xf0, 0x11, 0x00


	//----- nvinfo : EIATTR_KPARAM_INFO
	.align		4
.L_14:
        /*0038*/ 	.byte	0x04, 0x17
        /*003a*/ 	.short	(.L_16 - .L_15)
.L_15:
        /*003c*/ 	.word	0x00000000
        /*0040*/ 	.short	0x0016
        /*0042*/ 	.short	0x006c
        /*0044*/ 	.byte	0x00, 0xf0, 0x11, 0x00


	//----- nvinfo : EIATTR_KPARAM_INFO
	.align		4
.L_16:
        /*0048*/ 	.byte	0x04, 0x17
        /*004a*/ 	.short	(.L_18 - .L_17)
.L_17:
        /*004c*/ 	.word	0x00000000
        /*0050*/ 	.short	0x0015
        /*0052*/ 	.short	0x0068
        /*0054*/ 	.byte	0x00, 0xf0, 0x11, 0x00


	//----- nvinfo : EIATTR_KPARAM_INFO
	.align		4
.L_18:
        /*0058*/ 	.byte	0x04, 0x17
        /*005a*/ 	.short	(.L_20 - .L_19)
.L_19:
        /*005c*/ 	.word	0x00000000
        /*0060*/ 	.short	0x0014
        /*0062*/ 	.short	0x0064
        /*0064*/ 	.byte	0x00, 0xf0, 0x11, 0x00


	//----- nvinfo : EIATTR_KPARAM_INFO
	.align		4
.L_20:
        /*0068*/ 	.byte	0x04, 0x17
        /*006a*/ 	.short	(.L_22 - .L_21)
.L_21:
        /*006c*/ 	.word	0x00000000
        /*0070*/ 	.short	0x0013
        /*0072*/ 	.short	0x0060
        /*0074*/ 	.byte	0x00, 0xf0, 0x11, 0x00


	//----- nvinfo : EIATTR_KPARAM_INFO
	.align		4
.L_22:
        /*0078*/ 	.byte	0x04, 0x17
        /*007a*/ 	.short	(.L_24 - .L_23)
.L_23:
        /*007c*/ 	.word	0x00000000
        /*0080*/ 	.short	0x0012
        /*0082*/ 	.short	0x005c
        /*0084*/ 	.byte	0x00, 0xf0, 0x11, 0x00


	//----- nvinfo : EIATTR_KPARAM_INFO
	.align		4
.L_24:
        /*0088*/ 	.byte	0x04, 0x17
        /*008a*/ 	.short	(.L_26 - .L_25)
.L_25:
        /*008c*/ 	.word	0x00000000
        /*0090*/ 	.short	0x0011
        /*0092*/ 	.short	0x0058
        /*0094*/ 	.byte	0x00, 0xf0, 0x11, 0x00


	//----- nvinfo : EIATTR_KPARAM_INFO
	.align		4
.L_26:
        /*0098*/ 	.byte	0x04, 0x17
        /*009a*/ 	.short	(.L_28 - .L_27)
.L_27:
        /*009c*/ 	.word	0x00000000
        /*00a0*/ 	.short	0x0010
        /*00a2*/ 	.short	0x0054
        /*00a4*/ 	.byte	0x00, 0xf0, 0x11, 0x00


	//----- nvinfo : EIATTR_KPARAM_INFO
	.align		4
.L_28:
        /*00a8*/ 	.byte	0x04, 0x17
        /*00aa*/ 	.short	(.L_30 - .L_29)
.L_29:
        /*00ac*/ 	.word	0x00000000
        /*00b0*/ 	.short	0x000f
        /*00b2*/ 	.short	0x0050
        /*00b4*/ 	.byte	0x00, 0xf0, 0x11, 0x00


	//----- nvinfo : EIATTR_KPARAM_INFO
	.align		4
.L_30:
        /*00b8*/ 	.byte	0x04, 0x17
        /*00ba*/ 	.short	(.L_32 - .L_31)
.L_31:
        /*00bc*/ 	.word	0x00000000
        /*00c0*/ 	.short	0x000e
        /*00c2*/ 	.short	0x004c
        /*00c4*/ 	.byte	0x00, 0xf0, 0x11, 0x00


	//----- nvinfo : EIATTR_KPARAM_INFO
	.align		4
.L_32:
        /*00c8*/ 	.byte	0x04, 0x17
        /*00ca*/ 	.short	(.L_34 - .L_33)
.L_33:
        /*00cc*/ 	.word	0x00000000
        /*00d0*/ 	.short	0x000d
        /*00d2*/ 	.short	0x0048
        /*00d4*/ 	.byte	0x00, 0xf0, 0x11, 0x00


	//----- nvinfo : EIATTR_KPARAM_INFO
	.align		4
.L_34:
        /*00d8*/ 	.byte	0x04, 0x17
        /*00da*/ 	.short	(.L_36 - .L_35)
.L_35:
        /*00dc*/ 	.word	0x00000000
        /*00e0*/ 	.short	0x000c
        /*00e2*/ 	.short	0x0044
        /*00e4*/ 	.byte	0x00, 0xf0, 0x11, 0x00


	//----- nvinfo : EIATTR_KPARAM_INFO
	.align		4
.L_36:
        /*00e8*/ 	.byte	0x04, 0x17
        /*00ea*/ 	.short	(.L_38 - .L_37)
.L_37:
        /*00ec*/ 	.word	0x00000000
        /*00f0*/ 	.short	0x000b
        /*00f2*/ 	.short	0x0040
        /*00f4*/ 	.byte	0x00, 0xf0, 0x11, 0x00


	//----- nvinfo : EIATTR_KPARAM_INFO
	.align		4
.L_38:
        /*00f8*/ 	.byte	0x04, 0x17
        /*00fa*/ 	.short	(.L_40 - .L_39)
.L_39:
        /*00fc*/ 	.word	0x00000000
        /*0100*/ 	.short	0x000a
        /*0102*/ 	.short	0x003c
        /*0104*/ 	.byte	0x00, 0xf0, 0x11, 0x00


	//----- nvinfo : EIATTR_KPARAM_INFO
	.align		4
.L_40:
        /*0108*/ 	.byte	0x04, 0x17
        /*010a*/ 	.short	(.L_42 - .L_41)
.L_41:
        /*010c*/ 	.word	0x00000000
        /*0110*/ 	.short	0x0009
        /*0112*/ 	.short	0x0038
        /*0114*/ 	.byte	0x00, 0xf0, 0x11, 0x00


	//----- nvinfo : EIATTR_KPARAM_INFO
	.align		4
.L_42:
        /*0118*/ 	.byte	0x04, 0x17
        /*011a*/ 	.short	(.L_44 - .L_43)
.L_43:
        /*011c*/ 	.word	0x00000000
        /*0120*/ 	.short	0x0008
        /*0122*/ 	.short	0x0034
        /*0124*/ 	.byte	0x00, 0xf0, 0x11, 0x00


	//----- nvinfo : EIATTR_KPARAM_INFO
	.align		4
.L_44:
        /*0128*/ 	.byte	0x04, 0x17
        /*012a*/ 	.short	(.L_46 - .L_45)
.L_45:
        /*012c*/ 	.word	0x00000000
        /*0130*/ 	.short	0x0007
        /*0132*/ 	.short	0x0030
        /*0134*/ 	.byte	0x00, 0xf0, 0x11, 0x00


	//----- nvinfo : EIATTR_KPARAM_INFO
	.align		4
.L_46:
        /*0138*/ 	.byte	0x04, 0x17
        /*013a*/ 	.short	(.L_48 - .L_47)
.L_47:
        /*013c*/ 	.word	0x00000000
        /*0140*/ 	.short	0x0006
        /*0142*/ 	.short	0x002c
        /*0144*/ 	.byte	0x00, 0xf0, 0x11, 0x00


	//----- nvinfo : EIATTR_KPARAM_INFO
	.align		4
.L_48:
        /*0148*/ 	.byte	0x04, 0x17
        /*014a*/ 	.short	(.L_50 - .L_49)
.L_49:
        /*014c*/ 	.word	0x00000000
        /*0150*/ 	.short	0x0005
        /*0152*/ 	.short	0x0028
        /*0154*/ 	.byte	0x00, 0xf0, 0x11, 0x00


	//----- nvinfo : EIATTR_KPARAM_INFO
	.align		4
.L_50:
        /*0158*/ 	.byte	0x04, 0x17
        /*015a*/ 	.short	(.L_52 - .L_51)
.L_51:
        /*015c*/ 	.word	0x00000000
        /*0160*/ 	.short	0x0004
        /*0162*/ 	.short	0x0020
        /*0164*/ 	.byte	0x00, 0xf4, 0x21, 0x00


	//----- nvinfo : EIATTR_KPARAM_INFO
	.align		4
.L_52:
        /*0168*/ 	.byte	0x04, 0x17
        /*016a*/ 	.short	(.L_54 - .L_53)
.L_53:
        /*016c*/ 	.word	0x00000000
        /*0170*/ 	.short	0x0003
        /*0172*/ 	.short	0x0018
        /*0174*/ 	.byte	0x00, 0xf4, 0x21, 0x00


	//----- nvinfo : EIATTR_KPARAM_INFO
	.align		4
.L_54:
        /*0178*/ 	.byte	0x04, 0x17
        /*017a*/ 	.short	(.L_56 - .L_55)
.L_55:
        /*017c*/ 	.word	0x00000000
        /*0180*/ 	.short	0x0002
        /*0182*/ 	.short	0x0010
        /*0184*/ 	.byte	0x00, 0xf4, 0x21, 0x00


	//----- nvinfo : EIATTR_KPARAM_INFO
	.align		4
.L_56:
        /*0188*/ 	.byte	0x04, 0x17
        /*018a*/ 	.short	(.L_58 - .L_57)
.L_57:
        /*018c*/ 	.word	0x00000000
        /*0190*/ 	.short	0x0001
        /*0192*/ 	.short	0x0008
        /*0194*/ 	.byte	0x00, 0xf4, 0x21, 0x00


	//----- nvinfo : EIATTR_KPARAM_INFO
	.align		4
.L_58:
        /*0198*/ 	.byte	0x04, 0x17
        /*019a*/ 	.short	(.L_60 - .L_59)
.L_59:
        /*019c*/ 	.word	0x00000000
        /*01a0*/ 	.short	0x0000
        /*01a2*/ 	.short	0x0000
        /*01a4*/ 	.byte	0x00, 0xf4, 0x21, 0x00


	//----- nvinfo : EIATTR_SPARSE_MMA_MASK
	.align		4
.L_60:
        /*01a8*/ 	.byte	0x03, 0x50
        /*01aa*/ 	.short	0x0000


	//----- nvinfo : EIATTR_MAXREG_COUNT
	.align		4
        /*01ac*/ 	.byte	0x03, 0x1b
        /*01ae*/ 	.short	0x00ff


	//----- nvinfo : EIATTR_NUM_BARRIERS
	.align		4
        /*01b0*/ 	.byte	0x02, 0x4c
        /*01b2*/ 	.byte	0x01
	.zero		1


	//----- nvinfo : EIATTR_ANNOTATIONS
	.align		4
        /*01b4*/ 	.byte	0x04, 0x55
        /*01b6*/ 	.short	(.L_62 - .L_61)


	//   ....[0]....
.L_61:
        /*01b8*/ 	.word	0x00000001
        /*01bc*/ 	.byte	0xe0, 0x00, 0x00, 0x00, 0x01, 0x00, 0x00, 0x00, 0xd0, 0x60, 0x00, 0x00, 0x01, 0x00, 0x00, 0x00
        /* <DEDUP_REMOVED lines=843> */
        /*367c*/ 	.byte	0x70, 0x63, 0x02, 0x00


	//----- nvinfo : EIATTR_MERCURY_ISA_VERSION
	.align		4
.L_62:
        /*3680*/ 	.byte	0x03, 0x5f
        /*3682*/ 	.short	0x0101


	//----- nvinfo : EIATTR_COOP_GROUP_MASK_REGIDS
	.align		4
        /*3684*/ 	.byte	0x04, 0x29
        /*3686*/ 	.short	(.L_64 - .L_63)


	//   ....[0]....
.L_63:
        /*3688*/ 	.word	0xffffffff


	//   ....[1]....
        /*368c*/ 	.word	0xffffffff


	//   ....[2]....
        /*3690*/ 	.word	0xffffffff


	//   ....[3]....
        /*3694*/ 	.word	0xffffffff


	//   ....[4]....
        /*3698*/ 	.word	0xffffffff


	//   ....[5]....
        /*369c*/ 	.word	0xffffffff


	//   ....[6]....
        /*36a0*/ 	.word	0xffffffff


	//   ....[7]....
        /*36a4*/ 	.word	0xffffffff


	//   ....[8]....
        /*36a8*/ 	.word	0xffffffff


	//   ....[9]....
        /*36ac*/ 	.word	0xffffffff


	//   ....[10]....
        /*36b0*/ 	.word	0xffffffff


	//   ....[11]....
        /*36b4*/ 	.word	0xffffffff


	//   ....[12]....
        /*36b8*/ 	.word	0xffffffff


	//   ....[13]....
        /*36bc*/ 	.word	0xffffffff


	//   ....[14]....
        /*36c0*/ 	.word	0xffffffff


	//   ....[15]....
        /*36c4*/ 	.word	0xffffffff


	//----- nvinfo : EIATTR_COOP_GROUP_INSTR_OFFSETS
	.align		4
.L_64:
        /*36c8*/ 	.byte	0x04, 0x28
        /*36ca*/ 	.short	(.L_66 - .L_65)


	//   ....[0]....
.L_65:
        /*36cc*/ 	.word	0x00019e70


	//   ....[1]....
        /*36d0*/ 	.word	0x00019ff0


	//   ....[2]....
        /*36d4*/ 	.word	0x0001a000


	//   ....[3]....
        /*36d8*/ 	.word	0x0001a040


	//   ....[4]....
        /*36dc*/ 	.word	0x0001d6e0


	//   ....[5]....
        /*36e0*/ 	.word	0x0001d6f0


	//   ....[6]....
        /*36e4*/ 	.word	0x0001d720


	//   ....[7]....
        /*36e8*/ 	.word	0x0001d730


	//   ....[8]....
        /*36ec*/ 	.word	0x0001f9d0


	//   ....[9]....
        /*36f0*/ 	.word	0x0001f9e0


	//   ....[10]....
        /*36f4*/ 	.word	0x0001f9f0


	//   ....[11]....
        /*36f8*/ 	.word	0x0001fa00


	//   ....[12]....
        /*36fc*/ 	.word	0x0001fa40


	//   ....[13]....
        /*3700*/ 	.word	0x0001fa60


	//   ....[14]....
        /*3704*/ 	.word	0x0001fa70


	//   ....[15]....
        /*3708*/ 	.word	0x0001fa80


	//----- nvinfo : EIATTR_EXIT_INSTR_OFFSETS
	.align		4
.L_66:
        /*370c*/ 	.byte	0x04, 0x1c
        /*370e*/ 	.short	(.L_68 - .L_67)


	//   ....[0]....
.L_67:
        /*3710*/ 	.word	0x0002c8d0


	//----- nvinfo : EIATTR_REQNTID
	.align		4
.L_68:
        /*3714*/ 	.byte	0x04, 0x10
        /*3716*/ 	.short	(.L_70 - .L_69)
.L_69:
        /*3718*/ 	.word	0x00000080
        /*371c*/ 	.word	0x00000001
        /*3720*/ 	.word	0x00000001


	//----- nvinfo : EIATTR_CBANK_PARAM_SIZE
	.align		4
.L_70:
        /*3724*/ 	.byte	0x03, 0x19
        /*3726*/ 	.short	0x0088


	//----- nvinfo : EIATTR_PARAM_CBANK
	.align		4
        /*3728*/ 	.byte	0x04, 0x0a
        /*372a*/ 	.short	(.L_72 - .L_71)
	.align		4
.L_71:
        /*372c*/ 	.word	index@(.nv.constant0.attn_fwd)
        /*3730*/ 	.short	0x0210
        /*3732*/ 	.short	0x0088


	//----- nvinfo : EIATTR_SW_WAR
	.align		4
.L_72:
        /*3734*/ 	.byte	0x04, 0x36
        /*3736*/ 	.short	(.L_74 - .L_73)
.L_73:
        /*3738*/ 	.word	0x00000008
.L_74:


//--------------------- .nv.callgraph             --------------------------
	.section	.nv.callgraph,"",@"SHT_CUDA_CALLGRAPH"
	.align	4
	.sectionentsize	8
	.align		4
        /*0000*/ 	.word	0x00000000
	.align		4
        /*0004*/ 	.word	0xffffffff
	.align		4
        /*0008*/ 	.word	0x00000000
	.align		4
        /*000c*/ 	.word	0xfffffffe
	.align		4
        /*0010*/ 	.word	0x00000000
	.align		4
        /*0014*/ 	.word	0xfffffffd
	.align		4
        /*0018*/ 	.word	0x00000000
	.align		4
        /*001c*/ 	.word	0xfffffffc


//--------------------- .nv.constant4             --------------------------
	.section	.nv.constant4,"a",@progbits
	.align	8
	.align		8
.nv.constant4:
        /*0000*/ 	.dword	_$_str


//--------------------- .text.attn_fwd            --------------------------
	.section	.text.attn_fwd,"ax",@progbits
	.align	128
        .global         attn_fwd
        .type           attn_fwd,@function
        .size           attn_fwd,(.L_x_3 - attn_fwd)
        .other          attn_fwd,@"STO_CUDA_ENTRY STV_DEFAULT"
attn_fwd:
.text.attn_fwd:
[----:B------:R-:W0:Y:S01]  /*0000*/  LDC R1, c[0x0][0x28] ;  /* 0x00000a00ff017b82 */ /* 0x000e220000000800 */
[----:B------:R-:W1:Y:S07]  /*0010*/  S2R R240, SR_TID.X ;  /* 0x0000000000f07919 */ /* 0x000e6e0000002100 */
[----:B------:R-:W2:Y:S01]  /*0020*/  LDC.64 R4, c[0x0][0x240] ;  /* 0x00009000ff047b82 */ /* 0x000ea20000000a00 */
[----:B0-----:R-:W-:Y:S01]  /*0030*/  IADD3 R1, R1, -0x11a8, RZ ;  /* 0xffffee5801017810 */ /* 0x001fe20007ffe0ff */
[----:B------:R-:W-:Y:S01]  /*0040*/  ULDC.64 UR60, c[0x0][0x208] ;  /* 0x00008200003c7ab9 */ /* 0x000fe20000000a00 */
[----:B------:R-:W0:Y:S01]  /*0050*/  S2R R0, SR_CTAID.X ;  /* 0x0000000000007919 */ /* 0x000e220000002500 */
[----:B------:R-:W2:Y:S04]  /*0060*/  S2R R238, SR_CTAID.Y ;  /* 0x0000000000ee7919 */ /* 0x000ea80000002600 */
[----:B------:R-:W3:Y:S08]  /*0070*/  LDC.64 R6, c[0x0][0x210] ;  /* 0x00008400ff067b82 */ /* 0x000ef00000000a00 */
[----:B------:R-:W4:Y:S08]  /*0080*/  LDC R2, c[0x0][0x248] ;  /* 0x00009200ff027b82 */ /* 0x000f300000000800 */
[----:B------:R-:W5:Y:S01]  /*0090*/  LDC R193, c[0x0][0x248] ;  /* 0x00009200ffc17b82 */ /* 0x000f620000000800 */
[----:B-1----:R-:W-:-:S07]  /*00a0*/  LOP3.LUT R181, R240, 0x7f, RZ, 0xc0, !PT ;  /* 0x0000007ff0b57812 */ /* 0x002fce00078ec0ff */
[----:B------:R-:W1:Y:S01]  /*00b0*/  LDC R74, c[0x0][0x248] ;  /* 0x00009200ff4a7b82 */ /* 0x000e620000000800 */
[----:B0-----:R-:W-:Y:S01]  /*00c0*/  LEA R3, R0, R181, 0x7 ;  /* 0x000000b500037211 */ /* 0x001fe200078e38ff */
[----:B--2---:R-:W-:-:S04]  /*00d0*/  IMAD R0, R238, R4, RZ ;  /* 0x00000004ee007224 */ /* 0x004fc800078e02ff */
[----:B------:R0:W-:Y:S01]  /*00e0*/  STL [R1+0xcec], R3 ;  /* 0x000cec0301007387 */ /* 0x0001e20000100800 */
[C---:B----4-:R-:W-:Y:S01]  /*00f0*/  IMAD R101, R2.reuse, 0x90, RZ ;  /* 0x0000009002657824 */ /* 0x050fe200078e02ff */
[----:B------:R-:W2:Y:S01]  /*0100*/  LDC R50, c[0x0][0x248] ;  /* 0x00009200ff327b82 */ /* 0x000ea20000000800 */
[----:B------:R-:W-:Y:S01]  /*0110*/  IMAD R11, R2, 0x50, RZ ;  /* 0x00000050020b7824 */ /* 0x000fe200078e02ff */
[C---:B------:R-:W-:Y:S01]  /*0120*/  SHF.L.U32 R123, R0.reuse, 0x1, RZ ;  /* 0x00000001007b7819 */ /* 0x040fe200000006ff */
[----:B------:R-:W-:-:S04]  /*0130*/  IMAD.HI R0, R0, 0x2, RZ ;  /* 0x0000000200007827 */ /* 0x000fc800078e02ff */
[C---:B------:R-:W-:Y:S01]  /*0140*/  IMAD R47, R2.reuse, 0x48, RZ ;  /* 0x00000048022f7824 */ /* 0x040fe200078e02ff */
[----:B------:R-:W4:Y:S01]  /*0150*/  LDC R84, c[0x0][0x248] ;  /* 0x00009200ff547b82 */ /* 0x000f220000000800 */
[----:B0-----:R-:W-:Y:S01]  /*0160*/  IMAD R3, R3, R5, RZ ;  /* 0x0000000503037224 */ /* 0x001fe200078e02ff */
[----:B------:R-:W-:-:S04]  /*0170*/  SHF.L.U32 R5, R2, 0x3, RZ ;  /* 0x0000000302057819 */ /* 0x000fc800000006ff */
[C---:B------:R-:W-:Y:S01]  /*0180*/  SHF.L.U32 R122, R3.reuse, 0x1, RZ ;  /* 0x00000001037a7819 */ /* 0x040fe200000006ff */
[----:B------:R-:W-:Y:S01]  /*0190*/  IMAD.HI R3, R3, 0x2, RZ ;  /* 0x0000000203037827 */ /* 0x000fe200078e02ff */
[----:B------:R-:W0:Y:S02]  /*01a0*/  LDC R80, c[0x0][0x248] ;  /* 0x00009200ff507b82 */ /* 0x000e240000000800 */
[----:B---3--:R-:W-:-:S04]  /*01b0*/  IADD3 R122, P0, P1, R122, R6, R123 ;  /* 0x000000067a7a7210 */ /* 0x008fc8000791e07b */
[----:B------:R-:W-:Y:S02]  /*01c0*/  IADD3.X R123, R3, R7, R0, P0, P1 ;  /* 0x00000007037b7210 */ /* 0x000fe400007e2400 */
[CC--:B------:R-:W-:Y:S01]  /*01d0*/  LEA R4, P0, R2.reuse, R122.reuse, 0x4 ;  /* 0x0000007a02047211 */ /* 0x0c0fe200078020ff */
[C---:B------:R-:W-:Y:S01]  /*01e0*/  IMAD R39, R2.reuse, 0x28, RZ ;  /* 0x0000002802277824 */ /* 0x040fe200078e02ff */
[-C--:B------:R-:W-:Y:S01]  /*01f0*/  IADD3 R6, P1, R101, R122.reuse, RZ ;  /* 0x0000007a65067210 */ /* 0x080fe20007f3e0ff */
[C---:B------:R-:W-:Y:S01]  /*0200*/  IMAD R3, R2.reuse, 0x30, RZ ;  /* 0x0000003002037824 */ /* 0x040fe200078e02ff */
[-C--:B------:R-:W-:Y:S01]  /*0210*/  LEA.HI.X.SX32 R5, R5, R123.reuse, 0x1, P0 ;  /* 0x0000007b05057211 */ /* 0x080fe200000f0eff */
[C---:B------:R-:W-:Y:S01]  /*0220*/  IMAD R17, R2.reuse, 0x18, RZ ;  /* 0x0000001802117824 */ /* 0x040fe200078e02ff */
[----:B------:R-:W-:Y:S01]  /*0230*/  IADD3 R8, P0, R11, R122, RZ ;  /* 0x0000007a0b087210 */ /* 0x000fe20007f1e0ff */
[C---:B------:R-:W-:Y:S01]  /*0240*/  IMAD R79, R2.reuse, 0xb0, RZ ;  /* 0x000000b0024f7824 */ /* 0x040fe200078e02ff */
[-C--:B------:R-:W-:Y:S01]  /*0250*/  LEA.HI.X.SX32 R7, R47, R123.reuse, 0x1, P1 ;  /* 0x0000007b2f077211 */ /* 0x080fe200008f0eff */
[----:B------:R3:W4:Y:S01]  /*0260*/  LDG.E.U16 R165, desc[UR60][R4.64] ;  /* 0x0000003c04a57981 */ /* 0x000722000c1e1500 */
[----:B------:R-:W-:Y:S01]  /*0270*/  LEA.HI.X.SX32 R9, R39, R123, 0x1, P0 ;  /* 0x0000007b27097211 */ /* 0x000fe200000f0eff */
[C---:B------:R-:W-:Y:S01]  /*0280*/  IMAD R95, R2.reuse, 0xc0, RZ ;  /* 0x000000c0025f7824 */ /* 0x040fe200078e02ff */
[----:B------:R-:W1:Y:S01]  /*0290*/  LDC R0, c[0x0][0x248] ;  /* 0x00009200ff007b82 */ /* 0x000e620000000800 */
[----:B------:R5:W4:Y:S01]  /*02a0*/  LDG.E.U16 R22, desc[UR60][R6.64] ;  /* 0x0000003c06167981 */ /* 0x000b22000c1e1500 */
[----:B------:R-:W-:-:S02]  /*02b0*/  IMAD R49, R2, 0x58, RZ ;  /* 0x0000005802317824 */ /* 0x000fc400078e02ff */
[C---:B------:R-:W-:Y:S01]  /*02c0*/  IMAD R13, R2.reuse, 0x60, RZ ;  /* 0x00000060020d7824 */ /* 0x040fe200078e02ff */
[----:B------:R2:W4:Y:S01]  /*02d0*/  LDG.E.U16 R41, desc[UR60][R8.64] ;  /* 0x0000003c08297981 */ /* 0x000522000c1e1500 */
[-C--:B---3--:R-:W-:Y:S01]  /*02e0*/  IADD3 R4, P0, R3, R122.reuse, RZ ;  /* 0x0000007a03047210 */ /* 0x088fe20007f1e0ff */
[C---:B------:R-:W-:Y:S01]  /*02f0*/  IMAD R23, R2.reuse, 0xa0, RZ ;  /* 0x000000a002177824 */ /* 0x040fe200078e02ff */
[----:B------:R-:W3:Y:S01]  /*0300*/  LDC R82, c[0x0][0x248] ;  /* 0x00009200ff527b82 */ /* 0x000ee20000000800 */
[C---:B------:R-:W-:Y:S01]  /*0310*/  IMAD R81, R2.reuse, 0xe0, RZ ;  /* 0x000000e002517824 */ /* 0x040fe200078e02ff */
[-C--:B------:R-:W-:Y:S01]  /*0320*/  LEA.HI.X.SX32 R5, R17, R123.reuse, 0x1, P0 ;  /* 0x0000007b11057211 */ /* 0x080fe200000f0eff */
[C---:B------:R-:W-:Y:S01]  /*0330*/  IMAD R21, R2.reuse, 0x38, RZ ;  /* 0x0000003802157824 */ /* 0x040fe200078e02ff */
[-C--:B-----5:R-:W-:Y:S01]  /*0340*/  IADD3 R6, P2, R79, R122.reuse, RZ ;  /* 0x0000007a4f067210 */ /* 0x0a0fe20007f5e0ff */
[C---:B------:R-:W-:Y:S01]  /*0350*/  IMAD R109, R2.reuse, 0x70, RZ ;  /* 0x00000070026d7824 */ /* 0x040fe200078e02ff */
[-C--:B--2---:R-:W-:Y:S01]  /*0360*/  IADD3 R8, P0, R95, R122.reuse, RZ ;  /* 0x0000007a5f087210 */ /* 0x084fe20007f1e0ff */
[----:B------:R2:W5:Y:S01]  /*0370*/  LDG.E.U16 R139, desc[UR60][R4.64] ;  /* 0x0000003c048b7981 */ /* 0x000562000c1e1500 */
[-C--:B------:R-:W-:Y:S01]  /*0380*/  LEA.HI.X.SX32 R7, R49, R123.reuse, 0x1, P2 ;  /* 0x0000007b31077211 */ /* 0x080fe200010f0eff */
[C---:B------:R-:W-:Y:S01]  /*0390*/  IMAD R191, R2.reuse, 0x1c, RZ ;  /* 0x0000001c02bf7824 */ /* 0x040fe200078e02ff */
[-C--:B------:R-:W-:Y:S01]  /*03a0*/  LEA.HI.X.SX32 R9, R13, R123.reuse, 0x1, P0 ;  /* 0x0000007b0d097211 */ /* 0x080fe200000f0eff */
[C---:B------:R-:W-:Y:S01]  /*03b0*/  IMAD R19, R2.reuse, 0xf0, RZ ;  /* 0x000000f002137824 */ /* 0x040fe200078e02ff */
[-C--:B------:R-:W-:Y:S01]  /*03c0*/  IADD3 R44, P1, R23, R122.reuse, RZ ;  /* 0x0000007a172c7210 */ /* 0x080fe20007f3e0ff */
[C---:B------:R-:W-:Y:S01]  /*03d0*/  IMAD R85, R2.reuse, 0xd0, RZ ;  /* 0x000000d002557824 */ /* 0x040fe200078e02ff */
[-C--:B------:R-:W-:Y:S01]  /*03e0*/  IADD3 R14, P2, R81, R122.reuse, RZ ;  /* 0x0000007a510e7210 */ /* 0x080fe20007f5e0ff */
[C---:B------:R-:W-:Y:S01]  /*03f0*/  IMAD R196, R2.reuse, 0x5c, RZ ;  /* 0x0000005c02c47824 */ /* 0x040fe200078e02ff */
[----:B------:R-:W5:Y:S01]  /*0400*/  LDG.E.U16 R7, desc[UR60][R6.64] ;  /* 0x0000003c06077981 */ /* 0x000f62000c1e1500 */
[-C--:B--2---:R-:W-:Y:S01]  /*0410*/  IADD3 R4, P0, R21, R122.reuse, RZ ;  /* 0x0000007a15047210 */ /* 0x084fe20007f1e0ff */
[----:B------:R-:W2:Y:S01]  /*0420*/  LDC R94, c[0x0][0x248] ;  /* 0x00009200ff5e7b82 */ /* 0x000ea20000000800 */
[-C--:B------:R-:W-:Y:S01]  /*0430*/  LEA.HI.X.SX32 R45, R11, R123.reuse, 0x1, P1 ;  /* 0x0000007b0b2d7211 */ /* 0x080fe200008f0eff */
[C---:B------:R-:W-:Y:S01]  /*0440*/  IMAD R11, R2.reuse, 0xb8, RZ ;  /* 0x000000b8020b7824 */ /* 0x040fe200078e02ff */
[-C--:B------:R-:W-:Y:S01]  /*0450*/  LEA.HI.X.SX32 R15, R109, R123.reuse, 0x1, P2 ;  /* 0x0000007b6d0f7211 */ /* 0x080fe200010f0eff */
[C---:B------:R-:W-:Y:S01]  /*0460*/  IMAD R25, R2.reuse, 0x78, RZ ;  /* 0x0000007802197824 */ /* 0x040fe200078e02ff */
[-C--:B------:R-:W-:Y:S01]  /*0470*/  LEA.HI.X.SX32 R5, R191, R123.reuse, 0x1, P0 ;  /* 0x0000007bbf057211 */ /* 0x080fe200000f0eff */
[C---:B------:R-:W-:Y:S01]  /*0480*/  IMAD R83, R2.reuse, 0xf8, RZ ;  /* 0x000000f802537824 */ /* 0x040fe200078e02ff */
[-C--:B------:R-:W-:Y:S01]  /*0490*/  IADD3 R108, P0, R109, R122.reuse, RZ ;  /* 0x0000007a6d6c7210 */ /* 0x080fe20007f1e0ff */
[----:B------:R0:W5:Y:S01]  /*04a0*/  LDG.E.U16 R10, desc[UR60][R14.64] ;  /* 0x0000003c0e0a7981 */ /* 0x000162000c1e1500 */
[-C--:B------:R-:W-:Y:S01]  /*04b0*/  IADD3 R26, P1, R13, R122.reuse, RZ ;  /* 0x0000007a0d1a7210 */ /* 0x080fe20007f3e0ff */
[C---:B------:R-:W-:Y:S01]  /*04c0*/  IMAD R57, R2.reuse, 0x68, RZ ;  /* 0x0000006802397824 */ /* 0x040fe200078e02ff */
[-C--:B------:R-:W-:Y:S01]  /*04d0*/  LEA.HI.X.SX32 R109, R21, R123.reuse, 0x1, P0 ;  /* 0x0000007b156d7211 */ /* 0x080fe200000f0eff */
[C---:B------:R-:W-:Y:S01]  /*04e0*/  IMAD R198, R2.reuse, 0x7c, RZ ;  /* 0x0000007c02c67824 */ /* 0x040fe200078e02ff */
[-C--:B------:R-:W-:Y:S01]  /*04f0*/  IADD3 R20, P2, R19, R122.reuse, RZ ;  /* 0x0000007a13147210 */ /* 0x080fe20007f5e0ff */
[C---:B------:R-:W-:Y:S01]  /*0500*/  IMAD R43, R2.reuse, 0x32, RZ ;  /* 0x00000032022b7824 */ /* 0x040fe200078e02ff */
[-C--:B------:R-:W-:Y:S01]  /*0510*/  LEA.HI.X.SX32 R27, R3, R123.reuse, 0x1, P1 ;  /* 0x0000007b031b7211 */ /* 0x080fe200008f0eff */
[C---:B------:R-:W-:Y:S01]  /*0520*/  IMAD R35, R2.reuse, 0x12, RZ ;  /* 0x0000001202237824 */ /* 0x040fe200078e02ff */
[----:B------:R1:W5:Y:S01]  /*0530*/  LDG.E.U16 R44, desc[UR60][R44.64] ;  /* 0x0000003c2c2c7981 */ /* 0x000362000c1e1500 */
[-C--:B0-----:R-:W-:Y:S01]  /*0540*/  IADD3 R14, P0, R11, R122.reuse, RZ ;  /* 0x0000007a0b0e7210 */ /* 0x081fe20007f1e0ff */
[C---:B------:R-:W-:Y:S01]  /*0550*/  IMAD R192, R2.reuse, 0x3c, RZ ;  /* 0x0000003c02c07824 */ /* 0x040fe200078e02ff */
[-C--:B------:R-:W-:Y:S01]  /*0560*/  IADD3 R12, P1, R85, R122.reuse, RZ ;  /* 0x0000007a550c7210 */ /* 0x080fe20007f3e0ff */
[----:B------:R-:W-:Y:S01]  /*0570*/  IMAD R37, R2, 0x22, RZ ;  /* 0x0000002202257824 */ /* 0x000fe200078e02ff */
[-C--:B------:R-:W-:Y:S01]  /*0580*/  LEA.HI.X.SX32 R15, R196, R123.reuse, 0x1, P0 ;  /* 0x0000007bc40f7211 */ /* 0x080fe200000f0eff */
[----:B------:R-:W5:Y:S01]  /*0590*/  LDG.E.U16 R26, desc[UR60][R26.64] ;  /* 0x0000003c1a1a7981 */ /* 0x000f62000c1e1500 */
[-C--:B------:R-:W-:Y:S01]  /*05a0*/  LEA.HI.X.SX32 R21, R25, R123.reuse, 0x1, P2 ;  /* 0x0000007b19157211 */ /* 0x080fe200010f0eff */
[C---:B------:R-:W-:Y:S01]  /*05b0*/  IMAD R63, R2.reuse, 0x52, RZ ;  /* 0x00000052023f7824 */ /* 0x040fe200078e02ff */
[-C--:B------:R-:W-:Y:S01]  /*05c0*/  IADD3 R52, P2, R83, R122.reuse, RZ ;  /* 0x0000007a53347210 */ /* 0x080fe20007f5e0ff */
[----:B------:R0:W5:Y:S01]  /*05d0*/  LDG.E.U16 R55, desc[UR60][R14.64] ;  /* 0x0000003c0e377981 */ /* 0x000162000c1e1500 */
[-C--:B------:R-:W-:Y:S01]  /*05e0*/  LEA.HI.X.SX32 R13, R57, R123.reuse, 0x1, P1 ;  /* 0x0000007b390d7211 */ /* 0x080fe200008f0eff */
[----:B------:R-:W-:Y:S01]  /*05f0*/  IMAD R65, R2, 0x62, RZ ;  /* 0x0000006202417824 */ /* 0x000fe200078e02ff */
[-C--:B------:R-:W-:Y:S01]  /*0600*/  IADD3 R58, P1, R25, R122.reuse, RZ ;  /* 0x0000007a193a7210 */ /* 0x080fe20007f3e0ff */
[----:B------:R3:W5:Y:S01]  /*0610*/  LDG.E.U16 R61, desc[UR60][R4.64] ;  /* 0x0000003c043d7981 */ /* 0x000762000c1e1500 */
[----:B------:R-:W-:Y:S01]  /*0620*/  LEA.HI.X.SX32 R53, R198, R123, 0x1, P2 ;  /* 0x0000007bc6357211 */ /* 0x000fe200010f0eff */
[C---:B-1----:R-:W-:Y:S01]  /*0630*/  IMAD R45, R2.reuse, 0x42, RZ ;  /* 0x00000042022d7824 */ /* 0x042fe200078e02ff */
[----:B------:R-:W1:Y:S01]  /*0640*/  LDC R6, c[0x0][0x248] ;  /* 0x00009200ff067b82 */ /* 0x000e620000000800 */
[----:B------:R2:W5:Y:S01]  /*0650*/  LDG.E.U16 R27, desc[UR60][R8.64] ;  /* 0x0000003c081b7981 */ /* 0x000562000c1e1500 */
[----:B0-----:R-:W-:Y:S01]  /*0660*/  IMAD R15, R2, 0x19, RZ ;  /* 0x00000019020f7824 */ /* 0x001fe200078e02ff */
[----:B------:R-:W-:-:S02]  /*0670*/  IADD3 R14, P2, R43, R122, RZ ;  /* 0x0000007a2b0e7210 */ /* 0x000fc40007f5e0ff */
[----:B------:R0:W5:Y:S01]  /*0680*/  LDG.E.U16 R3, desc[UR60][R12.64] ;  /* 0x0000003c0c037981 */ /* 0x000162000c1e1500 */
[-C--:B------:R-:W-:Y:S02]  /*0690*/  LEA.HI.X.SX32 R59, R192, R123.reuse, 0x1, P1 ;  /* 0x0000007bc03b7211 */ /* 0x080fe400008f0eff */
[C---:B---3--:R-:W-:Y:S01]  /*06a0*/  LEA R5, R2.reuse, R2, 0x3 ;  /* 0x0000000202057211 */ /* 0x048fe200078e18ff */
[----:B------:R3:W5:Y:S01]  /*06b0*/  LDG.E.U16 R51, desc[UR60][R20.64] ;  /* 0x0000003c14337981 */ /* 0x000762000c1e1500 */
[----:B------:R-:W4:Y:S01]  /*06c0*/  LDC R100, c[0x0][0x248] ;  /* 0x00009200ff647b82 */ /* 0x000f220000000800 */
[----:B--2---:R-:W-:Y:S02]  /*06d0*/  IADD3 R8, P0, R35, R122, RZ ;  /* 0x0000007a23087210 */ /* 0x004fe40007f1e0ff */
[-C--:B------:R-:W-:Y:S01]  /*06e0*/  LEA.HI.X.SX32 R15, R15, R123.reuse, 0x1, P2 ;  /* 0x0000007b0f0f7211 */ /* 0x080fe200010f0eff */
[C---:B------:R-:W-:Y:S01]  /*06f0*/  IMAD R25, R2.reuse, 0x29, RZ ;  /* 0x0000002902197824 */ /* 0x040fe200078e02ff */
[C---:B0-----:R-:W-:Y:S01]  /*0700*/  LEA R13, R2.reuse, R2, 0x4 ;  /* 0x00000002020d7211 */ /* 0x041fe200078e20ff */
[C---:B------:R-:W-:Y:S01]  /*0710*/  IMAD R29, R2.reuse, 0x31, RZ ;  /* 0x00000031021d7824 */ /* 0x040fe200078e02ff */
[----:B------:R-:W-:Y:S01]  /*0720*/  IADD3 R12, P1, R37, R122, RZ ;  /* 0x0000007a250c7210 */ /* 0x000fe20007f3e0ff */
[----:B------:R0:W2:Y:S01]  /*0730*/  LDG.E.U16 R137, desc[UR60][R14.64] ;  /* 0x0000003c0e897981 */ /* 0x0000a2000c1e1500 */
[-C--:B------:R-:W-:Y:S01]  /*0740*/  LEA.HI.X.SX32 R9, R5, R123.reuse, 0x1, P0 ;  /* 0x0000007b05097211 */ /* 0x080fe200000f0eff */
[C---:B------:R-:W-:Y:S01]  /*0750*/  IMAD R5, R2.reuse, 0x72, RZ ;  /* 0x0000007202057824 */ /* 0x040fe200078e02ff */
[C---:B---3--:R-:W-:Y:S01]  /*0760*/  LEA R21, R2.reuse, R2, 0x5 ;  /* 0x0000000202157211 */ /* 0x048fe200078e28ff */
[C---:B------:R-:W-:Y:S01]  /*0770*/  IMAD R107, R2.reuse, 0x82, RZ ;  /* 0x00000082026b7824 */ /* 0x040fe200078e02ff */
[-C--:B------:R-:W-:Y:S01]  /*0780*/  IADD3 R120, P0, R45, R122.reuse, RZ ;  /* 0x0000007a2d787210 */ /* 0x080fe20007f1e0ff */
[----:B------:R3:W2:Y:S01]  /*0790*/  LDG.E.U16 R163, desc[UR60][R8.64] ;  /* 0x0000003c08a37981 */ /* 0x0006a2000c1e1500 */
[-C--:B------:R-:W-:Y:S01]  /*07a0*/  LEA.HI.X.SX32 R13, R13, R123.reuse, 0x1, P1 ;  /* 0x0000007b0d0d7211 */ /* 0x080fe200008f0eff */
[----:B------:R-:W4:Y:S01]  /*07b0*/  LDC R104, c[0x0][0x248] ;  /* 0x00009200ff687b82 */ /* 0x000f220000000800 */
[-C--:B------:R-:W-:Y:S01]  /*07c0*/  LEA.HI.X.SX32 R121, R21, R123.reuse, 0x1, P0 ;  /* 0x0000007b15797211 */ /* 0x080fe200000f0eff */
[C---:B0-----:R-:W-:Y:S01]  /*07d0*/  IMAD R15, R2.reuse, 0x39, RZ ;  /* 0x00000039020f7824 */ /* 0x041fe200078e02ff */
[-C--:B------:R-:W-:Y:S01]  /*07e0*/  IADD3 R14, P0, R5, R122.reuse, RZ ;  /* 0x0000007a050e7210 */ /* 0x080fe20007f1e0ff */
[----:B------:R0:W2:Y:S01]  /*07f0*/  LDG.E.U16 R151, desc[UR60][R12.64] ;  /* 0x0000003c0c977981 */ /* 0x0000a2000c1e1500 */
[-C--:B---3--:R-:W-:Y:S01]  /*0800*/  IADD3 R8, P1, R63, R122.reuse, RZ ;  /* 0x0000007a3f087210 */ /* 0x088fe20007f3e0ff */
[C---:B------:R-:W-:Y:S01]  /*0810*/  IMAD R140, R2.reuse, 0x92, RZ ;  /* 0x00000092028c7824 */ /* 0x040fe200078e02ff */
[-C--:B------:R-:W-:Y:S01]  /*0820*/  LEA.HI.X.SX32 R15, R15, R123.reuse, 0x1, P0 ;  /* 0x0000007b0f0f7211 */ /* 0x080fe200000f0eff */
[C---:B------:R-:W-:Y:S01]  /*0830*/  IMAD R132, R2.reuse, 0xb2, RZ ;  /* 0x000000b202847824 */ /* 0x040fe200078e02ff */
[-C--:B------:R-:W-:Y:S01]  /*0840*/  LEA.HI.X.SX32 R9, R25, R123.reuse, 0x1, P1 ;  /* 0x0000007b19097211 */ /* 0x080fe200008f0eff */
[C---:B------:R-:W-:Y:S01]  /*0850*/  IMAD R106, R2.reuse, 0xa2, RZ ;  /* 0x000000a2026a7824 */ /* 0x040fe200078e02ff */
[----:B0-----:R-:W-:Y:S01]  /*0860*/  IADD3 R12, P2, R65, R122, RZ ;  /* 0x0000007a410c7210 */ /* 0x001fe20007f5e0ff */
[----:B------:R0:W3:Y:S01]  /*0870*/  LDG.E.U16 R117, desc[UR60][R14.64] ;  /* 0x0000003c0e757981 */ /* 0x0000e2000c1e1500 */
[C---:B------:R-:W-:Y:S01]  /*0880*/  LEA R21, R2.reuse, R2, 0x6 ;  /* 0x0000000202157211 */ /* 0x040fe200078e30ff */
[----:B------:R-:W4:Y:S01]  /*0890*/  LDC R150, c[0x0][0x248] ;  /* 0x00009200ff967b82 */ /* 0x000f220000000800 */
[----:B------:R-:W-:Y:S01]  /*08a0*/  LEA.HI.X.SX32 R13, R29, R123, 0x1, P2 ;  /* 0x0000007b1d0d7211 */ /* 0x000fe200010f0eff */
[----:B------:R1:W3:Y:S01]  /*08b0*/  LDG.E.U16 R119, desc[UR60][R8.64] ;  /* 0x0000003c08777981 */ /* 0x0002e2000c1e1500 */
[----:B------:R-:W-:Y:S01]  /*08c0*/  IADD3 R20, P0, R107, R122, RZ ;  /* 0x0000007a6b147210 */ /* 0x000fe20007f1e0ff */
[----:B------:R-:W-:-:S02]  /*08d0*/  IMAD R25, R2, 0x49, RZ ;  /* 0x0000004902197824 */ /* 0x000fc400078e02ff */
[----:B------:R1:W3:Y:S01]  /*08e0*/  LDG.E.U16 R118, desc[UR60][R12.64] ;  /* 0x0000003c0c767981 */ /* 0x0002e2000c1e1500 */
[-C--:B------:R-:W-:Y:S01]  /*08f0*/  LEA.HI.X.SX32 R21, R21, R123.reuse, 0x1, P0 ;  /* 0x0000007b15157211 */ /* 0x080fe200000f0eff */
[----:B0-----:R-:W-:Y:S01]  /*0900*/  IMAD R15, R2, 0x59, RZ ;  /* 0x00000059020f7824 */ /* 0x001fe200078e02ff */
[-C--:B------:R-:W-:Y:S01]  /*0910*/  IADD3 R14, P0, R132, R122.reuse, RZ ;  /* 0x0000007a840e7210 */ /* 0x080fe20007f1e0ff */
[----:B------:R-:W-:Y:S01]  /*0920*/  IMAD R29, R2, 0x51, RZ ;  /* 0x00000051021d7824 */ /* 0x000fe200078e02ff */
[----:B------:R-:W3:Y:S01]  /*0930*/  LDG.E.U16 R58, desc[UR60][R58.64] ;  /* 0x0000003c3a3a7981 */ /* 0x000ee2000c1e1500 */
[-C--:B-1----:R-:W-:Y:S01]  /*0940*/  IADD3 R8, P1, R140, R122.reuse, RZ ;  /* 0x0000007a8c087210 */ /* 0x082fe20007f3e0ff */
[C---:B------:R-:W-:Y:S01]  /*0950*/  IMAD R133, R2.reuse, 0xc2, RZ ;  /* 0x000000c202857824 */ /* 0x040fe200078e02ff */
[----:B------:R-:W0:Y:S01]  /*0960*/  LDC R152, c[0x0][0x248] ;  /* 0x00009200ff987b82 */ /* 0x000e220000000800 */
[----:B------:R-:W-:Y:S01]  /*0970*/  IMAD R126, R2, 0xd2, RZ ;  /* 0x000000d2027e7824 */ /* 0x000fe200078e02ff */
[-C--:B------:R-:W-:Y:S01]  /*0980*/  IADD3 R12, P2, R106, R122.reuse, RZ ;  /* 0x0000007a6a0c7210 */ /* 0x080fe20007f5e0ff */
[C---:B------:R-:W-:Y:S01]  /*0990*/  IMAD R124, R2.reuse, 0xe2, RZ ;  /* 0x000000e2027c7824 */ /* 0x040fe200078e02ff */
[-C--:B------:R-:W-:Y:S01]  /*09a0*/  LEA.HI.X.SX32 R9, R25, R123.reuse, 0x1, P1 ;  /* 0x0000007b19097211 */ /* 0x080fe200008f0eff */
[C---:B------:R-:W-:Y:S01]  /*09b0*/  IMAD R25, R2.reuse, 0x61, RZ ;  /* 0x0000006102197824 */ /* 0x040fe200078e02ff */
[-C--:B------:R-:W-:Y:S01]  /*09c0*/  LEA.HI.X.SX32 R15, R15, R123.reuse, 0x1, P0 ;  /* 0x0000007b0f0f7211 */ /* 0x080fe200000f0eff */
[----:B------:R1:W3:Y:S01]  /*09d0*/  LDG.E.U16 R116, desc[UR60][R20.64] ;  /* 0x0000003c14747981 */ /* 0x0002e2000c1e1500 */
[-C--:B------:R-:W-:Y:S01]  /*09e0*/  LEA.HI.X.SX32 R13, R29, R123.reuse, 0x1, P2 ;  /* 0x0000007b1d0d7211 */ /* 0x080fe200010f0eff */
[----:B------:R-:W0:Y:S01]  /*09f0*/  LDC R102, c[0x0][0x248] ;  /* 0x00009200ff667b82 */ /* 0x000e220000000800 */
[-C--:B------:R-:W-:Y:S01]  /*0a00*/  IADD3 R24, P0, R133, R122.reuse, RZ ;  /* 0x0000007a85187210 */ /* 0x080fe20007f1e0ff */
[C---:B------:R-:W-:Y:S01]  /*0a10*/  IMAD R29, R2.reuse, 0x69, RZ ;  /* 0x00000069021d7824 */ /* 0x040fe200078e02ff */
[----:B------:R1:W3:Y:S01]  /*0a20*/  LDG.E.U16 R115, desc[UR60][R8.64] ;  /* 0x0000003c08737981 */ /* 0x0002e2000c1e1500 */
[C---:B------:R-:W-:Y:S01]  /*0a30*/  IMAD R31, R2.reuse, 0x71, RZ ;  /* 0x00000071021f7824 */ /* 0x040fe200078e02ff */
[-C--:B------:R-:W-:Y:S01]  /*0a40*/  LEA.HI.X.SX32 R25, R25, R123.reuse, 0x1, P0 ;  /* 0x0000007b19197211 */ /* 0x080fe200000f0eff */
[----:B------:R-:W-:Y:S01]  /*0a50*/  IMAD R127, R2, 0xf2, RZ ;  /* 0x000000f2027f7824 */ /* 0x000fe200078e02ff */
[----:B------:R1:W3:Y:S02]  /*0a60*/  LDG.E.U16 R114, desc[UR60][R12.64] ;  /* 0x0000003c0c727981 */ /* 0x0002e4000c1e1500 */
[-C--:B-1----:R-:W-:Y:S01]  /*0a70*/  IADD3 R20, P1, R126, R122.reuse, RZ ;  /* 0x0000007a7e147210 */ /* 0x082fe20007f3e0ff */
[----:B------:R-:W1:Y:S01]  /*0a80*/  LDC R142, c[0x0][0x248] ;  /* 0x00009200ff8e7b82 */ /* 0x000e620000000800 */
[-C--:B------:R-:W-:Y:S01]  /*0a90*/  IADD3 R28, P0, R124, R122.reuse, RZ ;  /* 0x0000007a7c1c7210 */ /* 0x080fe20007f1e0ff */
[C---:B------:R-:W-:Y:S01]  /*0aa0*/  IMAD R33, R2.reuse, 0xa, RZ ;  /* 0x0000000a02217824 */ /* 0x040fe200078e02ff */
[-C--:B------:R-:W-:Y:S01]  /*0ab0*/  LEA.HI.X.SX32 R21, R29, R123.reuse, 0x1, P1 ;  /* 0x0000007b1d157211 */ /* 0x080fe200008f0eff */
[C---:B------:R-:W-:Y:S01]  /*0ac0*/  IMAD R9, R2.reuse, 0x79, RZ ;  /* 0x0000007902097824 */ /* 0x040fe200078e02ff */
[-C--:B------:R-:W-:Y:S01]  /*0ad0*/  IADD3 R30, P2, R127, R122.reuse, RZ ;  /* 0x0000007a7f1e7210 */ /* 0x080fe20007f5e0ff */
[----:B------:R0:W3:Y:S01]  /*0ae0*/  LDG.E.U16 R111, desc[UR60][R14.64] ;  /* 0x0000003c0e6f7981 */ /* 0x0000e2000c1e1500 */
[----:B------:R-:W-:Y:S01]  /*0af0*/  SHF.L.U32 R13, R2, 0x1, RZ ;  /* 0x00000001020d7819 */ /* 0x000fe200000006ff */
[----:B------:R-:W1:Y:S01]  /*0b00*/  LDC R146, c[0x0][0x248] ;  /* 0x00009200ff927b82 */ /* 0x000e620000000800 */
[----:B------:R-:W-:Y:S01]  /*0b10*/  LEA.HI.X.SX32 R29, R31, R123, 0x1, P0 ;  /* 0x0000007b1f1d7211 */ /* 0x000fe200000f0eff */
[----:B------:R0:W3:Y:S01]  /*0b20*/  LDG.E.U16 R113, desc[UR60][R24.64] ;  /* 0x0000003c18717981 */ /* 0x0000e2000c1e1500 */
[----:B------:R-:W-:-:S02]  /*0b30*/  IADD3 R8, P0, R13, R122, RZ ;  /* 0x0000007a0d087210 */ /* 0x000fc40007f1e0ff */
[-C--:B------:R-:W-:Y:S01]  /*0b40*/  LEA.HI.X.SX32 R31, R9, R123.reuse, 0x1, P2 ;  /* 0x0000007b091f7211 */ /* 0x080fe200010f0eff */
[----:B------:R0:W3:Y:S01]  /*0b50*/  LDG.E.U16 R112, desc[UR60][R20.64] ;  /* 0x0000003c14707981 */ /* 0x0000e2000c1e1500 */
[CC--:B------:R-:W-:Y:S01]  /*0b60*/  LEA.HI.X.SX32 R9, R2.reuse, R123.reuse, 0x1, P0 ;  /* 0x0000007b02097211 */ /* 0x0c0fe200000f0eff */
[----:B------:R-:W1:Y:S01]  /*0b70*/  LDC R144, c[0x0][0x248] ;  /* 0x00009200ff907b82 */ /* 0x000e620000000800 */
[C---:B------:R-:W-:Y:S01]  /*0b80*/  LEA R12, P1, R2.reuse, R122, 0x2 ;  /* 0x0000007a020c7211 */ /* 0x040fe200078210ff */
[----:B------:R0:W3:Y:S02]  /*0b90*/  LDG.E.U16 R110, desc[UR60][R30.64] ;  /* 0x0000003c1e6e7981 */ /* 0x0000e4000c1e1500 */
[C---:B0-----:R-:W-:Y:S01]  /*0ba0*/  LEA R15, R2.reuse, R2, 0x2 ;  /* 0x00000002020f7211 */ /* 0x041fe200078e10ff */
[C---:B------:R-:W-:Y:S01]  /*0bb0*/  IMAD R25, R2.reuse, 0x14, RZ ;  /* 0x0000001402197824 */ /* 0x040fe200078e02ff */
[-C--:B------:R-:W-:Y:S01]  /*0bc0*/  IADD3 R14, P0, R33, R122.reuse, RZ ;  /* 0x0000007a210e7210 */ /* 0x080fe20007f1e0ff */
[----:B------:R0:W3:Y:S01]  /*0bd0*/  LDG.E.U16 R87, desc[UR60][R28.64] ;  /* 0x0000003c1c577981 */ /* 0x0000e2000c1e1500 */
[-C--:B------:R-:W-:Y:S01]  /*0be0*/  LEA.HI.X.SX32 R13, R13, R123.reuse, 0x1, P1 ;  /* 0x0000007b0d0d7211 */ /* 0x080fe200008f0eff */
[----:B------:R-:W1:Y:S01]  /*0bf0*/  LDC R148, c[0x0][0x248] ;  /* 0x00009200ff947b82 */ /* 0x000e620000000800 */
[----:B------:R-:W-:Y:S01]  /*0c00*/  LEA.HI.X.SX32 R15, R15, R123, 0x1, P0 ;  /* 0x0000007b0f0f7211 */ /* 0x000fe200000f0eff */
[----:B------:R-:W3:Y:S01]  /*0c10*/  LDG.E.U16 R177, desc[UR60][R8.64] ;  /* 0x0000003c08b17981 */ /* 0x000ee2000c1e1500 */
[----:B------:R-:W-:Y:S01]  /*0c20*/  IADD3 R20, P1, R25, R122, RZ ;  /* 0x0000007a19147210 */ /* 0x000fe20007f3e0ff */
[----:B------:R-:W-:-:S02]  /*0c30*/  IMAD R31, R2, 0x24, RZ ;  /* 0x00000024021f7824 */ /* 0x000fc400078e02ff */
[----:B------:R0:W3:Y:S01]  /*0c40*/  LDG.E.U16 R169, desc[UR60][R14.64] ;  /* 0x0000003c0ea97981 */ /* 0x0000e2000c1e1500 */
[-C--:B------:R-:W-:Y:S01]  /*0c50*/  LEA.HI.X.SX32 R21, R33, R123.reuse, 0x1, P1 ;  /* 0x0000007b21157211 */ /* 0x080fe200008f0eff */
[----:B------:R-:W1:Y:S01]  /*0c60*/  LDC R154, c[0x0][0x248] ;  /* 0x00009200ff9a7b82 */ /* 0x000e620000000800 */
[-C--:B0-----:R-:W-:Y:S01]  /*0c70*/  IADD3 R28, P2, R39, R122.reuse, RZ ;  /* 0x0000007a271c7210 */ /* 0x081fe20007f5e0ff */
[----:B------:R0:W3:Y:S01]  /*0c80*/  LDG.E.U16 R175, desc[UR60][R12.64] ;  /* 0x0000003c0caf7981 */ /* 0x0000e2000c1e1500 */
[-C--:B------:R-:W-:Y:S02]  /*0c90*/  IADD3 R24, P0, R31, R122.reuse, RZ ;  /* 0x0000007a1f187210 */ /* 0x080fe40007f1e0ff */
[-C--:B------:R-:W-:Y:S01]  /*0ca0*/  IADD3 R30, P1, R47, R122.reuse, RZ ;  /* 0x0000007a2f1e7210 */ /* 0x080fe20007f3e0ff */
[----:B------:R0:W3:Y:S01]  /*0cb0*/  LDG.E.U16 R161, desc[UR60][R20.64] ;  /* 0x0000003c14a17981 */ /* 0x0000e2000c1e1500 */
[C---:B------:R-:W-:Y:S01]  /*0cc0*/  IMAD R15, R2.reuse, 0x34, RZ ;  /* 0x00000034020f7824 */ /* 0x040fe200078e02ff */
[-C--:B------:R-:W-:Y:S01]  /*0cd0*/  LEA.HI.X.SX32 R29, R25, R123.reuse, 0x1, P2 ;  /* 0x0000007b191d7211 */ /* 0x080fe200010f0eff */
[C---:B------:R-:W-:Y:S01]  /*0ce0*/  IMAD R77, R2.reuse, 0xa8, RZ ;  /* 0x000000a8024d7824 */ /* 0x040fe200078e02ff */
[-C--:B------:R-:W-:Y:S01]  /*0cf0*/  LEA.HI.X.SX32 R25, R35, R123.reuse, 0x1, P0 ;  /* 0x0000007b23197211 */ /* 0x080fe200000f0eff */
[C---:B0-----:R-:W-:Y:S01]  /*0d00*/  IMAD R13, R2.reuse, 0x1a, RZ ;  /* 0x0000001a020d7824 */ /* 0x041fe200078e02ff */
[-C--:B------:R-:W-:Y:S01]  /*0d10*/  LEA.HI.X.SX32 R31, R31, R123.reuse, 0x1, P1 ;  /* 0x0000007b1f1f7211 */ /* 0x080fe200008f0eff */
[C---:B------:R-:W-:Y:S01]  /*0d20*/  IMAD R9, R2.reuse, 0xd, RZ ;  /* 0x0000000d02097824 */ /* 0x040fe200078e02ff */
[-C--:B------:R-:W-:Y:S01]  /*0d30*/  IADD3 R12, P1, R15, R122.reuse, RZ ;  /* 0x0000007a0f0c7210 */ /* 0x080fe20007f3e0ff */
[C---:B------:R-:W-:Y:S01]  /*0d40*/  IMAD R21, R2.reuse, 0x88, RZ ;  /* 0x0000008802157824 */ /* 0x040fe200078e02ff */
[CC--:B------:R-:W-:Y:S01]  /*0d50*/  IADD3 R8, P0, R13.reuse, R122.reuse, RZ ;  /* 0x0000007a0d087210 */ /* 0x0c0fe20007f1e0ff */
[----:B------:R0:W3:Y:S01]  /*0d60*/  LDG.E.U16 R149, desc[UR60][R24.64] ;  /* 0x0000003c18957981 */ /* 0x0000e2000c1e1500 */
[C---:B------:R-:W-:Y:S01]  /*0d70*/  IMAD R33, R2.reuse, 0x44, RZ ;  /* 0x0000004402217824 */ /* 0x040fe200078e02ff */
[-C--:B------:R-:W-:Y:S01]  /*0d80*/  LEA.HI.X.SX32 R13, R13, R123.reuse, 0x1, P1 ;  /* 0x0000007b0d0d7211 */ /* 0x080fe200008f0eff */
[C---:B------:R-:W-:Y:S01]  /*0d90*/  IMAD R75, R2.reuse, 0xc8, RZ ;  /* 0x000000c8024b7824 */ /* 0x040fe200078e02ff */
[----:B------:R0:W3:Y:S01]  /*0da0*/  LDG.E.U16 R145, desc[UR60][R28.64] ;  /* 0x0000003c1c917981 */ /* 0x0000e2000c1e1500 */
[----:B------:R-:W-:Y:S01]  /*0db0*/  LEA.HI.X.SX32 R9, R9, R123, 0x1, P0 ;  /* 0x0000007b09097211 */ /* 0x000fe200000f0eff */
[----:B------:R-:W-:Y:S01]  /*0dc0*/  IMAD R128, R2, 0x8a, RZ ;  /* 0x0000008a02807824 */ /* 0x000fe200078e02ff */
[----:B------:R-:W1:Y:S01]  /*0dd0*/  LDC R20, c[0x0][0x248] ;  /* 0x00009200ff147b82 */ /* 0x000e620000000800 */
[----:B------:R0:W3:Y:S02]  /*0de0*/  LDG.E.U16 R60, desc[UR60][R30.64] ;  /* 0x0000003c1e3c7981 */ /* 0x0000e4000c1e1500 */
[----:B0-----:R-:W-:-:S02]  /*0df0*/  IADD3 R24, P1, R21, R122, RZ ;  /* 0x0000007a15187210 */ /* 0x001fc40007f3e0ff */
[-C--:B------:R-:W-:Y:S01]  /*0e00*/  IADD3 R14, P0, R33, R122.reuse, RZ ;  /* 0x0000007a210e7210 */ /* 0x080fe20007f1e0ff */
[----:B------:R0:W3:Y:S01]  /*0e10*/  LDG.E.U16 R155, desc[UR60][R8.64] ;  /* 0x0000003c089b7981 */ /* 0x0000e2000c1e1500 */
[-C--:B------:R-:W-:Y:S01]  /*0e20*/  IADD3 R28, P2, R57, R122.reuse, RZ ;  /* 0x0000007a391c7210 */ /* 0x080fe20007f5e0ff */
[----:B------:R-:W5:Y:S01]  /*0e30*/  LDC R156, c[0x0][0x248] ;  /* 0x00009200ff9c7b82 */ /* 0x000f620000000800 */
[-C--:B------:R-:W-:Y:S01]  /*0e40*/  LEA.HI.X.SX32 R25, R33, R123.reuse, 0x1, P1 ;  /* 0x0000007b21197211 */ /* 0x080fe200008f0eff */
[C---:B------:R-:W-:Y:S01]  /*0e50*/  IMAD R33, R2.reuse, 0x54, RZ ;  /* 0x0000005402217824 */ /* 0x040fe200078e02ff */
[----:B------:R0:W3:Y:S01]  /*0e60*/  LDG.E.U16 R135, desc[UR60][R12.64] ;  /* 0x0000003c0c877981 */ /* 0x0000e2000c1e1500 */
[C---:B------:R-:W-:Y:S01]  /*0e70*/  IMAD R31, R2.reuse, 0x2a, RZ ;  /* 0x0000002a021f7824 */ /* 0x040fe200078e02ff */
[-C--:B------:R-:W-:Y:S01]  /*0e80*/  LEA.HI.X.SX32 R29, R15, R123.reuse, 0x1, P2 ;  /* 0x0000007b0f1d7211 */ /* 0x080fe200010f0eff */
[C---:B------:R-:W-:Y:S01]  /*0e90*/  IMAD R35, R2.reuse, 0x64, RZ ;  /* 0x0000006402237824 */ /* 0x040fe200078e02ff */
[----:B------:R-:W-:Y:S01]  /*0ea0*/  LEA.HI.X.SX32 R15, R37, R123, 0x1, P0 ;  /* 0x0000007b250f7211 */ /* 0x000fe200000f0eff */
[----:B0-----:R-:W-:Y:S01]  /*0eb0*/  IMAD R9, R2, 0x15, RZ ;  /* 0x0000001502097824 */ /* 0x001fe200078e02ff */
[-C--:B------:R-:W-:Y:S01]  /*0ec0*/  IADD3 R8, P0, R31, R122.reuse, RZ ;  /* 0x0000007a1f087210 */ /* 0x080fe20007f1e0ff */
[----:B------:R0:W3:Y:S01]  /*0ed0*/  LDG.E.U16 R59, desc[UR60][R28.64] ;  /* 0x0000003c1c3b7981 */ /* 0x0000e2000c1e1500 */
[----:B------:R-:W5:Y:S01]  /*0ee0*/  LDC R158, c[0x0][0x248] ;  /* 0x00009200ff9e7b82 */ /* 0x000f620000000800 */
[----:B------:R-:W-:-:S02]  /*0ef0*/  IADD3 R12, P1, R33, R122, RZ ;  /* 0x0000007a210c7210 */ /* 0x000fc40007f3e0ff */
[----:B------:R0:W3:Y:S01]  /*0f00*/  LDG.E.U16 R99, desc[UR60][R14.64] ;  /* 0x0000003c0e637981 */ /* 0x0000e2000c1e1500 */
[-C--:B------:R-:W-:Y:S02]  /*0f10*/  LEA.HI.X.SX32 R9, R9, R123.reuse, 0x1, P0 ;  /* 0x0000007b09097211 */ /* 0x080fe400000f0eff */
[----:B------:R-:W-:Y:S01]  /*0f20*/  LEA.HI.X.SX32 R13, R31, R123, 0x1, P1 ;  /* 0x0000007b1f0d7211 */ /* 0x000fe200008f0eff */
[----:B------:R-:W-:Y:S01]  /*0f30*/  IMAD R31, R2, 0x3a, RZ ;  /* 0x0000003a021f7824 */ /* 0x000fe200078e02ff */
[----:B------:R1:W3:Y:S01]  /*0f40*/  LDG.E.U16 R57, desc[UR60][R24.64] ;  /* 0x0000003c18397981 */ /* 0x0002e2000c1e1500 */
[-C--:B0-----:R-:W-:Y:S01]  /*0f50*/  IADD3 R28, P2, R77, R122.reuse, RZ ;  /* 0x0000007a4d1c7210 */ /* 0x081fe20007f5e0ff */
[----:B------:R-:W0:Y:S02]  /*0f60*/  LDC R162, c[0x0][0x248] ;  /* 0x00009200ffa27b82 */ /* 0x000e240000000800 */
[----:B------:R1:W3:Y:S01]  /*0f70*/  LDG.E.U16 R143, desc[UR60][R8.64] ;  /* 0x0000003c088f7981 */ /* 0x0002e2000c1e1500 */
[----:B------:R-:W-:-:S02]  /*0f80*/  IADD3 R14, P0, R35, R122, RZ ;  /* 0x0000007a230e7210 */ /* 0x000fc40007f1e0ff */
[-C--:B------:R-:W-:Y:S01]  /*0f90*/  LEA.HI.X.SX32 R29, R33, R123.reuse, 0x1, P2 ;  /* 0x0000007b211d7211 */ /* 0x080fe200010f0eff */
[----:B------:R1:W3:Y:S01]  /*0fa0*/  LDG.E.U16 R98, desc[UR60][R12.64] ;  /* 0x0000003c0c627981 */ /* 0x0002e2000c1e1500 */
[-C--:B------:R-:W-:Y:S01]  /*0fb0*/  LEA.HI.X.SX32 R15, R43, R123.reuse, 0x1, P0 ;  /* 0x0000007b2b0f7211 */ /* 0x080fe200000f0eff */
[C---:B------:R-:W-:Y:S01]  /*0fc0*/  IMAD R33, R2.reuse, 0x74, RZ ;  /* 0x0000007402217824 */ /* 0x040fe200078e02ff */
[-C--:B-1----:R-:W-:Y:S01]  /*0fd0*/  IADD3 R24, P1, R75, R122.reuse, RZ ;  /* 0x0000007a4b187210 */ /* 0x082fe20007f3e0ff */
[C---:B------:R-:W-:Y:S01]  /*0fe0*/  IMAD R125, R2.reuse, 0x9a, RZ ;  /* 0x0000009a027d7824 */ /* 0x040fe200078e02ff */
[----:B------:R-:W3:Y:S01]  /*0ff0*/  LDG.E.U16 R56, desc[UR60][R28.64] ;  /* 0x0000003c1c387981 */ /* 0x000ee2000c1e1500 */
[----:B------:R-:W-:Y:S01]  /*1000*/  IMAD R9, R2, 0x1d, RZ ;  /* 0x0000001d02097824 */ /* 0x000fe200078e02ff */
[----:B------:R-:W-:Y:S01]  /*1010*/  IADD3 R8, P0, R31, R122, RZ ;  /* 0x0000007a1f087210 */ /* 0x000fe20007f1e0ff */
[----:B------:R-:W1:Y:S01]  /*1020*/  LDC R160, c[0x0][0x248] ;  /* 0x00009200ffa07b82 */ /* 0x000e620000000800 */
[----:B------:R0:W3:Y:S01]  /*1030*/  LDG.E.U16 R97, desc[UR60][R14.64] ;  /* 0x0000003c0e617981 */ /* 0x0000e2000c1e1500 */
[----:B------:R-:W-:-:S02]  /*1040*/  LEA.HI.X.SX32 R25, R35, R123, 0x1, P1 ;  /* 0x0000007b23197211 */ /* 0x000fc400008f0eff */
[-C--:B------:R-:W-:Y:S01]  /*1050*/  LEA.HI.X.SX32 R9, R9, R123.reuse, 0x1, P0 ;  /* 0x0000007b09097211 */ /* 0x080fe200000f0eff */
[C---:B------:R-:W-:Y:S01]  /*1060*/  IMAD R103, R2.reuse, 0xe8, RZ ;  /* 0x000000e802677824 */ /* 0x040fe200078e02ff */
[-C--:B------:R-:W-:Y:S01]  /*1070*/  IADD3 R12, P1, R33, R122.reuse, RZ ;  /* 0x0000007a210c7210 */ /* 0x080fe20007f3e0ff */
[----:B------:R0:W3:Y:S01]  /*1080*/  LDG.E.U16 R54, desc[UR60][R24.64] ;  /* 0x0000003c18367981 */ /* 0x0000e2000c1e1500 */
[----:B------:R-:W1:Y:S01]  /*1090*/  LDC R164, c[0x0][0x248] ;  /* 0x00009200ffa47b82 */ /* 0x000e620000000800 */
[----:B0-----:R-:W-:Y:S01]  /*10a0*/  IMAD R15, R2, 0x45, RZ ;  /* 0x00000045020f7824 */ /* 0x001fe200078e02ff */
[-C--:B------:R-:W-:Y:S01]  /*10b0*/  IADD3 R14, P0, R128, R122.reuse, RZ ;  /* 0x0000007a800e7210 */ /* 0x080fe20007f1e0ff */
[----:B------:R0:W3:Y:S01]  /*10c0*/  LDG.E.U16 R40, desc[UR60][R8.64] ;  /* 0x0000003c08287981 */ /* 0x0000e2000c1e1500 */
[-C--:B------:R-:W-:Y:S01]  /*10d0*/  LEA.HI.X.SX32 R13, R31, R123.reuse, 0x1, P1 ;  /* 0x0000007b1f0d7211 */ /* 0x080fe200008f0eff */
[C---:B------:R-:W-:Y:S01]  /*10e0*/  IMAD R129, R2.reuse, 0xaa, RZ ;  /* 0x000000aa02817824 */ /* 0x040fe200078e02ff */
[-C--:B------:R-:W-:Y:S01]  /*10f0*/  LEA.HI.X.SX32 R15, R15, R123.reuse, 0x1, P0 ;  /* 0x0000007b0f0f7211 */ /* 0x080fe200000f0eff */
[C---:B------:R-:W-:Y:S01]  /*1100*/  IMAD R25, R2.reuse, 0x4d, RZ ;  /* 0x0000004d02197824 */ /* 0x040fe200078e02ff */
[----:B------:R0:W3:Y:S01]  /*1110*/  LDG.E.U16 R120, desc[UR60][R120.64] ;  /* 0x0000003c78787981 */ /* 0x0000e2000c1e1500 */
[C---:B------:R-:W-:Y:S01]  /*1120*/  IMAD R138, R2.reuse, 0xca, RZ ;  /* 0x000000ca028a7824 */ /* 0x040fe200078e02ff */
[-C--:B------:R-:W-:Y:S01]  /*1130*/  IADD3 R30, P2, R103, R122.reuse, RZ ;  /* 0x0000007a671e7210 */ /* 0x080fe20007f5e0ff */
[C---:B------:R-:W-:Y:S01]  /*1140*/  IMAD R29, R2.reuse, 0x55, RZ ;  /* 0x00000055021d7824 */ /* 0x040fe200078e02ff */
[----:B------:R0:W3:Y:S02]  /*1150*/  LDG.E.U16 R96, desc[UR60][R12.64] ;  /* 0x0000003c0c607981 */ /* 0x0000e4000c1e1500 */
[-C--:B0-----:R-:W-:Y:S01]  /*1160*/  IADD3 R8, P0, R125, R122.reuse, RZ ;  /* 0x0000007a7d087210 */ /* 0x081fe20007f1e0ff */
[C---:B------:R-:W-:Y:S01]  /*1170*/  IMAD R136, R2.reuse, 0xda, RZ ;  /* 0x000000da02887824 */ /* 0x040fe200078e02ff */
[----:B------:R-:W0:Y:S01]  /*1180*/  LDC R166, c[0x0][0x248] ;  /* 0x00009200ffa67b82 */ /* 0x000e220000000800 */
[----:B------:R1:W3:Y:S01]  /*1190*/  LDG.E.U16 R35, desc[UR60][R14.64] ;  /* 0x0000003c0e237981 */ /* 0x0002e2000c1e1500 */
[-C--:B------:R-:W-:Y:S01]  /*11a0*/  LEA.HI.X.SX32 R9, R25, R123.reuse, 0x1, P0 ;  /* 0x0000007b19097211 */ /* 0x080fe200000f0eff */
[C---:B------:R-:W-:Y:S01]  /*11b0*/  IMAD R121, R2.reuse, 0xba, RZ ;  /* 0x000000ba02797824 */ /* 0x040fe200078e02ff */
[-C--:B------:R-:W-:Y:S01]  /*11c0*/  LEA.HI.X.SX32 R31, R33, R123.reuse, 0x1, P2 ;  /* 0x0000007b211f7211 */ /* 0x080fe200010f0eff */
[C---:B------:R-:W-:Y:S01]  /*11d0*/  IMAD R172, R2.reuse, 0x84, RZ ;  /* 0x0000008402ac7824 */ /* 0x040fe200078e02ff */
[----:B------:R-:W3:Y:S01]  /*11e0*/  LDG.E.U16 R52, desc[UR60][R52.64] ;  /* 0x0000003c34347981 */ /* 0x000ee2000c1e1500 */
[-C--:B------:R-:W-:Y:S01]  /*11f0*/  IADD3 R12, P1, R129, R122.reuse, RZ ;  /* 0x0000007a810c7210 */ /* 0x080fe20007f3e0ff */
[C---:B------:R-:W-:Y:S01]  /*1200*/  IMAD R131, R2.reuse, 0xea, RZ ;  /* 0x000000ea02837824 */ /* 0x040fe200078e02ff */
[----:B------:R-:W0:Y:S01]  /*1210*/  LDC R170, c[0x0][0x248] ;  /* 0x00009200ffaa7b82 */ /* 0x000e220000000800 */
[----:B------:R-:W-:Y:S01]  /*1220*/  IMAD R18, R2, 0x94, RZ ;  /* 0x0000009402127824 */ /* 0x000fe200078e02ff */
[-C--:B-1----:R-:W-:Y:S01]  /*1230*/  IADD3 R14, P0, R138, R122.reuse, RZ ;  /* 0x0000007a8a0e7210 */ /* 0x082fe20007f1e0ff */
[C---:B------:R-:W-:Y:S01]  /*1240*/  IMAD R15, R2.reuse, 0x65, RZ ;  /* 0x00000065020f7824 */ /* 0x040fe200078e02ff */
[-C--:B------:R-:W-:Y:S01]  /*1250*/  LEA.HI.X.SX32 R13, R29, R123.reuse, 0x1, P1 ;  /* 0x0000007b1d0d7211 */ /* 0x080fe200008f0eff */
[C---:B------:R-:W-:Y:S01]  /*1260*/  IMAD R33, R2.reuse, 0x5d, RZ ;  /* 0x0000005d02217824 */ /* 0x040fe200078e02ff */
[-C--:B------:R-:W-:Y:S01]  /*1270*/  IADD3 R24, P2, R121, R122.reuse, RZ ;  /* 0x0000007a79187210 */ /* 0x080fe20007f5e0ff */
[C---:B------:R-:W-:Y:S01]  /*1280*/  IMAD R29, R2.reuse, 0x6d, RZ ;  /* 0x0000006d021d7824 */ /* 0x040fe200078e02ff */
[-C--:B------:R-:W-:Y:S01]  /*1290*/  LEA.HI.X.SX32 R15, R15, R123.reuse, 0x1, P0 ;  /* 0x0000007b0f0f7211 */ /* 0x080fe200000f0eff */
[----:B------:R-:W-:Y:S01]  /*12a0*/  IMAD R47, R2, 0x4a, RZ ;  /* 0x0000004a022f7824 */ /* 0x000fe200078e02ff */
[-C--:B------:R-:W-:Y:S01]  /*12b0*/  IADD3 R36, P0, R136, R122.reuse, RZ ;  /* 0x0000007a88247210 */ /* 0x080fe20007f1e0ff */
[----:B------:R1:W3:Y:S01]  /*12c0*/  LDG.E.U16 R34, desc[UR60][R8.64] ;  /* 0x0000003c08227981 */ /* 0x0002e2000c1e1500 */
[-C--:B------:R-:W-:Y:S01]  /*12d0*/  LEA.HI.X.SX32 R25, R33, R123.reuse, 0x1, P2 ;  /* 0x0000007b21197211 */ /* 0x080fe200010f0eff */
[C---:B------:R-:W-:Y:S01]  /*12e0*/  IMAD R39, R2.reuse, 0x75, RZ ;  /* 0x0000007502277824 */ /* 0x040fe200078e02ff */
[-C--:B------:R-:W-:Y:S01]  /*12f0*/  LEA.HI.X.SX32 R37, R29, R123.reuse, 0x1, P0 ;  /* 0x0000007b1d257211 */ /* 0x080fe200000f0eff */
[----:B------:R1:W3:Y:S01]  /*1300*/  LDG.E.U16 R33, desc[UR60][R12.64] ;  /* 0x0000003c0c217981 */ /* 0x0002e2000c1e1500 */
[-C--:B------:R-:W-:Y:S01]  /*1310*/  IADD3 R28, P2, R131, R122.reuse, RZ ;  /* 0x0000007a831c7210 */ /* 0x080fe20007f5e0ff */
[C---:B------:R-:W-:Y:S01]  /*1320*/  IMAD R180, R2.reuse, 0xa4, RZ ;  /* 0x000000a402b47824 */ /* 0x040fe200078e02ff */
[----:B------:R-:W0:Y:S01]  /*1330*/  LDC R168, c[0x0][0x248] ;  /* 0x00009200ffa87b82 */ /* 0x000e220000000800 */
[C---:B------:R-:W-:Y:S01]  /*1340*/  IMAD R182, R2.reuse, 0xb4, RZ ;  /* 0x000000b402b67824 */ /* 0x040fe200078e02ff */
[----:B------:R-:W3:Y:S01]  /*1350*/  LDG.E.U16 R53, desc[UR60][R30.64] ;  /* 0x0000003c1e357981 */ /* 0x000ee2000c1e1500 */
[C---:B-1----:R-:W-:Y:S01]  /*1360*/  IMAD R9, R2.reuse, 0x25, RZ ;  /* 0x0000002502097824 */ /* 0x042fe200078e02ff */
[-C--:B------:R-:W-:Y:S01]  /*1370*/  IADD3 R8, P0, R47, R122.reuse, RZ ;  /* 0x0000007a2f087210 */ /* 0x080fe20007f1e0ff */
[----:B------:R-:W-:Y:S01]  /*1380*/  IMAD R183, R2, 0xc4, RZ ;  /* 0x000000c402b77824 */ /* 0x000fe200078e02ff */
[----:B------:R1:W3:Y:S01]  /*1390*/  LDG.E.U16 R32, desc[UR60][R24.64] ;  /* 0x0000003c18207981 */ /* 0x0002e2000c1e1500 */
[----:B------:R-:W-:Y:S01]  /*13a0*/  IADD3 R12, P1, R172, R122, RZ ;  /* 0x0000007aac0c7210 */ /* 0x000fe20007f3e0ff */
[----:B------:R-:W0:Y:S01]  /*13b0*/  LDC R188, c[0x0][0x248] ;  /* 0x00009200ffbc7b82 */ /* 0x000e220000000800 */
[-C--:B------:R-:W-:Y:S01]  /*13c0*/  LEA.HI.X.SX32 R9, R9, R123.reuse, 0x1, P0 ;  /* 0x0000007b09097211 */ /* 0x080fe200000f0eff */
[C---:B------:R-:W-:Y:S01]  /*13d0*/  IMAD R185, R2.reuse, 0xd4, RZ ;  /* 0x000000d402b97824 */ /* 0x040fe200078e02ff */
[-C--:B------:R-:W-:Y:S01]  /*13e0*/  LEA.HI.X.SX32 R13, R45, R123.reuse, 0x1, P1 ;  /* 0x0000007b2d0d7211 */ /* 0x080fe200008f0eff */
[----:B------:R4:W3:Y:S01]  /*13f0*/  LDG.E.U16 R31, desc[UR60][R14.64] ;  /* 0x0000003c0e1f7981 */ /* 0x0008e2000c1e1500 */
[----:B------:R-:W-:Y:S01]  /*1400*/  LEA.HI.X.SX32 R29, R39, R123, 0x1, P2 ;  /* 0x0000007b271d7211 */ /* 0x000fe200010f0eff */
[----:B------:R-:W-:-:S02]  /*1410*/  IMAD R45, R2, 0x5a, RZ ;  /* 0x0000005a022d7824 */ /* 0x000fc400078e02ff */
[----:B------:R4:W3:Y:S01]  /*1420*/  LDG.E.U16 R30, desc[UR60][R36.64] ;  /* 0x0000003c241e7981 */ /* 0x0008e2000c1e1500 */
[-C--:B-1----:R-:W-:Y:S01]  /*1430*/  IADD3 R24, P1, R180, R122.reuse, RZ ;  /* 0x0000007ab4187210 */ /* 0x082fe20007f3e0ff */
[----:B------:R-:W-:Y:S01]  /*1440*/  IMAD R43, R2, 0x2d, RZ ;  /* 0x0000002d022b7824 */ /* 0x000fe200078e02ff */
[----:B------:R-:W1:Y:S01]  /*1450*/  LDC R176, c[0x0][0x248] ;  /* 0x00009200ffb07b82 */ /* 0x000e620000000800 */
[----:B------:R4:W3:Y:S02]  /*1460*/  LDG.E.U16 R93, desc[UR60][R12.64] ;  /* 0x0000003c0c5d7981 */ /* 0x0008e4000c1e1500 */
[-C--:B----4-:R-:W-:Y:S02]  /*1470*/  IADD3 R14, P0, R18, R122.reuse, RZ ;  /* 0x0000007a120e7210 */ /* 0x090fe40007f1e0ff */
[----:B------:R4:W3:Y:S01]  /*1480*/  LDG.E.U16 R39, desc[UR60][R8.64] ;  /* 0x0000003c08277981 */ /* 0x0008e2000c1e1500 */
[-C--:B------:R-:W-:Y:S02]  /*1490*/  IADD3 R36, P2, R182, R122.reuse, RZ ;  /* 0x0000007ab6247210 */ /* 0x080fe40007f5e0ff */
[----:B------:R-:W1:Y:S01]  /*14a0*/  LDC R178, c[0x0][0x248] ;  /* 0x00009200ffb27b82 */ /* 0x000e620000000800 */
[-C--:B------:R-:W-:Y:S01]  /*14b0*/  LEA.HI.X.SX32 R15, R47, R123.reuse, 0x1, P0 ;  /* 0x0000007b2f0f7211 */ /* 0x080fe200000f0eff */
[C---:B------:R-:W-:Y:S01]  /*14c0*/  IMAD R190, R2.reuse, 0xe4, RZ ;  /* 0x000000e402be7824 */ /* 0x040fe200078e02ff */
[-C--:B------:R-:W-:Y:S01]  /*14d0*/  IADD3 R12, P0, R45, R122.reuse, RZ ;  /* 0x0000007a2d0c7210 */ /* 0x080fe20007f1e0ff */
[C---:B------:R-:W-:Y:S01]  /*14e0*/  IMAD R130, R2.reuse, 0xfa, RZ ;  /* 0x000000fa02827824 */ /* 0x040fe200078e02ff */
[-C--:B------:R-:W-:Y:S01]  /*14f0*/  LEA.HI.X.SX32 R25, R63, R123.reuse, 0x1, P1 ;  /* 0x0000007b3f197211 */ /* 0x080fe200008f0eff */
[----:B------:R4:W3:Y:S01]  /*1500*/  LDG.E.U16 R92, desc[UR60][R14.64] ;  /* 0x0000003c0e5c7981 */ /* 0x0008e2000c1e1500 */
[-C--:B------:R-:W-:Y:S01]  /*1510*/  LEA.HI.X.SX32 R37, R45, R123.reuse, 0x1, P2 ;  /* 0x0000007b2d257211 */ /* 0x080fe200010f0eff */
[C---:B------:R-:W-:Y:S01]  /*1520*/  IMAD R45, R2.reuse, 0x6a, RZ ;  /* 0x0000006a022d7824 */ /* 0x040fe200078e02ff */
[-C--:B------:R-:W-:Y:S01]  /*1530*/  IADD3 R42, P1, R183, R122.reuse, RZ ;  /* 0x0000007ab72a7210 */ /* 0x080fe20007f3e0ff */
[C---:B----4-:R-:W-:Y:S01]  /*1540*/  IMAD R9, R2.reuse, 0x35, RZ ;  /* 0x0000003502097824 */ /* 0x050fe200078e02ff */
[-C--:B------:R-:W-:Y:S01]  /*1550*/  LEA.HI.X.SX32 R13, R43, R123.reuse, 0x1, P0 ;  /* 0x0000007b2b0d7211 */ /* 0x080fe200000f0eff */
[----:B------:R4:W3:Y:S01]  /*1560*/  LDG.E.U16 R89, desc[UR60][R24.64] ;  /* 0x0000003c18597981 */ /* 0x0008e2000c1e1500 */
[-C--:B------:R-:W-:Y:S01]  /*1570*/  LEA.HI.X.SX32 R43, R65, R123.reuse, 0x1, P1 ;  /* 0x0000007b412b7211 */ /* 0x080fe200008f0eff */
[C---:B------:R-:W-:Y:S01]  /*1580*/  IMAD R65, R2.reuse, 0x7a, RZ ;  /* 0x0000007a02417824 */ /* 0x040fe200078e02ff */
[-C--:B------:R-:W-:Y:S01]  /*1590*/  IADD3 R8, P0, R45, R122.reuse, RZ ;  /* 0x0000007a2d087210 */ /* 0x080fe20007f1e0ff */
[----:B------:R0:W3:Y:S01]  /*15a0*/  LDG.E.U16 R38, desc[UR60][R12.64] ;  /* 0x0000003c0c267981 */ /* 0x0000e2000c1e1500 */
[----:B------:R-:W2:Y:S02]  /*15b0*/  LDC R174, c[0x0][0x248] ;  /* 0x00009200ffae7b82 */ /* 0x000ea40000000800 */
[----:B------:R-:W-:Y:S01]  /*15c0*/  LEA.HI.X.SX32 R9, R9, R123, 0x1, P0 ;  /* 0x0000007b09097211 */ /* 0x000fe200000f0eff */
[----:B------:R-:W-:Y:S01]  /*15d0*/  IMAD R105, R2, 0x16, RZ ;  /* 0x0000001602697824 */ /* 0x000fe200078e02ff */
[-C--:B------:R-:W-:Y:S01]  /*15e0*/  IADD3 R14, P0, R65, R122.reuse, RZ ;  /* 0x0000007a410e7210 */ /* 0x080fe20007f1e0ff */
[----:B------:R-:W3:Y:S01]  /*15f0*/  LDG.E.U16 R91, desc[UR60][R36.64] ;  /* 0x0000003c245b7981 */ /* 0x000ee2000c1e1500 */
[----:B----4-:R-:W-:-:S02]  /*1600*/  IADD3 R24, P1, R185, R122, RZ ;  /* 0x0000007ab9187210 */ /* 0x010fc40007f3e0ff */
[----:B------:R-:W4:Y:S01]  /*1610*/  LDC R184, c[0x0][0x248] ;  /* 0x00009200ffb87b82 */ /* 0x000f220000000800 */
[C---:B0-----:R-:W-:Y:S01]  /*1620*/  IMAD R13, R2.reuse, 0x3d, RZ ;  /* 0x0000003d020d7824 */ /* 0x041fe200078e02ff */
[-C--:B------:R-:W-:Y:S01]  /*1630*/  LEA.HI.X.SX32 R25, R45, R123.reuse, 0x1, P1 ;  /* 0x0000007b2d197211 */ /* 0x080fe200008f0eff */
[----:B------:R-:W-:Y:S01]  /*1640*/  IMAD R45, R2, 0x6, RZ ;  /* 0x00000006022d7824 */ /* 0x000fe200078e02ff */
[-C--:B------:R-:W-:Y:S01]  /*1650*/  IADD3 R46, P2, R190, R122.reuse, RZ ;  /* 0x0000007abe2e7210 */ /* 0x080fe20007f5e0ff */
[C---:B------:R-:W-:Y:S01]  /*1660*/  IMAD R189, R2.reuse, 0xf4, RZ ;  /* 0x000000f402bd7824 */ /* 0x040fe200078e02ff */
[-C--:B------:R-:W-:Y:S01]  /*1670*/  LEA.HI.X.SX32 R15, R13, R123.reuse, 0x1, P0 ;  /* 0x0000007b0d0f7211 */ /* 0x080fe200000f0eff */
[----:B------:R-:W-:Y:S01]  /*1680*/  IMAD R13, R2, 0x7d, RZ ;  /* 0x0000007d020d7824 */ /* 0x000fe200078e02ff */
[----:B------:R-:W-:Y:S01]  /*1690*/  IADD3 R12, P1, R130, R122, RZ ;  /* 0x0000007a820c7210 */ /* 0x000fe20007f3e0ff */
[----:B------:R0:W3:Y:S01]  /*16a0*/  LDG.E.U16 R108, desc[UR60][R108.64] ;  /* 0x0000003c6c6c7981 */ /* 0x0000e2000c1e1500 */
[----:B------:R-:W-:Y:S01]  /*16b0*/  LEA.HI.X.SX32 R47, R5, R123, 0x1, P2 ;  /* 0x0000007b052f7211 */ /* 0x000fe200010f0eff */
[----:B------:R-:W4:Y:S01]  /*16c0*/  LDC R186, c[0x0][0x248] ;  /* 0x00009200ffba7b82 */ /* 0x000f220000000800 */
[----:B------:R-:W-:Y:S01]  /*16d0*/  LEA R5, R2, R2, 0x1 ;  /* 0x0000000202057211 */ /* 0x000fe200078e08ff */
[----:B------:R1:W3:Y:S01]  /*16e0*/  LDG.E.U16 R36, desc[UR60][R14.64] ;  /* 0x0000003c0e247981 */ /* 0x0002e2000c1e1500 */
[----:B------:R-:W-:-:S02]  /*16f0*/  IADD3 R4, P0, R45, R122, RZ ;  /* 0x0000007a2d047210 */ /* 0x000fc40007f1e0ff */
[-C--:B------:R-:W-:Y:S01]  /*1700*/  LEA.HI.X.SX32 R13, R13, R123.reuse, 0x1, P1 ;  /* 0x0000007b0d0d7211 */ /* 0x080fe200008f0eff */
[----:B------:R5:W3:Y:S01]  /*1710*/  LDG.E.U16 R37, desc[UR60][R8.64] ;  /* 0x0000003c08257981 */ /* 0x000ae2000c1e1500 */
[C---:B0-----:R-:W-:Y:S01]  /*1720*/  IMAD R109, R2.reuse, 0x26, RZ ;  /* 0x00000026026d7824 */ /* 0x041fe200078e02ff */
[----:B------:R-:W0:Y:S02]  /*1730*/  LDC R194, c[0x0][0x248] ;  /* 0x00009200ffc27b82 */ /* 0x000e240000000800 */
[----:B------:R-:W3:Y:S01]  /*1740*/  LDG.E.U16 R29, desc[UR60][R28.64] ;  /* 0x0000003c1c1d7981 */ /* 0x000ee2000c1e1500 */
[----:B-1----:R-:W-:Y:S01]  /*1750*/  IMAD R15, R2, 0xb, RZ ;  /* 0x0000000b020f7824 */ /* 0x002fe200078e02ff */
[----:B------:R-:W-:Y:S02]  /*1760*/  IADD3 R14, P1, R105, R122, RZ ;  /* 0x0000007a690e7210 */ /* 0x000fe40007f3e0ff */
[----:B------:R1:W3:Y:S01]  /*1770*/  LDG.E.U16 R63, desc[UR60][R24.64] ;  /* 0x0000003c183f7981 */ /* 0x0002e2000c1e1500 */
[----:B------:R-:W-:-:S02]  /*1780*/  LEA.HI.X.SX32 R5, R5, R123, 0x1, P0 ;  /* 0x0000007b05057211 */ /* 0x000fc400000f0eff */
[----:B-----5:R-:W-:Y:S01]  /*1790*/  IADD3 R8, P2, R189, R122, RZ ;  /* 0x0000007abd087210 */ /* 0x020fe20007f5e0ff */
[C---:B------:R-:W-:Y:S01]  /*17a0*/  IMAD R202, R2.reuse, 0x46, RZ ;  /* 0x0000004602ca7824 */ /* 0x040fe200078e02ff */
[-C--:B------:R-:W-:Y:S01]  /*17b0*/  LEA.HI.X.SX32 R15, R15, R123.reuse, 0x1, P1 ;  /* 0x0000007b0f0f7211 */ /* 0x080fe200008f0eff */
[----:B------:R5:W3:Y:S01]  /*17c0*/  LDG.E.U16 R28, desc[UR60][R12.64] ;  /* 0x0000003c0c1c7981 */ /* 0x000ae2000c1e1500 */
[----:B------:R-:W-:Y:S01]  /*17d0*/  LEA.HI.X.SX32 R9, R65, R123, 0x1, P2 ;  /* 0x0000007b41097211 */ /* 0x000fe200010f0eff */
[C---:B------:R-:W-:Y:S01]  /*17e0*/  IMAD R214, R2.reuse, 0x56, RZ ;  /* 0x0000005602d67824 */ /* 0x040fe200078e02ff */
[----:B------:R-:W0:Y:S01]  /*17f0*/  LDC R203, c[0x0][0x248] ;  /* 0x00009200ffcb7b82 */ /* 0x000e220000000800 */
[C---:B-1----:R-:W-:Y:S01]  /*1800*/  IMAD R25, R2.reuse, 0x13, RZ ;  /* 0x0000001302197824 */ /* 0x042fe200078e02ff */
[----:B------:R1:W3:Y:S01]  /*1810*/  LDG.E.U16 R88, desc[UR60][R46.64] ;  /* 0x0000003c2e587981 */ /* 0x0002e2000c1e1500 */
[----:B------:R-:W-:-:S03]  /*1820*/  IMAD R153, R2, 0x36, RZ ;  /* 0x0000003602997824 */ /* 0x000fc600078e02ff */
[----:B------:R2:W3:Y:S01]  /*1830*/  LDG.E.U16 R173, desc[UR60][R4.64] ;  /* 0x0000003c04ad7981 */ /* 0x0004e2000c1e1500 */
[-C--:B-----5:R-:W-:Y:S01]  /*1840*/  IADD3 R12, P0, R109, R122.reuse, RZ ;  /* 0x0000007a6d0c7210 */ /* 0x0a0fe20007f1e0ff */
[----:B------:R-:W5:Y:S02]  /*1850*/  LDC R200, c[0x0][0x248] ;  /* 0x00009200ffc87b82 */ /* 0x000f640000000800 */
[----:B------:R4:W3:Y:S01]  /*1860*/  LDG.E.U16 R159, desc[UR60][R14.64] ;  /* 0x0000003c0e9f7981 */ /* 0x0008e2000c1e1500 */
[----:B-1----:R-:W-:Y:S01]  /*1870*/  IMAD R47, R2, 0x23, RZ ;  /* 0x00000023022f7824 */ /* 0x002fe200078e02ff */
[----:B------:R-:W-:Y:S02]  /*1880*/  LEA.HI.X.SX32 R13, R25, R123, 0x1, P0 ;  /* 0x0000007b190d7211 */ /* 0x000fe400000f0eff */
[----:B------:R1:W3:Y:S01]  /*1890*/  LDG.E.U16 R90, desc[UR60][R42.64] ;  /* 0x0000003c2a5a7981 */ /* 0x0002e2000c1e1500 */
[----:B--2---:R-:W-:Y:S01]  /*18a0*/  IADD3 R4, P2, R202, R122, RZ ;  /* 0x0000007aca047210 */ /* 0x004fe20007f5e0ff */
[----:B------:R-:W-:-:S02]  /*18b0*/  IMAD R212, R2, 0x66, RZ ;  /* 0x0000006602d47824 */ /* 0x000fc400078e02ff */
[----:B------:R2:W3:Y:S01]  /*18c0*/  LDG.E.U16 R86, desc[UR60][R8.64] ;  /* 0x0000003c08567981 */ /* 0x0004e2000c1e1500 */
[----:B------:R-:W-:Y:S01]  /*18d0*/  IMAD R231, R2, 0x86, RZ ;  /* 0x0000008602e77824 */ /* 0x000fe200078e02ff */
[-C--:B----4-:R-:W-:Y:S01]  /*18e0*/  IADD3 R14, P0, R214, R122.reuse, RZ ;  /* 0x0000007ad60e7210 */ /* 0x090fe20007f1e0ff */
[C---:B------:R-:W-:Y:S01]  /*18f0*/  IMAD R15, R2.reuse, 0x2b, RZ ;  /* 0x0000002b020f7824 */ /* 0x040fe200078e02ff */
[-C--:B------:R-:W-:Y:S01]  /*1900*/  LEA.HI.X.SX32 R5, R47, R123.reuse, 0x1, P2 ;  /* 0x0000007b2f057211 */ /* 0x080fe200010f0eff */
[----:B------:R4:W3:Y:S01]  /*1910*/  LDG.E.U16 R147, desc[UR60][R12.64] ;  /* 0x0000003c0c937981 */ /* 0x0008e2000c1e1500 */
[C---:B-1----:R-:W-:Y:S01]  /*1920*/  IMAD R43, R2.reuse, 0x1b, RZ ;  /* 0x0000001b022b7824 */ /* 0x042fe200078e02ff */
[----:B------:R-:W1:Y:S01]  /*1930*/  LDC R46, c[0x0][0x248] ;  /* 0x00009200ff2e7b82 */ /* 0x000e620000000800 */
[C---:B------:R-:W-:Y:S01]  /*1940*/  IMAD R210, R2.reuse, 0x76, RZ ;  /* 0x0000007602d27824 */ /* 0x040fe200078e02ff */
[----:B------:R-:W3:Y:S01]  /*1950*/  LDG.E.U16 R179, desc[UR60][R122.64] ;  /* 0x0000003c7ab37981 */ /* 0x000ee2000c1e1500 */
[-C--:B--2---:R-:W-:Y:S01]  /*1960*/  IADD3 R8, P1, R153, R122.reuse, RZ ;  /* 0x0000007a99087210 */ /* 0x084fe20007f3e0ff */
[C---:B------:R-:W-:Y:S01]  /*1970*/  IMAD R25, R2.reuse, 0x33, RZ ;  /* 0x0000003302197824 */ /* 0x040fe200078e02ff */
[-C--:B------:R-:W-:Y:S01]  /*1980*/  LEA.HI.X.SX32 R15, R15, R123.reuse, 0x1, P0 ;  /* 0x0000007b0f0f7211 */ /* 0x080fe200000f0eff */
[----:B------:R-:W-:Y:S01]  /*1990*/  IMAD R229, R2, 0x96, RZ ;  /* 0x0000009602e57824 */ /* 0x000fe200078e02ff */
[-C--:B------:R-:W-:Y:S01]  /*19a0*/  LEA.HI.X.SX32 R9, R43, R123.reuse, 0x1, P1 ;  /* 0x0000007b2b097211 */ /* 0x080fe200008f0eff */
[----:B------:R2:W3:Y:S01]  /*19b0*/  LDG.E.U16 R73, desc[UR60][R4.64] ;  /* 0x0000003c04497981 */ /* 0x0004e2000c1e1500 */
[----:B----4-:R-:W-:Y:S01]  /*19c0*/  IADD3 R12, P0, R212, R122, RZ ;  /* 0x0000007ad40c7210 */ /* 0x010fe20007f1e0ff */
[C---:B------:R-:W-:Y:S01]  /*19d0*/  IMAD R47, R2.reuse, 0x43, RZ ;  /* 0x00000043022f7824 */ /* 0x040fe200078e02ff */
[----:B------:R-:W4:Y:S01]  /*19e0*/  LDC R201, c[0x0][0x248] ;  /* 0x00009200ffc97b82 */ /* 0x000f220000000800 */
[----:B------:R0:W3:Y:S01]  /*19f0*/  LDG.E.U16 R72, desc[UR60][R14.64] ;  /* 0x0000003c0e487981 */ /* 0x0000e2000c1e1500 */
[----:B------:R-:W-:Y:S01]  /*1a00*/  IMAD R43, R2, 0x3b, RZ ;  /* 0x0000003b022b7824 */ /* 0x000fe200078e02ff */
[----:B------:R-:W-:-:S02]  /*1a10*/  LEA.HI.X.SX32 R13, R25, R123, 0x1, P0 ;  /* 0x0000007b190d7211 */ /* 0x000fc400000f0eff */
[----:B------:R5:W3:Y:S01]  /*1a20*/  LDG.E.U16 R134, desc[UR60][R8.64] ;  /* 0x0000003c08867981 */ /* 0x000ae2000c1e1500 */
[-C--:B--2---:R-:W-:Y:S01]  /*1a30*/  IADD3 R4, P2, R231, R122.reuse, RZ ;  /* 0x0000007ae7047210 */ /* 0x084fe20007f5e0ff */
[C---:B------:R-:W-:Y:S02]  /*1a40*/  IMAD R226, R2.reuse, 0xa6, RZ ;  /* 0x000000a602e27824 */ /* 0x040fe400078e02ff */
[----:B------:R2:W3:Y:S01]  /*1a50*/  LDG.E.U16 R71, desc[UR60][R12.64] ;  /* 0x0000003c0c477981 */ /* 0x0004e2000c1e1500 */
[----:B------:R-:W4:Y:S01]  /*1a60*/  LDC R209, c[0x0][0x248] ;  /* 0x00009200ffd17b82 */ /* 0x000f220000000800 */
[C---:B0-----:R-:W-:Y:S01]  /*1a70*/  IMAD R15, R2.reuse, 0x4b, RZ ;  /* 0x0000004b020f7824 */ /* 0x041fe200078e02ff */
[-C--:B------:R-:W-:Y:S01]  /*1a80*/  IADD3 R14, P0, R229, R122.reuse, RZ ;  /* 0x0000007ae50e7210 */ /* 0x080fe20007f1e0ff */
[----:B------:R-:W-:Y:S01]  /*1a90*/  IMAD R222, R2, 0xc6, RZ ;  /* 0x000000c602de7824 */ /* 0x000fe200078e02ff */
[-C--:B------:R-:W-:Y:S02]  /*1aa0*/  LEA.HI.X.SX32 R5, R47, R123.reuse, 0x1, P2 ;  /* 0x0000007b2f057211 */ /* 0x080fe400010f0eff */
[-C--:B-----5:R-:W-:Y:S01]  /*1ab0*/  IADD3 R8, P1, R210, R122.reuse, RZ ;  /* 0x0000007ad2087210 */ /* 0x0a0fe20007f3e0ff */
[C---:B------:R-:W-:Y:S01]  /*1ac0*/  IMAD R25, R2.reuse, 0x53, RZ ;  /* 0x0000005302197824 */ /* 0x040fe200078e02ff */
[-C--:B------:R-:W-:Y:S01]  /*1ad0*/  LEA.HI.X.SX32 R15, R15, R123.reuse, 0x1, P0 ;  /* 0x0000007b0f0f7211 */ /* 0x080fe200000f0eff */
[C---:B------:R-:W-:Y:S01]  /*1ae0*/  IMAD R224, R2.reuse, 0xb6, RZ ;  /* 0x000000b602e07824 */ /* 0x040fe200078e02ff */
[-C--:B------:R-:W-:Y:S01]  /*1af0*/  LEA.HI.X.SX32 R9, R43, R123.reuse, 0x1, P1 ;  /* 0x0000007b2b097211 */ /* 0x080fe200008f0eff */
[----:B------:R0:W5:Y:S01]  /*1b00*/  LDG.E.U16 R69, desc[UR60][R4.64] ;  /* 0x0000003c04457981 */ /* 0x000162000c1e1500 */
[----:B------:R-:W-:Y:S01]  /*1b10*/  IMAD R47, R2, 0x63, RZ ;  /* 0x00000063022f7824 */ /* 0x000fe200078e02ff */
[-C--:B--2---:R-:W-:Y:S01]  /*1b20*/  IADD3 R12, P0, R226, R122.reuse, RZ ;  /* 0x0000007ae20c7210 */ /* 0x084fe20007f1e0ff */
[C---:B------:R-:W-:Y:S01]  /*1b30*/  IMAD R220, R2.reuse, 0xd6, RZ ;  /* 0x000000d602dc7824 */ /* 0x040fe200078e02ff */
[----:B------:R2:W5:Y:S01]  /*1b40*/  LDG.E.U16 R70, desc[UR60][R8.64] ;  /* 0x0000003c08467981 */ /* 0x000562000c1e1500 */
[----:B------:R-:W-:Y:S01]  /*1b50*/  IMAD R43, R2, 0x5b, RZ ;  /* 0x0000005b022b7824 */ /* 0x000fe200078e02ff */
[----:B------:R-:W-:Y:S01]  /*1b60*/  LEA.HI.X.SX32 R13, R25, R123, 0x1, P0 ;  /* 0x0000007b190d7211 */ /* 0x000fe200000f0eff */
[----:B------:R-:W4:Y:S01]  /*1b70*/  LDC R213, c[0x0][0x248] ;  /* 0x00009200ffd57b82 */ /* 0x000f220000000800 */
[----:B------:R1:W5:Y:S01]  /*1b80*/  LDG.E.U16 R68, desc[UR60][R14.64] ;  /* 0x0000003c0e447981 */ /* 0x000362000c1e1500 */
[-C--:B0-----:R-:W-:Y:S01]  /*1b90*/  IADD3 R4, P2, R222, R122.reuse, RZ ;  /* 0x0000007ade047210 */ /* 0x081fe20007f5e0ff */
[----:B------:R-:W-:Y:S01]  /*1ba0*/  IMAD R218, R2, 0xe6, RZ ;  /* 0x000000e602da7824 */ /* 0x000fe200078e02ff */
[----:B------:R-:W-:-:S02]  /*1bb0*/  IADD3 R42, P0, R220, R122, RZ ;  /* 0x0000007adc2a7210 */ /* 0x000fc40007f1e0ff */
[-C--:B--2---:R-:W-:Y:S01]  /*1bc0*/  IADD3 R8, P1, R224, R122.reuse, RZ ;  /* 0x0000007ae0087210 */ /* 0x084fe20007f3e0ff */
[C---:B------:R-:W-:Y:S01]  /*1bd0*/  IMAD R216, R2.reuse, 0xf6, RZ ;  /* 0x000000f602d87824 */ /* 0x040fe200078e02ff */
[-C--:B------:R-:W-:Y:S01]  /*1be0*/  LEA.HI.X.SX32 R5, R47, R123.reuse, 0x1, P2 ;  /* 0x0000007b2f057211 */ /* 0x080fe200010f0eff */
[C---:B------:R-:W-:Y:S01]  /*1bf0*/  IMAD R25, R2.reuse, 0xc, RZ ;  /* 0x0000000c02197824 */ /* 0x040fe200078e02ff */
[----:B------:R-:W2:Y:S01]  /*1c00*/  LDG.E.U16 R65, desc[UR60][R12.64] ;  /* 0x0000003c0c417981 */ /* 0x000ea2000c1e1500 */
[C---:B-1----:R-:W-:Y:S01]  /*1c10*/  IMAD R15, R2.reuse, 0x6b, RZ ;  /* 0x0000006b020f7824 */ /* 0x042fe200078e02ff */
[-C--:B------:R-:W-:Y:S01]  /*1c20*/  LEA.HI.X.SX32 R9, R43, R123.reuse, 0x1, P1 ;  /* 0x0000007b2b097211 */ /* 0x080fe200008f0eff */
[----:B------:R-:W0:Y:S01]  /*1c30*/  LDC R211, c[0x0][0x248] ;  /* 0x00009200ffd37b82 */ /* 0x000e220000000800 */
[----:B------:R1:W2:Y:S02]  /*1c40*/  LDG.E.U16 R66, desc[UR60][R4.64] ;  /* 0x0000003c04427981 */ /* 0x0002a4000c1e1500 */
[----:B------:R-:W-:Y:S01]  /*1c50*/  LEA.HI.X.SX32 R43, R15, R123, 0x1, P0 ;  /* 0x0000007b0f2b7211 */ /* 0x000fe200000f0eff */
[----:B------:R-:W-:Y:S01]  /*1c60*/  IMAD R15, R2, 0x73, RZ ;  /* 0x00000073020f7824 */ /* 0x000fe200078e02ff */
[-C--:B------:R-:W-:Y:S01]  /*1c70*/  IADD3 R14, P2, R216, R122.reuse, RZ ;  /* 0x0000007ad80e7210 */ /* 0x080fe20007f5e0ff */
[----:B------:R-:W-:Y:S01]  /*1c80*/  IMAD R47, R2, 0x7b, RZ ;  /* 0x0000007b022f7824 */ /* 0x000fe200078e02ff */
[----:B------:R1:W2:Y:S01]  /*1c90*/  LDG.E.U16 R67, desc[UR60][R8.64] ;  /* 0x0000003c08437981 */ /* 0x0002a2000c1e1500 */
[----:B------:R-:W0:Y:S01]  /*1ca0*/  LDC R215, c[0x0][0x248] ;  /* 0x00009200ffd77b82 */ /* 0x000e220000000800 */
[----:B-1----:R-:W-:-:S02]  /*1cb0*/  IADD3 R4, P0, R218, R122, RZ ;  /* 0x0000007ada047210 */ /* 0x002fc40007f1e0ff */
[----:B------:R1:W2:Y:S02]  /*1cc0*/  LDG.E.U16 R42, desc[UR60][R42.64] ;  /* 0x0000003c2a2a7981 */ /* 0x0002a4000c1e1500 */
[----:B------:R-:W-:-:S03]  /*1cd0*/  LEA.HI.X.SX32 R5, R15, R123, 0x1, P0 ;  /* 0x0000007b0f057211 */ /* 0x000fc600000f0eff */
[----:B------:R-:W0:Y:S01]  /*1ce0*/  LDC R217, c[0x0][0x248] ;  /* 0x00009200ffd97b82 */ /* 0x000e220000000800 */
[C---:B------:R-:W-:Y:S02]  /*1cf0*/  SHF.L.U32 R9, R2.reuse, 0x2, RZ ;  /* 0x0000000202097819 */ /* 0x040fe400000006ff */
[CC--:B------:R-:W-:Y:S01]  /*1d00*/  LEA R12, P0, R2.reuse, R122.reuse, 0x3 ;  /* 0x0000007a020c7211 */ /* 0x0c0fe200078018ff */
[----:B------:R4:W2:Y:S01]  /*1d10*/  LDG.E.U16 R64, desc[UR60][R4.64] ;  /* 0x0000003c04407981 */ /* 0x0008a2000c1e1500 */
[-C--:B------:R-:W-:Y:S02]  /*1d20*/  LEA.HI.X.SX32 R15, R47, R123.reuse, 0x1, P2 ;  /* 0x0000007b2f0f7211 */ /* 0x080fe400010f0eff */
[-C--:B------:R-:W-:Y:S01]  /*1d30*/  IADD3 R8, P1, R25, R122.reuse, RZ ;  /* 0x0000007a19087210 */ /* 0x080fe20007f3e0ff */
[----:B-1----:R-:W1:Y:S01]  /*1d40*/  LDC R43, c[0x0][0x248] ;  /* 0x00009200ff2b7b82 */ /* 0x002e620000000800 */
[----:B------:R-:W-:Y:S01]  /*1d50*/  LEA.HI.X.SX32 R13, R9, R123, 0x1, P0 ;  /* 0x0000007b090d7211 */ /* 0x000fe200000f0eff */
[----:B------:R-:W-:Y:S01]  /*1d60*/  IMAD R187, R2, 0x98, RZ ;  /* 0x0000009802bb7824 */ /* 0x000fe200078e02ff */
[----:B----4-:R-:W-:-:S03]  /*1d70*/  IADD3 R4, P2, R17, R122, RZ ;  /* 0x0000007a11047210 */ /* 0x010fc60007f5e0ff */
[----:B------:R4:W2:Y:S01]  /*1d80*/  LDG.E.U16 R171, desc[UR60][R12.64] ;  /* 0x0000003c0cab7981 */ /* 0x0008a2000c1e1500 */
[-C--:B------:R-:W-:Y:S01]  /*1d90*/  LEA.HI.X.SX32 R9, R45, R123.reuse, 0x1, P1 ;  /* 0x0000007b2d097211 */ /* 0x080fe200008f0eff */
[----:B------:R-:W0:Y:S01]  /*1da0*/  LDC R47, c[0x0][0x248] ;  /* 0x00009200ff2f7b82 */ /* 0x000e220000000800 */
[----:B------:R-:W-:Y:S01]  /*1db0*/  LEA.HI.X.SX32 R5, R25, R123, 0x1, P2 ;  /* 0x0000007b19057211 */ /* 0x000fe200010f0eff */
[C---:B------:R-:W-:Y:S01]  /*1dc0*/  IMAD R25, R2.reuse, 0x4c, RZ ;  /* 0x0000004c02197824 */ /* 0x040fe200078e02ff */
[----:B------:R-:W2:Y:S01]  /*1dd0*/  LDG.E.U16 R62, desc[UR60][R14.64] ;  /* 0x0000003c0e3e7981 */ /* 0x000ea2000c1e1500 */
[----:B------:R-:W-:Y:S01]  /*1de0*/  IMAD R17, R2, 0x2c, RZ ;  /* 0x0000002c02117824 */ /* 0x000fe200078e02ff */
[-C--:B------:R-:W-:Y:S02]  /*1df0*/  IADD3 R48, P2, R49, R122.reuse, RZ ;  /* 0x0000007a31307210 */ /* 0x080fe40007f5e0ff */
[----:B------:R4:W2:Y:S01]  /*1e00*/  LDG.E.U16 R167, desc[UR60][R8.64] ;  /* 0x0000003c08a77981 */ /* 0x0008a2000c1e1500 */
[----:B------:R-:W3:Y:S01]  /*1e10*/  LDC R221, c[0x0][0x248] ;  /* 0x00009200ffdd7b82 */ /* 0x000ee20000000800 */
[----:B----4-:R-:W-:-:S02]  /*1e20*/  IADD3 R12, P0, R17, R122, RZ ;  /* 0x0000007a110c7210 */ /* 0x010fc40007f1e0ff */
[-C--:B------:R-:W-:Y:S01]  /*1e30*/  LEA.HI.X.SX32 R49, R17, R123.reuse, 0x1, P2 ;  /* 0x0000007b11317211 */ /* 0x080fe200010f0eff */
[----:B------:R4:W2:Y:S04]  /*1e40*/  LDG.E.U16 R157, desc[UR60][R4.64] ;  /* 0x0000003c049d7981 */ /* 0x0008a8000c1e1500 */
[----:B------:R-:W3:Y:S01]  /*1e50*/  LDC R219, c[0x0][0x248] ;  /* 0x00009200ffdb7b82 */ /* 0x000ee20000000800 */
[----:B------:R-:W-:Y:S01]  /*1e60*/  IADD3 R8, P1, R25, R122, RZ ;  /* 0x0000007a19087210 */ /* 0x000fe20007f3e0ff */
[----:B------:R4:W2:Y:S03]  /*1e70*/  LDG.E.U16 R48, desc[UR60][R48.64] ;  /* 0x0000003c30307981 */ /* 0x0008a6000c1e1500 */
[----:B------:R-:W-:-:S03]  /*1e80*/  LEA.HI.X.SX32 R9, R109, R123, 0x1, P1 ;  /* 0x0000007b6d097211 */ /* 0x000fc600008f0eff */
[----:B------:R-:W0:Y:S01]  /*1e90*/  LDC R109, c[0x0][0x248] ;  /* 0x00009200ff6d7b82 */ /* 0x000e220000000800 */
[-C--:B------:R-:W-:Y:S01]  /*1ea0*/  LEA.HI.X.SX32 R13, R105, R123.reuse, 0x1, P0 ;  /* 0x0000007b690d7211 */ /* 0x080fe200000f0eff */
[C---:B------:R-:W-:Y:S01]  /*1eb0*/  IMAD R17, R2.reuse, 0x6c, RZ ;  /* 0x0000006c02117824 */ /* 0x040fe200078e02ff */
[-C--:B----4-:R-:W-:Y:S01]  /*1ec0*/  IADD3 R4, P0, R187, R122.reuse, RZ ;  /* 0x0000007abb047210 */ /* 0x090fe20007f1e0ff */
[C---:B------:R-:W-:Y:S01]  /*1ed0*/  IMAD R105, R2.reuse, 0xd8, RZ ;  /* 0x000000d802697824 */ /* 0x040fe200078e02ff */
[----:B------:R-:W-:Y:S01]  /*1ee0*/  SHF.L.U32 R15, R2, 0x4, RZ ;  /* 0x00000004020f7819 */ /* 0x000fe200000006ff */
[----:B------:R4:W2:Y:S02]  /*1ef0*/  LDG.E.U16 R141, desc[UR60][R12.64] ;  /* 0x0000003c0c8d7981 */ /* 0x0008a4000c1e1500 */
[----:B------:R-:W0:Y:S01]  /*1f00*/  LDC R49, c[0x0][0x248] ;  /* 0x00009200ff317b82 */ /* 0x000e220000000800 */
[----:B------:R-:W-:Y:S01]  /*1f10*/  LEA.HI.X.SX32 R5, R25, R123, 0x1, P0 ;  /* 0x0000007b19057211 */ /* 0x000fe200000f0eff */
[----:B------:R-:W-:Y:S01]  /*1f20*/  IMAD R195, R6, 0x130, RZ ;  /* 0x0000013006c37824 */ /* 0x000fe200078e02ff */
[-C--:B------:R-:W-:Y:S01]  /*1f30*/  IADD3 R16, P2, R105, R122.reuse, RZ ;  /* 0x0000007a69107210 */ /* 0x080fe20007f5e0ff */
[----:B------:R-:W2:Y:S01]  /*1f40*/  LDG.E.U16 R9, desc[UR60][R8.64] ;  /* 0x0000003c08097981 */ /* 0x000ea2000c1e1500 */
[----:B----4-:R-:W-:-:S03]  /*1f50*/  IADD3 R12, P1, R17, R122, RZ ;  /* 0x0000007a110c7210 */ /* 0x010fc60007f3e0ff */
[----:B------:R4:W2:Y:S01]  /*1f60*/  LDG.E.U16 R45, desc[UR60][R4.64] ;  /* 0x0000003c042d7981 */ /* 0x0008a2000c1e1500 */
[-C--:B-1----:R-:W-:Y:S01]  /*1f70*/  LEA R14, P0, R43, R122.reuse, 0x5 ;  /* 0x0000007a2b0e7211 */ /* 0x082fe200078028ff */
[----:B------:R-:W1:Y:S01]  /*1f80*/  LDC R6, c[0x0][0x248] ;  /* 0x00009200ff067b82 */ /* 0x000e620000000800 */
[-C--:B------:R-:W-:Y:S02]  /*1f90*/  LEA.HI.X.SX32 R13, R153, R123.reuse, 0x1, P1 ;  /* 0x0000007b990d7211 */ /* 0x080fe400008f0eff */
[-C--:B------:R-:W-:Y:S02]  /*1fa0*/  LEA.HI.X.SX32 R17, R17, R123.reuse, 0x1, P2 ;  /* 0x0000007b11117211 */ /* 0x080fe400010f0eff */
[-C--:B------:R-:W-:Y:S01]  /*1fb0*/  LEA.HI.X.SX32 R15, R15, R123.reuse, 0x1, P0 ;  /* 0x0000007b0f0f7211 */ /* 0x080fe200000f0eff */
[----:B------:R-:W2:Y:S01]  /*1fc0*/  LDG.E.U16 R12, desc[UR60][R12.64] ;  /* 0x0000003c0c0c7981 */ /* 0x000ea2000c1e1500 */
[C---:B----4-:R-:W-:Y:S01]  /*1fd0*/  SHF.L.U32 R5, R2.reuse, 0x5, RZ ;  /* 0x0000000502057819 */ /* 0x050fe200000006ff */
[----:B------:R-:W4:Y:S01]  /*1fe0*/  LDC R225, c[0x0][0x248] ;  /* 0x00009200ffe17b82 */ /* 0x000f220000000800 */
[-C--:B0-----:R-:W-:Y:S01]  /*1ff0*/  LEA R4, P1, R47, R122.reuse, 0x6 ;  /* 0x0000007a2f047211 */ /* 0x081fe200078230ff */
[----:B------:R0:W5:Y:S03]  /*2000*/  LDG.E.U16 R153, desc[UR60][R14.64] ;  /* 0x0000003c0e997981 */ /* 0x000166000c1e1500 */
[----:B------:R-:W-:Y:S01]  /*2010*/  LEA.HI.X.SX32 R5, R5, R123, 0x1, P1 ;  /* 0x0000007b05057211 */ /* 0x000fe200008f0eff */
[----:B------:R0:W2:Y:S01]  /*2020*/  LDG.E.U16 R47, desc[UR60][R16.64] ;  /* 0x0000003c102f7981 */ /* 0x0000a2000c1e1500 */
[----:B------:R-:W-:Y:S01]  /*2030*/  SHF.L.U32 R43, R2, 0x7, RZ ;  /* 0x00000007022b7819 */ /* 0x000fe200000006ff */
[----:B------:R-:W4:Y:S02]  /*2040*/  LDC R227, c[0x0][0x248] ;  /* 0x00009200ffe37b82 */ /* 0x000f240000000800 */
[----:B------:R0:W5:Y:S02]  /*2050*/  LDG.E.U16 R13, desc[UR60][R4.64] ;  /* 0x0000003c040d7981 */ /* 0x000164000c1e1500 */
[----:B0-----:R-:W-:-:S02]  /*2060*/  LEA R14, P1, R193, R122, 0x8 ;  /* 0x0000007ac10e7211 */ /* 0x001fc400078240ff */
[----:B------:R-:W-:Y:S02]  /*2070*/  SHF.L.U32 R25, R2, 0x6, RZ ;  /* 0x0000000602197819 */ /* 0x000fe400000006ff */
[----:B------:R-:W-:Y:S01]  /*2080*/  LEA R16, P0, R109, R122, 0x7 ;  /* 0x0000007a6d107211 */ /* 0x000fe200078038ff */
[----:B------:R-:W-:Y:S01]  /*2090*/  IMAD R109, R0, 0x110, RZ ;  /* 0x00000110006d7824 */ /* 0x000fe200078e02ff */
[----:B------:R-:W0:Y:S01]  /*20a0*/  LDC R230, c[0x0][0x248] ;  /* 0x00009200ffe67b82 */ /* 0x000e220000000800 */
[----:B------:R-:W-:Y:S01]  /*20b0*/  IMAD R5, R20, 0x150, RZ ;  /* 0x0000015014057824 */ /* 0x000fe200078e02ff */
[----:B------:R-:W-:Y:S01]  /*20c0*/  LEA.HI.X.SX32 R15, R43, R123, 0x1, P1 ;  /* 0x0000007b2b0f7211 */ /* 0x000fe200008f0eff */
[----:B------:R-:W-:-:S05]  /*20d0*/  IMAD R49, R49, 0x1b0, RZ ;  /* 0x000001b031317824 */ /* 0x000fca00078e02ff */
[----:B------:R-:W1:Y:S01]  /*20e0*/  LDC R0, c[0x0][0x248] ;  /* 0x00009200ff007b82 */ /* 0x000e620000000800 */
[-C--:B------:R-:W-:Y:S01]  /*20f0*/  LEA.HI.X.SX32 R17, R25, R123.reuse, 0x1, P0 ;  /* 0x0000007b19117211 */ /* 0x080fe200000f0eff */
[----:B------:R4:W2:Y:S01]  /*2100*/  LDG.E.U16 R14, desc[UR60][R14.64] ;  /* 0x0000003c0e0e7981 */ /* 0x0008a2000c1e1500 */
[-C--:B------:R-:W-:Y:S02]  /*2110*/  IADD3 R4, P1, R5, R122.reuse, RZ ;  /* 0x0000007a05047210 */ /* 0x080fe40007f3e0ff */
[-C--:B------:R-:W-:Y:S01]  /*2120*/  IADD3 R24, P0, R109, R122.reuse, RZ ;  /* 0x0000007a6d187210 */ /* 0x080fe20007f1e0ff */
[----:B------:R4:W2:Y:S01]  /*2130*/  LDG.E.U16 R16, desc[UR60][R16.64] ;  /* 0x0000003c10107981 */ /* 0x0008a2000c1e1500 */
[-C--:B------:R-:W-:Y:S01]  /*2140*/  LEA.HI.X.SX32 R5, R77, R123.reuse, 0x1, P1 ;  /* 0x0000007b4d057211 */ /* 0x080fe200008f0eff */
[----:B------:R-:W-:Y:S01]  /*2150*/  IMAD R77, R46, 0x190, RZ ;  /* 0x000001902e4d7824 */ /* 0x000fe200078e02ff */
[-C--:B------:R-:W-:Y:S01]  /*2160*/  IADD3 R20, P2, R195, R122.reuse, RZ ;  /* 0x0000007ac3147210 */ /* 0x080fe20007f5e0ff */
[----:B------:R-:W0:Y:S01]  /*2170*/  LDC R46, c[0x0][0x248] ;  /* 0x00009200ff2e7b82 */ /* 0x000e220000000800 */
[----:B----4-:R-:W-:Y:S01]  /*2180*/  IMAD R15, R74, 0x1e0, RZ ;  /* 0x000001e04a0f7824 */ /* 0x010fe200078e02ff */
[----:B------:R-:W-:Y:S01]  /*2190*/  IADD3 R74, P1, R49, R122, RZ ;  /* 0x0000007a314a7210 */ /* 0x000fe20007f3e0ff */
[----:B------:R-:W-:Y:S01]  /*21a0*/  IMAD R43, R50, 0x1d0, RZ ;  /* 0x000001d0322b7824 */ /* 0x000fe200078e02ff */
[----:B------:R-:W-:-:S04]  /*21b0*/  LEA.HI.X.SX32 R25, R21, R123, 0x1, P0 ;  /* 0x0000007b15197211 */ /* 0x000fc800000f0eff */
[----:B------:R-:W4:Y:S01]  /*21c0*/  LDC R17, c[0x0][0x248] ;  /* 0x00009200ff117b82 */ /* 0x000f220000000800 */
[----:B------:R-:W-:Y:S01]  /*21d0*/  LEA.HI.X.SX32 R21, R187, R123, 0x1, P2 ;  /* 0x0000007bbb157211 */ /* 0x000fe200010f0eff */
[----:B------:R1:W2:Y:S06]  /*21e0*/  LDG.E.U16 R8, desc[UR60][R24.64] ;  /* 0x0000003c18087981 */ /* 0x0002ac000c1e1500 */
[----:B------:R-:W0:Y:S01]  /*21f0*/  LDC R49, c[0x0][0x248] ;  /* 0x00009200ff317b82 */ /* 0x000e220000000800 */
[-C--:B------:R-:W-:Y:S01]  /*2200*/  IADD3 R76, P0, R77, R122.reuse, RZ ;  /* 0x0000007a4d4c7210 */ /* 0x080fe20007f1e0ff */
[----:B------:R-:W2:Y:S01]  /*2210*/  LDG.E.U16 R21, desc[UR60][R20.64] ;  /* 0x0000003c14157981 */ /* 0x000ea2000c1e1500 */
[----:B-1----:R-:W-:-:S02]  /*2220*/  IADD3 R24, P2, R43, R122, RZ ;  /* 0x0000007a2b187210 */ /* 0x002fc40007f5e0ff */
[----:B------:R-:W-:-:S03]  /*2230*/  LEA.HI.X.SX32 R77, R75, R123, 0x1, P0 ;  /* 0x0000007b4b4d7211 */ /* 0x000fc600000f0eff */
[----:B------:R-:W1:Y:S01]  /*2240*/  LDC R43, c[0x0][0x248] ;  /* 0x00009200ff2b7b82 */ /* 0x000e620000000800 */
[-C--:B------:R-:W-:Y:S02]  /*2250*/  LEA.HI.X.SX32 R75, R105, R123.reuse, 0x1, P1 ;  /* 0x0000007b694b7211 */ /* 0x080fe400008f0eff */
[----:B------:R-:W-:Y:S01]  /*2260*/  LEA.HI.X.SX32 R25, R103, R123, 0x1, P2 ;  /* 0x0000007b67197211 */ /* 0x000fe200010f0eff */
[----:B------:R4:W2:Y:S01]  /*2270*/  LDG.E.U16 R20, desc[UR60][R4.64] ;  /* 0x0000003c04147981 */ /* 0x0008a2000c1e1500 */
[----:B------:R-:W-:Y:S02]  /*2280*/  IMAD R103, R0, 0x120, RZ ;  /* 0x0000012000677824 */ /* 0x000fe400078e02ff */
[----:B------:R-:W-:Y:S01]  /*2290*/  IMAD R105, R6, 0x140, RZ ;  /* 0x0000014006697824 */ /* 0x000fe200078e02ff */
[----:B------:R-:W1:Y:S01]  /*22a0*/  LDC R0, c[0x0][0x248] ;  /* 0x00009200ff007b82 */ /* 0x000e620000000800 */
[----:B------:R-:W2:Y:S01]  /*22b0*/  LDG.E.U16 R25, desc[UR60][R24.64] ;  /* 0x0000003c18197981 */ /* 0x000ea2000c1e1500 */
[----:B----4-:R-:W-:-:S06]  /*22c0*/  IADD3 R4, P0, R15, R122, RZ ;  /* 0x0000007a0f047210 */ /* 0x010fcc0007f1e0ff */
[----:B------:R-:W4:Y:S01]  /*22d0*/  LDC R50, c[0x0][0x248] ;  /* 0x00009200ff327b82 */ /* 0x000f220000000800 */
[----:B------:R-:W-:Y:S01]  /*22e0*/  IMAD R17, R17, 0x160, RZ ;  /* 0x0000016011117824 */ /* 0x000fe200078e02ff */
[----:B------:R-:W-:Y:S01]  /*22f0*/  LEA.HI.X.SX32 R5, R19, R123, 0x1, P0 ;  /* 0x0000007b13057211 */ /* 0x000fe200000f0eff */
[----:B0-----:R-:W-:Y:S01]  /*2300*/  IMAD R49, R49, 0x1a0, RZ ;  /* 0x000001a031317824 */ /* 0x001fe200078e02ff */
[----:B------:R0:W2:Y:S04]  /*2310*/  LDG.E.U16 R19, desc[UR60][R74.64] ;  /* 0x0000003c4a137981 */ /* 0x0000a8000c1e1500 */
[----:B------:R0:W2:Y:S01]  /*2320*/  LDG.E.U16 R24, desc[UR60][R4.64] ;  /* 0x0000003c04187981 */ /* 0x0000a2000c1e1500 */
[----:B------:R-:W4:Y:S03]  /*2330*/  LDC R6, c[0x0][0x248] ;  /* 0x00009200ff067b82 */ /* 0x000f260000000800 */
[----:B------:R1:W2:Y:S01]  /*2340*/  LDG.E.U16 R15, desc[UR60][R76.64] ;  /* 0x0000003c4c0f7981 */ /* 0x0002a2000c1e1500 */
[----:B0-----:R-:W-:-:S04]  /*2350*/  IADD3 R74, P0, R103, R122, RZ ;  /* 0x0000007a674a7210 */ /* 0x001fc80007f1e0ff */
[----:B------:R-:W0:Y:S01]  /*2360*/  LDC R103, c[0x0][0x248] ;  /* 0x00009200ff677b82 */ /* 0x000e220000000800 */
[----:B------:R-:W-:Y:S02]  /*2370*/  IADD3 R4, P1, R105, R122, RZ ;  /* 0x0000007a69047210 */ /* 0x000fe40007f3e0ff */
[-C--:B------:R-:W-:Y:S01]  /*2380*/  LEA.HI.X.SX32 R75, R101, R123.reuse, 0x1, P0 ;  /* 0x0000007b654b7211 */ /* 0x080fe200000f0eff */
[----:B-1----:R-:W-:Y:S01]  /*2390*/  IMAD R77, R46, 0x180, RZ ;  /* 0x000001802e4d7824 */ /* 0x002fe200078e02ff */
[----:B------:R-:W-:-:S03]  /*23a0*/  LEA.HI.X.SX32 R5, R23, R123, 0x1, P1 ;  /* 0x0000007b17057211 */ /* 0x000fc600008f0eff */
[----:B------:R1:W2:Y:S01]  /*23b0*/  LDG.E.U16 R23, desc[UR60][R74.64] ;  /* 0x0000003c4a177981 */ /* 0x0002a2000c1e1500 */
[-C--:B------:R-:W-:Y:S01]  /*23c0*/  IADD3 R78, P0, R17, R122.reuse, RZ ;  /* 0x0000007a114e7210 */ /* 0x080fe20007f1e0ff */
[----:B------:R-:W-:Y:S01]  /*23d0*/  IMAD R101, R84, 0x1f0, RZ ;  /* 0x000001f054657824 */ /* 0x000fe200078e02ff */
[-C--:B------:R-:W-:Y:S01]  /*23e0*/  IADD3 R76, P2, R77, R122.reuse, RZ ;  /* 0x0000007a4d4c7210 */ /* 0x080fe20007f5e0ff */
[----:B------:R-:W0:Y:S01]  /*23f0*/  LDC R84, c[0x0][0x248] ;  /* 0x00009200ff547b82 */ /* 0x000e220000000800 */
[----:B------:R-:W-:Y:S01]  /*2400*/  LEA.HI.X.SX32 R79, R79, R123, 0x1, P0 ;  /* 0x0000007b4f4f7211 */ /* 0x000fe200000f0eff */
[----:B------:R-:W2:Y:S01]  /*2410*/  LDG.E.U16 R4, desc[UR60][R4.64] ;  /* 0x0000003c04047981 */ /* 0x000ea2000c1e1500 */
[----:B-1----:R-:W-:-:S03]  /*2420*/  IADD3 R74, P1, R49, R122, RZ ;  /* 0x0000007a314a7210 */ /* 0x002fc60007f3e0ff */
[----:B------:R1:W2:Y:S01]  /*2430*/  LDG.E.U16 R17, desc[UR60][R78.64] ;  /* 0x0000003c4e117981 */ /* 0x0002a2000c1e1500 */
[-C--:B------:R-:W-:Y:S01]  /*2440*/  LEA.HI.X.SX32 R77, R95, R123.reuse, 0x1, P2 ;  /* 0x0000007b5f4d7211 */ /* 0x080fe200010f0eff */
[----:B------:R-:W3:Y:S01]  /*2450*/  LDC R105, c[0x0][0x248] ;  /* 0x00009200ff697b82 */ /* 0x000ee20000000800 */
[----:B------:R-:W-:Y:S01]  /*2460*/  LEA.HI.X.SX32 R75, R85, R123, 0x1, P1 ;  /* 0x0000007b554b7211 */ /* 0x000fe200008f0eff */
[----:B------:R-:W-:Y:S02]  /*2470*/  IMAD R85, R43, 0x170, RZ ;  /* 0x000001702b557824 */ /* 0x000fe400078e02ff */
[----:B------:R-:W-:Y:S01]  /*2480*/  IMAD R95, R80, 0x1c0, RZ ;  /* 0x000001c0505f7824 */ /* 0x000fe200078e02ff */
[----:B------:R4:W2:Y:S01]  /*2490*/  LDG.E.U16 R46, desc[UR60][R76.64] ;  /* 0x0000003c4c2e7981 */ /* 0x0008a2000c1e1500 */
[----:B------:R-:W-:Y:S01]  /*24a0*/  IMAD R43, R0, 0x102, RZ ;  /* 0x00000102002b7824 */ /* 0x000fe200078e02ff */
[-C--:B-1----:R-:W-:Y:S02]  /*24b0*/  IADD3 R78, P1, R85, R122.reuse, RZ ;  /* 0x0000007a554e7210 */ /* 0x082fe40007f3e0ff */
[----:B------:R1:W2:Y:S01]  /*24c0*/  LDG.E.U16 R49, desc[UR60][R74.64] ;  /* 0x0000003c4a317981 */ /* 0x0002a2000c1e1500 */
[----:B------:R-:W3:Y:S01]  /*24d0*/  LDC R85, c[0x0][0x248] ;  /* 0x00009200ff557b82 */ /* 0x000ee20000000800 */
[----:B------:R-:W-:-:S02]  /*24e0*/  IADD3 R80, P0, R95, R122, RZ ;  /* 0x0000007a5f507210 */ /* 0x000fc40007f1e0ff */
[----:B------:R-:W-:Y:S02]  /*24f0*/  LEA R5, R2, R2, 0x7 ;  /* 0x0000000202057211 */ /* 0x000fe400078e38ff */
[----:B----4-:R-:W-:-:S03]  /*2500*/  IADD3 R76, P2, R101, R122, RZ ;  /* 0x0000007a654c7210 */ /* 0x010fc60007f5e0ff */
[----:B------:R-:W4:Y:S01]  /*2510*/  LDC R95, c[0x0][0x248] ;  /* 0x00009200ff5f7b82 */ /* 0x000f220000000800 */
[-C--:B------:R-:W-:Y:S01]  /*2520*/  LEA.HI.X.SX32 R81, R81, R123.reuse, 0x1, P0 ;  /* 0x0000007b51517211 */ /* 0x080fe200000f0eff */
[----:B------:R-:W-:Y:S01]  /*2530*/  IMAD R101, R50, 0x122, RZ ;  /* 0x0000012232657824 */ /* 0x000fe200078e02ff */
[-C--:B-1----:R-:W-:Y:S02]  /*2540*/  IADD3 R74, P0, R43, R122.reuse, RZ ;  /* 0x0000007a2b4a7210 */ /* 0x082fe40007f1e0ff */
[-C--:B------:R-:W-:Y:S01]  /*2550*/  LEA.HI.X.SX32 R79, R11, R123.reuse, 0x1, P1 ;  /* 0x0000007b0b4f7211 */ /* 0x080fe200008f0eff */
[----:B------:R1:W2:Y:S01]  /*2560*/  LDG.E.U16 R0, desc[UR60][R80.64] ;  /* 0x0000003c50007981 */ /* 0x0002a2000c1e1500 */
[-C--:B------:R-:W-:Y:S01]  /*2570*/  LEA.HI.X.SX32 R77, R83, R123.reuse, 0x1, P2 ;  /* 0x0000007b534d7211 */ /* 0x080fe200010f0eff */
[----:B------:R-:W-:Y:S01]  /*2580*/  IMAD R83, R6, 0x112, RZ ;  /* 0x0000011206537824 */ /* 0x000fe200078e02ff */
[----:B------:R-:W-:Y:S01]  /*2590*/  LEA.HI.X.SX32 R75, R5, R123, 0x1, P0 ;  /* 0x0000007b054b7211 */ /* 0x000fe200000f0eff */
[----:B------:R0:W2:Y:S01]  /*25a0*/  LDG.E.U16 R11, desc[UR60][R78.64] ;  /* 0x0000003c4e0b7981 */ /* 0x0000a2000c1e1500 */
[C---:B------:R-:W-:Y:S01]  /*25b0*/  IMAD R5, R2.reuse, 0x89, RZ ;  /* 0x0000008902057824 */ /* 0x040fe200078e02ff */
[----:B------:R-:W5:Y:S02]  /*25c0*/  LDC R232, c[0x0][0x248] ;  /* 0x00009200ffe87b82 */ /* 0x000f640000000800 */
[----:B------:R0:W2:Y:S01]  /*25d0*/  LDG.E.U16 R74, desc[UR60][R74.64] ;  /* 0x0000003c4a4a7981 */ /* 0x0000a2000c1e1500 */
[----:B-1----:R-:W-:Y:S01]  /*25e0*/  IADD3 R80, P1, R101, R122, RZ ;  /* 0x0000007a65507210 */ /* 0x002fe20007f3e0ff */
[----:B------:R-:W-:-:S02]  /*25f0*/  IMAD R81, R2, 0x91, RZ ;  /* 0x0000009102517824 */ /* 0x000fc400078e02ff */
[----:B------:R1:W2:Y:S02]  /*2600*/  LDG.E.U16 R43, desc[UR60][R76.64] ;  /* 0x0000003c4c2b7981 */ /* 0x0002a4000c1e1500 */
[----:B------:R-:W4:Y:S01]  /*2610*/  LDC R101, c[0x0][0x248] ;  /* 0x00009200ff657b82 */ /* 0x000f220000000800 */
[----:B0-----:R-:W-:Y:S01]  /*2620*/  IMAD R79, R82, 0x132, RZ ;  /* 0x00000132524f7824 */ /* 0x001fe200078e02ff */
[-C--:B------:R-:W-:Y:S01]  /*2630*/  IADD3 R82, P0, R83, R122.reuse, RZ ;  /* 0x0000007a53527210 */ /* 0x080fe20007f1e0ff */
[----:B------:R-:W-:Y:S02]  /*2640*/  IMAD R75, R84, 0x142, RZ ;  /* 0x00000142544b7824 */ /* 0x000fe400078e02ff */
[----:B------:R-:W-:Y:S01]  /*2650*/  IMAD R109, R94, 0x162, RZ ;  /* 0x000001625e6d7824 */ /* 0x000fe200078e02ff */
[-C--:B------:R-:W-:Y:S01]  /*2660*/  LEA.HI.X.SX32 R83, R5, R123.reuse, 0x1, P0 ;  /* 0x0000007b05537211 */ /* 0x080fe200000f0eff */
[C---:B-1----:R-:W-:Y:S01]  /*2670*/  IMAD R77, R2.reuse, 0x99, RZ ;  /* 0x00000099024d7824 */ /* 0x042fe200078e02ff */
[-C--:B------:R-:W-:Y:S01]  /*2680*/  IADD3 R76, P2, R79, R122.reuse, RZ ;  /* 0x0000007a4f4c7210 */ /* 0x080fe20007f5e0ff */
[C---:B------:R-:W-:Y:S01]  /*2690*/  IMAD R5, R2.reuse, 0xa1, RZ ;  /* 0x000000a102057824 */ /* 0x040fe200078e02ff */
[-C--:B------:R-:W-:Y:S01]  /*26a0*/  IADD3 R78, P0, R75, R122.reuse, RZ ;  /* 0x0000007a4b4e7210 */ /* 0x080fe20007f1e0ff */
[----:B---3--:R-:W-:Y:S01]  /*26b0*/  IMAD R85, R85, 0x152, RZ ;  /* 0x0000015255557824 */ /* 0x008fe200078e02ff */
[-C--:B------:R-:W-:Y:S01]  /*26c0*/  LEA.HI.X.SX32 R81, R81, R123.reuse, 0x1, P1 ;  /* 0x0000007b51517211 */ /* 0x080fe200008f0eff */
[----:B----4-:R-:W-:Y:S01]  /*26d0*/  IMAD R95, R95, 0x172, RZ ;  /* 0x000001725f5f7824 */ /* 0x010fe200078e02ff */
[-C--:B------:R-:W-:Y:S01]  /*26e0*/  LEA.HI.X.SX32 R77, R77, R123.reuse, 0x1, P2 ;  /* 0x0000007b4d4d7211 */ /* 0x080fe200010f0eff */
[----:B------:R-:W3:Y:S01]  /*26f0*/  LDG.E.U16 R6, desc[UR60][R82.64] ;  /* 0x0000003c52067981 */ /* 0x000ee2000c1e1500 */
[----:B------:R-:W-:Y:S01]  /*2700*/  IADD3 R84, P1, R109, R122, RZ ;  /* 0x0000007a6d547210 */ /* 0x000fe20007f3e0ff */
[----:B------:R-:W0:Y:S01]  /*2710*/  LDC R234, c[0x0][0x248] ;  /* 0x00009200ffea7b82 */ /* 0x000e220000000800 */
[----:B------:R-:W-:Y:S01]  /*2720*/  LEA.HI.X.SX32 R79, R5, R123, 0x1, P0 ;  /* 0x0000007b054f7211 */ /* 0x000fe200000f0eff */
[----:B------:R1:W4:Y:S01]  /*2730*/  LDG.E.U16 R50, desc[UR60][R76.64] ;  /* 0x0000003c4c327981 */ /* 0x000322000c1e1500 */
[----:B------:R-:W-:-:S03]  /*2740*/  IMAD R75, R2, 0xa9, RZ ;  /* 0x000000a9024b7824 */ /* 0x000fc600078e02ff */
[----:B------:R1:W4:Y:S02]  /*2750*/  LDG.E.U16 R5, desc[UR60][R80.64] ;  /* 0x0000003c50057981 */ /* 0x000324000c1e1500 */
[----:B------:R-:W0:Y:S02]  /*2760*/  LDC R109, c[0x0][0x248] ;  /* 0x00009200ff6d7b82 */ /* 0x000e240000000800 */
[----:B------:R1:W4:Y:S02]  /*2770*/  LDG.E.U16 R78, desc[UR60][R78.64] ;  /* 0x0000003c4e4e7981 */ /* 0x000324000c1e1500 */
[-C--:B-1----:R-:W-:Y:S01]  /*2780*/  IADD3 R76, P0, R85, R122.reuse, RZ ;  /* 0x0000007a554c7210 */ /* 0x082fe20007f1e0ff */
[----:B------:R-:W-:Y:S01]  /*2790*/  IMAD R81, R2, 0xb9, RZ ;  /* 0x000000b902517824 */ /* 0x000fe200078e02ff */
[-C--:B------:R-:W-:Y:S02]  /*27a0*/  IADD3 R80, P2, R95, R122.reuse, RZ ;  /* 0x0000007a5f507210 */ /* 0x080fe40007f5e0ff */
[----:B------:R-:W1:Y:S01]  /*27b0*/  LDC R228, c[0x0][0x248] ;  /* 0x00009200ffe47b82 */ /* 0x000e620000000800 */
[----:B------:R-:W-:Y:S01]  /*27c0*/  IMAD R79, R100, 0x182, RZ ;  /* 0x00000182644f7824 */ /* 0x000fe200078e02ff */
[-C--:B------:R-:W-:Y:S01]  /*27d0*/  LEA.HI.X.SX32 R77, R75, R123.reuse, 0x1, P0 ;  /* 0x0000007b4b4d7211 */ /* 0x080fe200000f0eff */
[C---:B------:R-:W-:Y:S01]  /*27e0*/  IMAD R83, R2.reuse, 0xb1, RZ ;  /* 0x000000b102537824 */ /* 0x040fe200078e02ff */
[-C--:B------:R-:W-:Y:S01]  /*27f0*/  LEA.HI.X.SX32 R81, R81, R123.reuse, 0x1, P2 ;  /* 0x0000007b51517211 */ /* 0x080fe200010f0eff */
[C---:B------:R-:W-:Y:S01]  /*2800*/  IMAD R75, R2.reuse, 0xc1, RZ ;  /* 0x000000c1024b7824 */ /* 0x040fe200078e02ff */
[----:B------:R-:W-:Y:S01]  /*2810*/  IADD3 R82, P0, R79, R122, RZ ;  /* 0x0000007a4f527210 */ /* 0x000fe20007f1e0ff */
[----:B------:R-:W-:Y:S01]  /*2820*/  IMAD R101, R101, 0x192, RZ ;  /* 0x0000019265657824 */ /* 0x000fe200078e02ff */
[-C--:B------:R-:W-:Y:S01]  /*2830*/  LEA.HI.X.SX32 R85, R83, R123.reuse, 0x1, P1 ;  /* 0x0000007b53557211 */ /* 0x080fe200008f0eff */
[----:B------:R-:W-:Y:S01]  /*2840*/  IMAD R103, R103, 0x1a2, RZ ;  /* 0x000001a267677824 */ /* 0x000fe200078e02ff */
[----:B------:R-:W4:Y:S01]  /*2850*/  LDG.E.U16 R77, desc[UR60][R76.64] ;  /* 0x0000003c4c4d7981 */ /* 0x000f22000c1e1500 */
[----:B------:R-:W-:Y:S01]  /*2860*/  LEA.HI.X.SX32 R83, R75, R123, 0x1, P0 ;  /* 0x0000007b4b537211 */ /* 0x000fe200000f0eff */
[----:B------:R-:W-:-:S02]  /*2870*/  IMAD R79, R2, 0xc9, RZ ;  /* 0x000000c9024f7824 */ /* 0x000fc400078e02ff */
[----:B------:R-:W-:Y:S01]  /*2880*/  IMAD R187, R104, 0x1b2, RZ ;  /* 0x000001b268bb7824 */ /* 0x000fe200078e02ff */
[----:B------:R-:W-:Y:S01]  /*2890*/  IADD3 R100, P1, R103, R122, RZ ;  /* 0x0000007a67647210 */ /* 0x000fe20007f3e0ff */
[----:B------:R-:W-:Y:S01]  /*28a0*/  IMAD R95, R2, 0xd1, RZ ;  /* 0x000000d1025f7824 */ /* 0x000fe200078e02ff */
[----:B------:R0:W4:Y:S01]  /*28b0*/  LDG.E.U16 R75, desc[UR60][R84.64] ;  /* 0x0000003c544b7981 */ /* 0x000122000c1e1500 */
[----:B------:R-:W-:-:S03]  /*28c0*/  IMAD R105, R105, 0x1c2, RZ ;  /* 0x000001c269697824 */ /* 0x000fc600078e02ff */
[----:B------:R0:W4:Y:S01]  /*28d0*/  LDG.E.U16 R76, desc[UR60][R80.64] ;  /* 0x0000003c504c7981 */ /* 0x000122000c1e1500 */
[-C--:B------:R-:W-:Y:S01]  /*28e0*/  IADD3 R94, P2, R187, R122.reuse, RZ ;  /* 0x0000007abb5e7210 */ /* 0x080fe20007f5e0ff */
[----:B0-----:R-:W-:Y:S02]  /*28f0*/  IMAD R109, R109, 0x1d2, RZ ;  /* 0x000001d26d6d7824 */ /* 0x001fe400078e02ff */
[----:B------:R0:W4:Y:S01]  /*2900*/  LDG.E.U16 R82, desc[UR60][R82.64] ;  /* 0x0000003c52527981 */ /* 0x000122000c1e1500 */
[C---:B------:R-:W-:Y:S01]  /*2910*/  IMAD R85, R2.reuse, 0xd9, RZ ;  /* 0x000000d902557824 */ /* 0x040fe200078e02ff */
[-C--:B------:R-:W-:Y:S02]  /*2920*/  IADD3 R80, P0, R101, R122.reuse, RZ ;  /* 0x0000007a65507210 */ /* 0x080fe40007f1e0ff */
[-C--:B------:R-:W-:Y:S02]  /*2930*/  LEA.HI.X.SX32 R101, R95, R123.reuse, 0x1, P1 ;  /* 0x0000007b5f657211 */ /* 0x080fe400008f0eff */
[-C--:B------:R-:W-:Y:S01]  /*2940*/  LEA.HI.X.SX32 R81, R79, R123.reuse, 0x1, P0 ;  /* 0x0000007b4f517211 */ /* 0x080fe200000f0eff */
[----:B------:R-:W-:Y:S01]  /*2950*/  IMAD R79, R2, 0xe1, RZ ;  /* 0x000000e1024f7824 */ /* 0x000fe200078e02ff */
[-C--:B------:R-:W-:Y:S01]  /*2960*/  IADD3 R84, P0, R105, R122.reuse, RZ ;  /* 0x0000007a69547210 */ /* 0x080fe20007f1e0ff */
[----:B------:R-:W-:Y:S01]  /*2970*/  IMAD R105, R150, 0x1e2, RZ ;  /* 0x000001e296697824 */ /* 0x000fe200078e02ff */
[-C--:B------:R-:W-:Y:S01]  /*2980*/  LEA.HI.X.SX32 R95, R85, R123.reuse, 0x1, P2 ;  /* 0x0000007b555f7211 */ /* 0x080fe200010f0eff */
[----:B------:R-:W1:Y:S01]  /*2990*/  LDC R150, c[0x0][0x248] ;  /* 0x00009200ff967b82 */ /* 0x000e620000000800 */
[----:B------:R-:W-:Y:S01]  /*29a0*/  LEA.HI.X.SX32 R85, R79, R123, 0x1, P0 ;  /* 0x0000007b4f557211 */ /* 0x000fe200000f0eff */
[----:B0-----:R-:W-:Y:S01]  /*29b0*/  IMAD R83, R2, 0xe9, RZ ;  /* 0x000000e902537824 */ /* 0x001fe200078e02ff */
[----:B------:R0:W4:Y:S01]  /*29c0*/  LDG.E.U16 R79, desc[UR60][R100.64] ;  /* 0x0000003c644f7981 */ /* 0x000122000c1e1500 */
[----:B------:R-:W-:Y:S01]  /*29d0*/  IMAD R187, R152, 0x1f2, RZ ;  /* 0x000001f298bb7824 */ /* 0x000fe200078e02ff */
[----:B------:R-:W-:-:S02]  /*29e0*/  IADD3 R104, P0, R109, R122, RZ ;  /* 0x0000007a6d687210 */ /* 0x000fc40007f1e0ff */
[----:B------:R-:W4:Y:S01]  /*29f0*/  LDG.E.U16 R81, desc[UR60][R80.64] ;  /* 0x0000003c50517981 */ /* 0x000f22000c1e1500 */
[----:B------:R-:W-:Y:S01]  /*2a00*/  IMAD R103, R2, 0xf1, RZ ;  /* 0x000000f102677824 */ /* 0x000fe200078e02ff */
[----:B------:R-:W5:Y:S01]  /*2a10*/  LDC R152, c[0x0][0x248] ;  /* 0x00009200ff987b82 */ /* 0x000f620000000800 */
[----:B------:R-:W-:Y:S01]  /*2a20*/  IMAD R193, R144, 0x144, RZ ;  /* 0x0000014490c17824 */ /* 0x000fe200078e02ff */
[----:B------:R-:W4:Y:S01]  /*2a30*/  LDG.E.U16 R85, desc[UR60][R84.64] ;  /* 0x0000003c54557981 */ /* 0x000f22000c1e1500 */
[----:B0-----:R-:W-:Y:S01]  /*2a40*/  IMAD R101, R102, 0x104, RZ ;  /* 0x0000010466657824 */ /* 0x001fe200078e02ff */
[-C--:B------:R-:W-:Y:S02]  /*2a50*/  IADD3 R102, P1, R105, R122.reuse, RZ ;  /* 0x0000007a69667210 */ /* 0x080fe40007f3e0ff */
[----:B------:R0:W4:Y:S01]  /*2a60*/  LDG.E.U16 R80, desc[UR60][R94.64] ;  /* 0x0000003c5e507981 */ /* 0x000122000c1e1500 */
[-C--:B------:R-:W-:Y:S01]  /*2a70*/  IADD3 R100, P2, R187, R122.reuse, RZ ;  /* 0x0000007abb647210 */ /* 0x080fe20007f5e0ff */
[----:B------:R-:W5:Y:S01]  /*2a80*/  LDC R144, c[0x0][0x248] ;  /* 0x00009200ff907b82 */ /* 0x000f620000000800 */
[-C--:B------:R-:W-:Y:S01]  /*2a90*/  LEA.HI.X.SX32 R105, R83, R123.reuse, 0x1, P0 ;  /* 0x0000007b53697211 */ /* 0x080fe200000f0eff */
[----:B0-----:R-:W-:Y:S01]  /*2aa0*/  IMAD R95, R2, 0xf9, RZ ;  /* 0x000000f9025f7824 */ /* 0x001fe200078e02ff */
[-C--:B------:R-:W-:Y:S01]  /*2ab0*/  IADD3 R94, P0, R101, R122.reuse, RZ ;  /* 0x0000007a655e7210 */ /* 0x080fe20007f1e0ff */
[----:B------:R-:W-:Y:S01]  /*2ac0*/  IMAD R187, R142, 0x124, RZ ;  /* 0x000001248ebb7824 */ /* 0x000fe200078e02ff */
[-C--:B------:R-:W-:Y:S01]  /*2ad0*/  LEA.HI.X.SX32 R103, R103, R123.reuse, 0x1, P1 ;  /* 0x0000007b67677211 */ /* 0x080fe200008f0eff */
[----:B------:R0:W4:Y:S01]  /*2ae0*/  LDG.E.U16 R83, desc[UR60][R104.64] ;  /* 0x0000003c68537981 */ /* 0x000122000c1e1500 */
[-C--:B------:R-:W-:Y:S01]  /*2af0*/  LEA.HI.X.SX32 R101, R95, R123.reuse, 0x1, P2 ;  /* 0x0000007b5f657211 */ /* 0x080fe200010f0eff */
[----:B------:R-:W5:Y:S01]  /*2b00*/  LDC R142, c[0x0][0x248] ;  /* 0x00009200ff8e7b82 */ /* 0x000f620000000800 */
[----:B------:R-:W-:Y:S01]  /*2b10*/  LEA.HI.X.SX32 R95, R107, R123, 0x1, P0 ;  /* 0x0000007b6b5f7211 */ /* 0x000fe200000f0eff */
[----:B------:R1:W4:Y:S04]  /*2b20*/  LDG.E.U16 R84, desc[UR60][R102.64] ;  /* 0x0000003c66547981 */ /* 0x000328000c1e1500 */
[----:B------:R1:W4:Y:S01]  /*2b30*/  LDG.E.U16 R107, desc[UR60][R94.64] ;  /* 0x0000003c5e6b7981 */ /* 0x000322000c1e1500 */
[----:B0-----:R-:W-:Y:S01]  /*2b40*/  IMAD R105, R146, 0x164, RZ ;  /* 0x0000016492697824 */ /* 0x001fe200078e02ff */
[----:B------:R-:W-:-:S02]  /*2b50*/  IADD3 R104, P1, R193, R122, RZ ;  /* 0x0000007ac1687210 */ /* 0x000fc40007f3e0ff */
[----:B------:R0:W4:Y:S01]  /*2b60*/  LDG.E.U16 R109, desc[UR60][R100.64] ;  /* 0x0000003c646d7981 */ /* 0x000122000c1e1500 */
[----:B------:R-:W5:Y:S01]  /*2b70*/  LDC R146, c[0x0][0x248] ;  /* 0x00009200ff927b82 */ /* 0x000f620000000800 */
[----:B-1----:R-:W-:Y:S01]  /*2b80*/  IMAD R103, R148, 0x184, RZ ;  /* 0x0000018494677824 */ /* 0x002fe200078e02ff */
[----:B------:R-:W-:-:S06]  /*2b90*/  IADD3 R94, P0, R187, R122, RZ ;  /* 0x0000007abb5e7210 */ /* 0x000fcc0007f1e0ff */
[----:B------:R-:W1:Y:S01]  /*2ba0*/  LDC R148, c[0x0][0x248] ;  /* 0x00009200ff947b82 */ /* 0x000e620000000800 */
[-C--:B------:R-:W-:Y:S02]  /*2bb0*/  LEA.HI.X.SX32 R95, R140, R123.reuse, 0x1, P0 ;  /* 0x0000007b8c5f7211 */ /* 0x080fe400000f0eff */
[-C--:B------:R-:W-:Y:S01]  /*2bc0*/  IADD3 R102, P0, R105, R122.reuse, RZ ;  /* 0x0000007a69667210 */ /* 0x080fe20007f1e0ff */
[----:B0-----:R-:W-:Y:S01]  /*2bd0*/  IMAD R101, R150, 0x1a4, RZ ;  /* 0x000001a496657824 */ /* 0x001fe200078e02ff */
[----:B------:R-:W-:Y:S02]  /*2be0*/  IADD3 R100, P2, R103, R122, RZ ;  /* 0x0000007a67647210 */ /* 0x000fe40007f5e0ff */
[-C--:B------:R-:W-:Y:S01]  /*2bf0*/  LEA.HI.X.SX32 R103, R132, R123.reuse, 0x1, P0 ;  /* 0x0000007b84677211 */ /* 0x080fe200000f0eff */
[----:B------:R-:W0:Y:S01]  /*2c00*/  LDC R150, c[0x0][0x248] ;  /* 0x00009200ff967b82 */ /* 0x000e220000000800 */
[----:B------:R-:W-:Y:S02]  /*2c10*/  LEA.HI.X.SX32 R105, R106, R123, 0x1, P1 ;  /* 0x0000007b6a697211 */ /* 0x000fe400008f0eff */
[----:B------:R5:W4:Y:S02]  /*2c20*/  LDG.E.U16 R106, desc[UR60][R94.64] ;  /* 0x0000003c5e6a7981 */ /* 0x000b24000c1e1500 */
[----:B-----5:R-:W-:-:S02]  /*2c30*/  IMAD R193, R152, 0x1c4, RZ ;  /* 0x000001c498c17824 */ /* 0x020fc400078e02ff */
[----:B------:R-:W-:Y:S01]  /*2c40*/  IMAD R195, R154, 0x1e4, RZ ;  /* 0x000001e49ac37824 */ /* 0x000fe200078e02ff */
[----:B------:R-:W5:Y:S01]  /*2c50*/  LDG.E.U16 R105, desc[UR60][R104.64] ;  /* 0x0000003c68697981 */ /* 0x000f62000c1e1500 */
[----:B------:R-:W1:Y:S01]  /*2c60*/  LDC R132, c[0x0][0x248] ;  /* 0x00009200ff847b82 */ /* 0x000e620000000800 */
[----:B------:R-:W-:Y:S02]  /*2c70*/  IADD3 R94, P1, R101, R122, RZ ;  /* 0x0000007a655e7210 */ /* 0x000fe40007f3e0ff */
[----:B------:R-:W-:Y:S01]  /*2c80*/  LEA.HI.X.SX32 R101, R133, R123, 0x1, P2 ;  /* 0x0000007b85657211 */ /* 0x000fe200010f0eff */
[----:B------:R-:W-:-:S04]  /*2c90*/  IMAD R187, R142, 0x114, RZ ;  /* 0x000001148ebb7824 */ /* 0x000fc800078e02ff */
[----:B------:R-:W0:Y:S01]  /*2ca0*/  LDC R133, c[0x0][0x248] ;  /* 0x00009200ff857b82 */ /* 0x000e220000000800 */
[----:B------:R-:W-:Y:S01]  /*2cb0*/  LEA.HI.X.SX32 R95, R126, R123, 0x1, P1 ;  /* 0x0000007b7e5f7211 */ /* 0x000fe200008f0eff */
[----:B------:R-:W5:Y:S01]  /*2cc0*/  LDG.E.U16 R104, desc[UR60][R102.64] ;  /* 0x0000003c66687981 */ /* 0x000f62000c1e1500 */
[----:B------:R-:W-:-:S05]  /*2cd0*/  IADD3 R126, P2, R195, R122, RZ ;  /* 0x0000007ac37e7210 */ /* 0x000fca0007f5e0ff */
[----:B------:R-:W0:Y:S01]  /*2ce0*/  LDC R140, c[0x0][0x248] ;  /* 0x00009200ff8c7b82 */ /* 0x000e220000000800 */
[----:B------:R1:W5:Y:S01]  /*2cf0*/  LDG.E.U16 R103, desc[UR60][R100.64] ;  /* 0x0000003c64677981 */ /* 0x000362000c1e1500 */
[----:B------:R-:W-:-:S03]  /*2d00*/  LEA.HI.X.SX32 R127, R127, R123, 0x1, P2 ;  /* 0x0000007b7f7f7211 */ /* 0x000fc600010f0eff */
[----:B------:R1:W5:Y:S03]  /*2d10*/  LDG.E.U16 R102, desc[UR60][R94.64] ;  /* 0x0000003c5e667981 */ /* 0x000366000c1e1500 */
[----:B------:R-:W0:Y:S01]  /*2d20*/  LDC R142, c[0x0][0x248] ;  /* 0x00009200ff8e7b82 */ /* 0x000e220000000800 */
[----:B-1----:R-:W-:Y:S01]  /*2d30*/  IADD3 R100, P1, R193, R122, RZ ;  /* 0x0000007ac1647210 */ /* 0x002fe20007f3e0ff */
[----:B------:R-:W-:-:S06]  /*2d40*/  IMAD R193, R144, 0x134, RZ ;  /* 0x0000013490c17824 */ /* 0x000fcc00078e02ff */
[----:B------:R-:W1:Y:S01]  /*2d50*/  LDC R144, c[0x0][0x248] ;  /* 0x00009200ff907b82 */ /* 0x000e620000000800 */
[-C--:B------:R-:W-:Y:S02]  /*2d60*/  IADD3 R94, P0, R187, R122.reuse, RZ ;  /* 0x0000007abb5e7210 */ /* 0x080fe40007f1e0ff */
[-C--:B------:R-:W-:Y:S02]  /*2d70*/  LEA.HI.X.SX32 R101, R124, R123.reuse, 0x1, P1 ;  /* 0x0000007b7c657211 */ /* 0x080fe400008f0eff */
[-C--:B------:R-:W-:Y:S01]  /*2d80*/  IADD3 R124, P1, R193, R122.reuse, RZ ;  /* 0x0000007ac17c7210 */ /* 0x080fe20007f3e0ff */
[----:B------:R-:W-:Y:S01]  /*2d90*/  IMAD R187, R132, 0x154, RZ ;  /* 0x0000015484bb7824 */ /* 0x000fe200078e02ff */
[-C--:B------:R-:W-:Y:S01]  /*2da0*/  LEA.HI.X.SX32 R95, R128, R123.reuse, 0x1, P0 ;  /* 0x0000007b805f7211 */ /* 0x080fe200000f0eff */
[----:B------:R-:W2:Y:S01]  /*2db0*/  LDC R154, c[0x0][0x248] ;  /* 0x00009200ff9a7b82 */ /* 0x000ea20000000800 */
[----:B------:R-:W5:Y:S01]  /*2dc0*/  LDG.E.U16 R101, desc[UR60][R100.64] ;  /* 0x0000003c64657981 */ /* 0x000f62000c1e1500 */
[----:B------:R-:W-:Y:S01]  /*2dd0*/  LEA.HI.X.SX32 R125, R125, R123, 0x1, P1 ;  /* 0x0000007b7d7d7211 */ /* 0x000fe200008f0eff */
[----:B0-----:R-:W-:Y:S01]  /*2de0*/  IMAD R133, R133, 0x174, RZ ;  /* 0x0000017485857824 */ /* 0x001fe200078e02ff */
[----:B------:R-:W-:Y:S01]  /*2df0*/  IADD3 R128, P0, R187, R122, RZ ;  /* 0x0000007abb807210 */ /* 0x000fe20007f1e0ff */
[----:B------:R-:W5:Y:S01]  /*2e00*/  LDG.E.U16 R95, desc[UR60][R94.64] ;  /* 0x0000003c5e5f7981 */ /* 0x000f62000c1e1500 */
[----:B------:R-:W-:-:S02]  /*2e10*/  IMAD R187, R146, 0x194, RZ ;  /* 0x0000019492bb7824 */ /* 0x000fc400078e02ff */
[----:B------:R-:W0:Y:S01]  /*2e20*/  LDC R152, c[0x0][0x248] ;  /* 0x00009200ff987b82 */ /* 0x000e220000000800 */
[----:B------:R1:W5:Y:S01]  /*2e30*/  LDG.E.U16 R100, desc[UR60][R126.64] ;  /* 0x0000003c7e647981 */ /* 0x000362000c1e1500 */
[----:B------:R-:W-:-:S03]  /*2e40*/  IADD3 R132, P1, R133, R122, RZ ;  /* 0x0000007a85847210 */ /* 0x000fc60007f3e0ff */
[----:B------:R1:W5:Y:S02]  /*2e50*/  LDG.E.U16 R94, desc[UR60][R124.64] ;  /* 0x0000003c7c5e7981 */ /* 0x000364000c1e1500 */
[----:B-1----:R-:W-:Y:S02]  /*2e60*/  IMAD R127, R148, 0x1b4, RZ ;  /* 0x000001b4947f7824 */ /* 0x002fe400078e02ff */
[----:B------:R-:W1:Y:S01]  /*2e70*/  LDC R148, c[0x0][0x248] ;  /* 0x00009200ff947b82 */ /* 0x000e620000000800 */
[----:B------:R-:W-:Y:S01]  /*2e80*/  IMAD R125, R150, 0x1d4, RZ ;  /* 0x000001d4967d7824 */ /* 0x000fe200078e02ff */
[----:B------:R-:W-:-:S06]  /*2e90*/  LEA.HI.X.SX32 R129, R129, R123, 0x1, P0 ;  /* 0x0000007b81817211 */ /* 0x000fcc00000f0eff */
[----:B------:R-:W0:Y:S01]  /*2ea0*/  LDC R150, c[0x0][0x248] ;  /* 0x00009200ff967b82 */ /* 0x000e220000000800 */
[-C--:B------:R-:W-:Y:S02]  /*2eb0*/  IADD3 R124, P0, R187, R122.reuse, RZ ;  /* 0x0000007abb7c7210 */ /* 0x080fe40007f1e0ff */
[----:B------:R-:W-:Y:S02]  /*2ec0*/  IADD3 R126, P2, R127, R122, RZ ;  /* 0x0000007a7f7e7210 */ /* 0x000fe40007f5e0ff */
[-C--:B------:R-:W-:Y:S01]  /*2ed0*/  LEA.HI.X.SX32 R133, R121, R123.reuse, 0x1, P1 ;  /* 0x0000007b79857211 */ /* 0x080fe200008f0eff */
[----:B------:R-:W-:Y:S01]  /*2ee0*/  IMAD R197, R156, 0x1f4, RZ ;  /* 0x000001f49cc57824 */ /* 0x000fe200078e02ff */
[----:B------:R2:W5:Y:S01]  /*2ef0*/  LDG.E.U16 R121, desc[UR60][R128.64] ;  /* 0x0000003c80797981 */ /* 0x000562000c1e1500 */
[----:B------:R-:W3:Y:S01]  /*2f00*/  LDC R156, c[0x0][0x248] ;  /* 0x00009200ff9c7b82 */ /* 0x000ee20000000800 */
[----:B------:R-:W-:Y:S01]  /*2f10*/  LEA.HI.X.SX32 R127, R136, R123, 0x1, P2 ;  /* 0x0000007b887f7211 */ /* 0x000fe200010f0eff */
[----:B------:R-:W-:Y:S01]  /*2f20*/  IMAD R193, R140, 0x106, RZ ;  /* 0x000001068cc17824 */ /* 0x000fe200078e02ff */
[----:B------:R-:W5:Y:S01]  /*2f30*/  LDG.E.U16 R132, desc[UR60][R132.64] ;  /* 0x0000003c84847981 */ /* 0x000f62000c1e1500 */
[----:B------:R-:W-:-:S03]  /*2f40*/  IMAD R195, R142, 0x116, RZ ;  /* 0x000001168ec37824 */ /* 0x000fc600078e02ff */
[----:B------:R2:W5:Y:S02]  /*2f50*/  LDG.E.U16 R136, desc[UR60][R126.64] ;  /* 0x0000003c7e887981 */ /* 0x000564000c1e1500 */
[----:B--2---:R-:W-:Y:S02]  /*2f60*/  IADD3 R128, P1, R125, R122, RZ ;  /* 0x0000007a7d807210 */ /* 0x004fe40007f3e0ff */
[-C--:B------:R-:W-:Y:S02]  /*2f70*/  LEA.HI.X.SX32 R125, R138, R123.reuse, 0x1, P0 ;  /* 0x0000007b8a7d7211 */ /* 0x080fe400000f0eff */
[----:B------:R-:W-:-:S03]  /*2f80*/  LEA.HI.X.SX32 R129, R131, R123, 0x1, P1 ;  /* 0x0000007b83817211 */ /* 0x000fc600008f0eff */
[----:B------:R2:W5:Y:S01]  /*2f90*/  LDG.E.U16 R133, desc[UR60][R124.64] ;  /* 0x0000003c7c857981 */ /* 0x000562000c1e1500 */
[----:B------:R-:W-:Y:S01]  /*2fa0*/  IMAD R127, R144, 0x126, RZ ;  /* 0x00000126907f7824 */ /* 0x000fe200078e02ff */
[-C--:B------:R-:W-:Y:S01]  /*2fb0*/  IADD3 R126, P0, R193, R122.reuse, RZ ;  /* 0x0000007ac17e7210 */ /* 0x080fe20007f1e0ff */
[C---:B------:R-:W-:Y:S01]  /*2fc0*/  IMAD R131, R2.reuse, 0x83, RZ ;  /* 0x0000008302837824 */ /* 0x040fe200078e02ff */
[----:B------:R1:W5:Y:S01]  /*2fd0*/  LDG.E.U16 R138, desc[UR60][R128.64] ;  /* 0x0000003c808a7981 */ /* 0x000362000c1e1500 */
[C---:B------:R-:W-:Y:S01]  /*2fe0*/  IMAD R187, R2.reuse, 0x8b, RZ ;  /* 0x0000008b02bb7824 */ /* 0x040fe200078e02ff */
[----:B--2---:R-:W-:Y:S01]  /*2ff0*/  IADD3 R124, P2, R197, R122, RZ ;  /* 0x0000007ac57c7210 */ /* 0x004fe20007f5e0ff */
[----:B------:R-:W-:-:S03]  /*3000*/  IMAD R193, R2, 0x93, RZ ;  /* 0x0000009302c17824 */ /* 0x000fc600078e02ff */
[-C--:B------:R-:W-:Y:S02]  /*3010*/  LEA.HI.X.SX32 R125, R130, R123.reuse, 0x1, P2 ;  /* 0x0000007b827d7211 */ /* 0x080fe400010f0eff */
[-C--:B-1----:R-:W-:Y:S01]  /*3020*/  IADD3 R128, P1, R195, R122.reuse, RZ ;  /* 0x0000007ac3807210 */ /* 0x082fe20007f3e0ff */
[----:B------:R-:W-:Y:S01]  /*3030*/  IMAD R195, R148, 0x136, RZ ;  /* 0x0000013694c37824 */ /* 0x000fe200078e02ff */
[-C--:B------:R-:W-:Y:S01]  /*3040*/  IADD3 R130, P2, R127, R122.reuse, RZ ;  /* 0x0000007a7f827210 */ /* 0x080fe20007f5e0ff */
[----:B------:R0:W2:Y:S01]  /*3050*/  LDG.E.U16 R140, desc[UR60][R124.64] ;  /* 0x0000003c7c8c7981 */ /* 0x0000a2000c1e1500 */
[-C--:B------:R-:W-:Y:S02]  /*3060*/  LEA.HI.X.SX32 R127, R131, R123.reuse, 0x1, P0 ;  /* 0x0000007b837f7211 */ /* 0x080fe400000f0eff */
[-C--:B------:R-:W-:Y:S01]  /*3070*/  LEA.HI.X.SX32 R129, R187, R123.reuse, 0x1, P1 ;  /* 0x0000007bbb817211 */ /* 0x080fe200008f0eff */
[----:B------:R-:W-:Y:S01]  /*3080*/  IMAD R187, R2, 0x9b, RZ ;  /* 0x0000009b02bb7824 */ /* 0x000fe200078e02ff */
[----:B------:R-:W-:Y:S01]  /*3090*/  LEA.HI.X.SX32 R131, R193, R123, 0x1, P2 ;  /* 0x0000007bc1837211 */ /* 0x000fe200010f0eff */
[----:B------:R1:W2:Y:S01]  /*30a0*/  LDG.E.U16 R142, desc[UR60][R126.64] ;  /* 0x0000003c7e8e7981 */ /* 0x0002a2000c1e1500 */
[----:B0-----:R-:W-:Y:S01]  /*30b0*/  IMAD R125, R150, 0x146, RZ ;  /* 0x00000146967d7824 */ /* 0x001fe200078e02ff */
[----:B------:R-:W-:Y:S01]  /*30c0*/  IADD3 R124, P0, R195, R122, RZ ;  /* 0x0000007ac37c7210 */ /* 0x000fe20007f1e0ff */
[----:B------:R-:W-:Y:S01]  /*30d0*/  IMAD R195, R154, 0x166, RZ ;  /* 0x000001669ac37824 */ /* 0x000fe200078e02ff */
[----:B------:R0:W2:Y:S01]  /*30e0*/  LDG.E.U16 R146, desc[UR60][R130.64] ;  /* 0x0000003c82927981 */ /* 0x0000a2000c1e1500 */
[----:B------:R-:W-:-:S02]  /*30f0*/  IMAD R193, R2, 0xa3, RZ ;  /* 0x000000a302c17824 */ /* 0x000fc400078e02ff */
[----:B-1----:R-:W-:Y:S01]  /*3100*/  IMAD R127, R152, 0x156, RZ ;  /* 0x00000156987f7824 */ /* 0x002fe200078e02ff */
[-C--:B------:R-:W-:Y:S01]  /*3110*/  IADD3 R126, P1, R125, R122.reuse, RZ ;  /* 0x0000007a7d7e7210 */ /* 0x080fe20007f3e0ff */
[----:B------:R1:W2:Y:S01]  /*3120*/  LDG.E.U16 R144, desc[UR60][R128.64] ;  /* 0x0000003c80907981 */ /* 0x0002a2000c1e1500 */
[-C--:B------:R-:W-:Y:S01]  /*3130*/  LEA.HI.X.SX32 R125, R187, R123.reuse, 0x1, P0 ;  /* 0x0000007bbb7d7211 */ /* 0x080fe200000f0eff */
[----:B0-----:R-:W-:Y:S01]  /*3140*/  IMAD R131, R2, 0xb3, RZ ;  /* 0x000000b302837824 */ /* 0x001fe200078e02ff */
[-C--:B------:R-:W-:Y:S01]  /*3150*/  IADD3 R130, P0, R195, R122.reuse, RZ ;  /* 0x0000007ac3827210 */ /* 0x080fe20007f1e0ff */
[----:B---3--:R-:W-:Y:S02]  /*3160*/  IMAD R195, R156, 0x176, RZ ;  /* 0x000001769cc37824 */ /* 0x008fe400078e02ff */
[----:B------:R0:W3:Y:S01]  /*3170*/  LDG.E.U16 R148, desc[UR60][R124.64] ;  /* 0x0000003c7c947981 */ /* 0x0000e2000c1e1500 */
[----:B-1----:R-:W-:Y:S01]  /*3180*/  IADD3 R128, P2, R127, R122, RZ ;  /* 0x0000007a7f807210 */ /* 0x002fe20007f5e0ff */
[C---:B------:R-:W-:Y:S01]  /*3190*/  IMAD R129, R2.reuse, 0xab, RZ ;  /* 0x000000ab02817824 */ /* 0x040fe200078e02ff */
[-C--:B------:R-:W-:Y:S01]  /*31a0*/  LEA.HI.X.SX32 R127, R193, R123.reuse, 0x1, P1 ;  /* 0x0000007bc17f7211 */ /* 0x080fe200008f0eff */
[----:B------:R-:W-:Y:S01]  /*31b0*/  IMAD R187, R2, 0xbb, RZ ;  /* 0x000000bb02bb7824 */ /* 0x000fe200078e02ff */
[----:B------:R-:W-:-:S02]  /*31c0*/  LEA.HI.X.SX32 R131, R131, R123, 0x1, P0 ;  /* 0x0000007b83837211 */ /* 0x000fc400000f0eff */
[----:B------:R-:W-:Y:S01]  /*31d0*/  LEA.HI.X.SX32 R129, R129, R123, 0x1, P2 ;  /* 0x0000007b81817211 */ /* 0x000fe200010f0eff */
[----:B------:R1:W3:Y:S01]  /*31e0*/  LDG.E.U16 R150, desc[UR60][R126.64] ;  /* 0x0000003c7e967981 */ /* 0x0002e2000c1e1500 */
[----:B0-----:R-:W-:Y:S01]  /*31f0*/  IMAD R125, R158, 0x186, RZ ;  /* 0x000001869e7d7824 */ /* 0x001fe200078e02ff */
[----:B------:R-:W-:Y:S01]  /*3200*/  IADD3 R124, P0, R195, R122, RZ ;  /* 0x0000007ac37c7210 */ /* 0x000fe20007f1e0ff */
[----:B------:R-:W-:Y:S01]  /*3210*/  IMAD R195, R162, 0x1a6, RZ ;  /* 0x000001a6a2c37824 */ /* 0x000fe200078e02ff */
[----:B------:R0:W3:Y:S01]  /*3220*/  LDG.E.U16 R154, desc[UR60][R130.64] ;  /* 0x0000003c829a7981 */ /* 0x0000e2000c1e1500 */
[----:B------:R-:W-:-:S03]  /*3230*/  IMAD R193, R2, 0xc3, RZ ;  /* 0x000000c302c17824 */ /* 0x000fc600078e02ff */
[----:B------:R0:W3:Y:S01]  /*3240*/  LDG.E.U16 R152, desc[UR60][R128.64] ;  /* 0x0000003c80987981 */ /* 0x0000e2000c1e1500 */
[----:B-1----:R-:W-:Y:S01]  /*3250*/  IMAD R127, R160, 0x196, RZ ;  /* 0x00000196a07f7824 */ /* 0x002fe200078e02ff */
[-C--:B------:R-:W-:Y:S02]  /*3260*/  IADD3 R126, P1, R125, R122.reuse, RZ ;  /* 0x0000007a7d7e7210 */ /* 0x080fe40007f3e0ff */
[-C--:B------:R-:W-:Y:S01]  /*3270*/  LEA.HI.X.SX32 R125, R187, R123.reuse, 0x1, P0 ;  /* 0x0000007bbb7d7211 */ /* 0x080fe200000f0eff */
[----:B0-----:R-:W-:Y:S01]  /*3280*/  IMAD R131, R2, 0xd3, RZ ;  /* 0x000000d302837824 */ /* 0x001fe200078e02ff */
[-C--:B------:R-:W-:Y:S01]  /*3290*/  IADD3 R130, P0, R195, R122.reuse, RZ ;  /* 0x0000007ac3827210 */ /* 0x080fe20007f1e0ff */
[----:B------:R-:W-:Y:S02]  /*32a0*/  IMAD R195, R164, 0x1b6, RZ ;  /* 0x000001b6a4c37824 */ /* 0x000fe400078e02ff */
[C---:B------:R-:W-:Y:S01]  /*32b0*/  IMAD R129, R2.reuse, 0xcb, RZ ;  /* 0x000000cb02817824 */ /* 0x040fe200078e02ff */
[----:B------:R-:W-:Y:S01]  /*32c0*/  IADD3 R128, P2, R127, R122, RZ ;  /* 0x0000007a7f807210 */ /* 0x000fe20007f5e0ff */
[----:B------:R0:W3:Y:S01]  /*32d0*/  LDG.E.U16 R156, desc[UR60][R124.64] ;  /* 0x0000003c7c9c7981 */ /* 0x0000e2000c1e1500 */
[-C--:B------:R-:W-:Y:S01]  /*32e0*/  LEA.HI.X.SX32 R127, R193, R123.reuse, 0x1, P1 ;  /* 0x0000007bc17f7211 */ /* 0x080fe200008f0eff */
[----:B------:R-:W-:Y:S01]  /*32f0*/  IMAD R187, R2, 0xdb, RZ ;  /* 0x000000db02bb7824 */ /* 0x000fe200078e02ff */
[----:B------:R-:W-:-:S02]  /*3300*/  LEA.HI.X.SX32 R131, R131, R123, 0x1, P0 ;  /* 0x0000007b83837211 */ /* 0x000fc400000f0eff */
[-C--:B------:R-:W-:Y:S01]  /*3310*/  LEA.HI.X.SX32 R129, R129, R123.reuse, 0x1, P2 ;  /* 0x0000007b81817211 */ /* 0x080fe200010f0eff */
[----:B------:R1:W3:Y:S01]  /*3320*/  LDG.E.U16 R158, desc[UR60][R126.64] ;  /* 0x0000003c7e9e7981 */ /* 0x0002e2000c1e1500 */
[----:B0-----:R-:W-:Y:S01]  /*3330*/  IMAD R125, R166, 0x1c6, RZ ;  /* 0x000001c6a67d7824 */ /* 0x001fe200078e02ff */
[-C--:B------:R-:W-:Y:S01]  /*3340*/  IADD3 R124, P0, R195, R122.reuse, RZ ;  /* 0x0000007ac37c7210 */ /* 0x080fe20007f1e0ff */
[----:B------:R-:W-:Y:S01]  /*3350*/  IMAD R195, R170, 0x1e6, RZ ;  /* 0x000001e6aac37824 */ /* 0x000fe200078e02ff */
[----:B------:R0:W3:Y:S01]  /*3360*/  LDG.E.U16 R162, desc[UR60][R130.64] ;  /* 0x0000003c82a27981 */ /* 0x0000e2000c1e1500 */
[----:B-1----:R-:W-:Y:S01]  /*3370*/  IMAD R127, R168, 0x1d6, RZ ;  /* 0x000001d6a87f7824 */ /* 0x002fe200078e02ff */
[----:B------:R-:W-:Y:S02]  /*3380*/  IADD3 R126, P1, R125, R122, RZ ;  /* 0x0000007a7d7e7210 */ /* 0x000fe40007f3e0ff */
[----:B------:R1:W3:Y:S01]  /*3390*/  LDG.E.U16 R160, desc[UR60][R128.64] ;  /* 0x0000003c80a07981 */ /* 0x0002e2000c1e1500 */
[----:B------:R-:W-:Y:S01]  /*33a0*/  IMAD R193, R2, 0xe3, RZ ;  /* 0x000000e302c17824 */ /* 0x000fe200078e02ff */
[----:B------:R-:W-:-:S02]  /*33b0*/  LEA.HI.X.SX32 R125, R187, R123, 0x1, P0 ;  /* 0x0000007bbb7d7211 */ /* 0x000fc400000f0eff */
[----:B------:R-:W4:Y:S01]  /*33c0*/  LDC R187, c[0x0][0x248] ;  /* 0x00009200ffbb7b82 */ /* 0x000f220000000800 */
[----:B0-----:R-:W-:Y:S01]  /*33d0*/  IMAD R131, R2, 0xf3, RZ ;  /* 0x000000f302837824 */ /* 0x001fe200078e02ff */
[-C--:B------:R-:W-:Y:S01]  /*33e0*/  IADD3 R130, P0, R195, R122.reuse, RZ ;  /* 0x0000007ac3827210 */ /* 0x080fe20007f1e0ff */
[----:B------:R-:W-:Y:S01]  /*33f0*/  IMAD R199, R188, 0x1f6, RZ ;  /* 0x000001f6bcc77824 */ /* 0x000fe200078e02ff */
[----:B------:R0:W3:Y:S01]  /*3400*/  LDG.E.U16 R164, desc[UR60][R124.64] ;  /* 0x0000003c7ca47981 */ /* 0x0000e2000c1e1500 */
[----:B-1----:R-:W-:Y:S01]  /*3410*/  IMAD R129, R2, 0xeb, RZ ;  /* 0x000000eb02817824 */ /* 0x002fe200078e02ff */
[-C--:B------:R-:W-:Y:S02]  /*3420*/  IADD3 R128, P2, R127, R122.reuse, RZ ;  /* 0x0000007a7f807210 */ /* 0x080fe40007f5e0ff */
[-C--:B------:R-:W-:Y:S02]  /*3430*/  LEA.HI.X.SX32 R127, R193, R123.reuse, 0x1, P1 ;  /* 0x0000007bc17f7211 */ /* 0x080fe400008f0eff */
[-C--:B------:R-:W-:Y:S01]  /*3440*/  LEA.HI.X.SX32 R131, R131, R123.reuse, 0x1, P0 ;  /* 0x0000007b83837211 */ /* 0x080fe200000f0eff */
[----:B------:R-:W1:Y:S01]  /*3450*/  LDC R193, c[0x0][0x248] ;  /* 0x00009200ffc17b82 */ /* 0x000e620000000800 */
[----:B------:R-:W-:Y:S01]  /*3460*/  LEA.HI.X.SX32 R129, R129, R123, 0x1, P2 ;  /* 0x0000007b81817211 */ /* 0x000fe200010f0eff */
[----:B------:R-:W-:Y:S01]  /*3470*/  IMAD R197, R176, 0x128, RZ ;  /* 0x00000128b0c57824 */ /* 0x000fe200078e02ff */
[----:B0-----:R-:W-:Y:S01]  /*3480*/  IADD3 R124, P2, R199, R122, RZ ;  /* 0x0000007ac77c7210 */ /* 0x001fe20007f5e0ff */
[----:B------:R0:W3:Y:S01]  /*3490*/  LDG.E.U16 R170, desc[UR60][R130.64] ;  /* 0x0000003c82aa7981 */ /* 0x0000e2000c1e1500 */
[----:B------:R-:W-:-:S03]  /*34a0*/  IMAD R125, R2, 0xfb, RZ ;  /* 0x000000fb027d7824 */ /* 0x000fc600078e02ff */
[----:B------:R0:W3:Y:S01]  /*34b0*/  LDG.E.U16 R168, desc[UR60][R128.64] ;  /* 0x0000003c80a87981 */ /* 0x0000e2000c1e1500 */
[----:B------:R-:W1:Y:S01]  /*34c0*/  LDC R199, c[0x0][0x248] ;  /* 0x00009200ffc77b82 */ /* 0x000e620000000800 */
[----:B------:R-:W-:Y:S02]  /*34d0*/  IMAD R195, R174, 0x108, RZ ;  /* 0x00000108aec37824 */ /* 0x000fe400078e02ff */
[----:B------:R-:W-:Y:S01]  /*34e0*/  IMAD R188, R2, 0x9c, RZ ;  /* 0x0000009c02bc7824 */ /* 0x000fe200078e02ff */
[----:B------:R0:W3:Y:S02]  /*34f0*/  LDG.E.U16 R166, desc[UR60][R126.64] ;  /* 0x0000003c7ea67981 */ /* 0x0000e4000c1e1500 */
[----:B0-----:R-:W-:Y:S01]  /*3500*/  IMAD R131, R178, 0x138, RZ ;  /* 0x00000138b2837824 */ /* 0x001fe200078e02ff */
[----:B------:R-:W-:Y:S02]  /*3510*/  LEA.HI.X.SX32 R125, R125, R123, 0x1, P2 ;  /* 0x0000007b7d7d7211 */ /* 0x000fe400010f0eff */
[----:B------:R-:W-:-:S02]  /*3520*/  IADD3 R128, P1, R197, R122, RZ ;  /* 0x0000007ac5807210 */ /* 0x000fc40007f3e0ff */
[-C--:B------:R-:W-:Y:S02]  /*3530*/  IADD3 R130, P2, R131, R122.reuse, RZ ;  /* 0x0000007a83827210 */ /* 0x080fe40007f5e0ff */
[-C--:B------:R-:W-:Y:S02]  /*3540*/  LEA.HI.X.SX32 R129, R18, R123.reuse, 0x1, P1 ;  /* 0x0000007b12817211 */ /* 0x080fe400008f0eff */
[----:B------:R-:W0:Y:S01]  /*3550*/  LDC R18, c[0x0][0x248] ;  /* 0x00009200ff127b82 */ /* 0x000e220000000800 */
[----:B------:R-:W-:Y:S01]  /*3560*/  IADD3 R126, P0, R195, R122, RZ ;  /* 0x0000007ac37e7210 */ /* 0x000fe20007f1e0ff */
[----:B------:R-:W-:Y:S01]  /*3570*/  IMAD R195, R184, 0x148, RZ ;  /* 0x00000148b8c37824 */ /* 0x000fe200078e02ff */
[-C--:B------:R-:W-:Y:S01]  /*3580*/  LEA.HI.X.SX32 R131, R188, R123.reuse, 0x1, P2 ;  /* 0x0000007bbc837211 */ /* 0x080fe200010f0eff */
[----:B----4-:R-:W-:Y:S01]  /*3590*/  IMAD R187, R187, 0x178, RZ ;  /* 0x00000178bbbb7824 */ /* 0x010fe200078e02ff */
[----:B------:R-:W-:Y:S01]  /*35a0*/  LEA.HI.X.SX32 R127, R172, R123, 0x1, P0 ;  /* 0x0000007bac7f7211 */ /* 0x000fe200000f0eff */
[----:B------:R-:W-:Y:S01]  /*35b0*/  IMAD R197, R186, 0x168, RZ ;  /* 0x00000168bac57824 */ /* 0x000fe200078e02ff */
[----:B------:R-:W4:Y:S04]  /*35c0*/  LDG.E.U16 R172, desc[UR60][R124.64] ;  /* 0x0000003c7cac7981 */ /* 0x000f28000c1e1500 */
[----:B------:R1:W4:Y:S01]  /*35d0*/  LDG.E.U16 R178, desc[UR60][R130.64] ;  /* 0x0000003c82b27981 */ /* 0x000322000c1e1500 */
[----:B------:R-:W-:-:S02]  /*35e0*/  IMAD R184, R2, 0xbc, RZ ;  /* 0x000000bc02b87824 */ /* 0x000fc400078e02ff */
[----:B-1----:R-:W-:Y:S01]  /*35f0*/  IMAD R193, R193, 0x188, RZ ;  /* 0x00000188c1c17824 */ /* 0x002fe200078e02ff */
[----:B------:R1:W4:Y:S04]  /*3600*/  LDG.E.U16 R174, desc[UR60][R126.64] ;  /* 0x0000003c7eae7981 */ /* 0x000328000c1e1500 */
[----:B------:R1:W4:Y:S01]  /*3610*/  LDG.E.U16 R176, desc[UR60][R128.64] ;  /* 0x0000003c80b07981 */ /* 0x000322000c1e1500 */
[----:B------:R-:W-:Y:S01]  /*3620*/  IADD3 R130, P0, R195, R122, RZ ;  /* 0x0000007ac3827210 */ /* 0x000fe20007f1e0ff */
[----:B------:R-:W-:Y:S01]  /*3630*/  IMAD R125, R194, 0x1a8, RZ ;  /* 0x000001a8c27d7824 */ /* 0x000fe200078e02ff */
[----:B------:R-:W0:Y:S02]  /*3640*/  LDC R195, c[0x0][0x248] ;  /* 0x00009200ffc37b82 */ /* 0x000e240000000800 */
[----:B------:R-:W-:-:S02]  /*3650*/  LEA.HI.X.SX32 R131, R180, R123, 0x1, P0 ;  /* 0x0000007bb4837211 */ /* 0x000fc400000f0eff */
[-C--:B-1----:R-:W-:Y:S02]  /*3660*/  IADD3 R126, P0, R187, R122.reuse, RZ ;  /* 0x0000007abb7e7210 */ /* 0x082fe40007f1e0ff */
[-C--:B------:R-:W-:Y:S01]  /*3670*/  IADD3 R128, P1, R197, R122.reuse, RZ ;  /* 0x0000007ac5807210 */ /* 0x080fe20007f3e0ff */
[----:B------:R1:W4:Y:S01]  /*3680*/  LDG.E.U16 R180, desc[UR60][R130.64] ;  /* 0x0000003c82b47981 */ /* 0x000322000c1e1500 */
[-C--:B------:R-:W-:Y:S01]  /*3690*/  IADD3 R124, P2, R193, R122.reuse, RZ ;  /* 0x0000007ac17c7210 */ /* 0x080fe20007f5e0ff */
[----:B------:R-:W-:Y:S01]  /*36a0*/  IMAD R193, R199, 0x1b8, RZ ;  /* 0x000001b8c7c17824 */ /* 0x000fe200078e02ff */
[-C--:B------:R-:W-:Y:S01]  /*36b0*/  LEA.HI.X.SX32 R127, R184, R123.reuse, 0x1, P0 ;  /* 0x0000007bb87f7211 */ /* 0x080fe200000f0eff */
[----:B------:R-:W0:Y:S01]  /*36c0*/  LDC R199, c[0x0][0x248] ;  /* 0x00009200ffc77b82 */ /* 0x000e220000000800 */
[-C--:B------:R-:W-:Y:S02]  /*36d0*/  LEA.HI.X.SX32 R129, R182, R123.reuse, 0x1, P1 ;  /* 0x0000007bb6817211 */ /* 0x080fe400008f0eff */
[----:B-1----:R-:W-:Y:S01]  /*36e0*/  IADD3 R130, P1, R125, R122, RZ ;  /* 0x0000007a7d827210 */ /* 0x002fe20007f3e0ff */
[----:B------:R-:W-:Y:S01]  /*36f0*/  IMAD R203, R203, 0x1e8, RZ ;  /* 0x000001e8cbcb7824 */ /* 0x000fe200078e02ff */
[----:B------:R-:W-:-:S03]  /*3700*/  LEA.HI.X.SX32 R125, R183, R123, 0x1, P2 ;  /* 0x0000007bb77d7211 */ /* 0x000fc600010f0eff */
[----:B------:R-:W1:Y:S01]  /*3710*/  LDC R197, c[0x0][0x248] ;  /* 0x00009200ffc57b82 */ /* 0x000e620000000800 */
[----:B------:R0:W4:Y:S01]  /*3720*/  LDG.E.U16 R183, desc[UR60][R126.64] ;  /* 0x0000003c7eb77981 */ /* 0x000122000c1e1500 */
[----:B------:R-:W-:Y:S01]  /*3730*/  LEA.HI.X.SX32 R131, R185, R123, 0x1, P1 ;  /* 0x0000007bb9837211 */ /* 0x000fe200008f0eff */
[----:B------:R-:W-:Y:S02]  /*3740*/  IMAD R187, R2, 0xdc, RZ ;  /* 0x000000dc02bb7824 */ /* 0x000fe400078e02ff */
[----:B------:R0:W4:Y:S01]  /*3750*/  LDG.E.U16 R185, desc[UR60][R124.64] ;  /* 0x0000003c7cb97981 */ /* 0x000122000c1e1500 */
[----:B------:R-:W-:-:S03]  /*3760*/  IMAD R205, R200, 0x1c8, RZ ;  /* 0x000001c8c8cd7824 */ /* 0x000fc600078e02ff */
[----:B------:R0:W4:Y:S02]  /*3770*/  LDG.E.U16 R182, desc[UR60][R128.64] ;  /* 0x0000003c80b67981 */ /* 0x000124000c1e1500 */
[----:B0-----:R-:W-:Y:S02]  /*3780*/  IMAD R127, R18, 0x118, RZ ;  /* 0x00000118127f7824 */ /* 0x001fe400078e02ff */
[----:B------:R-:W0:Y:S01]  /*3790*/  LDC R18, c[0x0][0x248] ;  /* 0x00009200ff127b82 */ /* 0x000e220000000800 */
[----:B------:R1:W4:Y:S01]  /*37a0*/  LDG.E.U16 R186, desc[UR60][R130.64] ;  /* 0x0000003c82ba7981 */ /* 0x000322000c1e1500 */
[-C--:B------:R-:W-:Y:S01]  /*37b0*/  IADD3 R124, P0, R193, R122.reuse, RZ ;  /* 0x0000007ac17c7210 */ /* 0x080fe20007f1e0ff */
[----:B------:R-:W-:Y:S02]  /*37c0*/  IMAD R200, R2, 0x8c, RZ ;  /* 0x0000008c02c87824 */ /* 0x000fe400078e02ff */
[----:B------:R-:W-:Y:S01]  /*37d0*/  IMAD R195, R195, 0x158, RZ ;  /* 0x00000158c3c37824 */ /* 0x000fe200078e02ff */
[----:B------:R-:W-:-:S02]  /*37e0*/  IADD3 R128, P2, R203, R122, RZ ;  /* 0x0000007acb807210 */ /* 0x000fc40007f5e0ff */
[-C--:B------:R-:W-:Y:S02]  /*37f0*/  LEA.HI.X.SX32 R125, R187, R123.reuse, 0x1, P0 ;  /* 0x0000007bbb7d7211 */ /* 0x080fe400000f0eff */
[-C--:B-1----:R-:W-:Y:S01]  /*3800*/  IADD3 R130, P0, R127, R122.reuse, RZ ;  /* 0x0000007a7f827210 */ /* 0x082fe20007f1e0ff */
[----:B------:R-:W-:Y:S01]  /*3810*/  IMAD R208, R2, 0xac, RZ ;  /* 0x000000ac02d07824 */ /* 0x000fe200078e02ff */
[----:B------:R-:W-:Y:S02]  /*3820*/  IADD3 R126, P1, R205, R122, RZ ;  /* 0x0000007acd7e7210 */ /* 0x000fe40007f3e0ff */
[-C--:B------:R-:W-:Y:S01]  /*3830*/  LEA.HI.X.SX32 R129, R189, R123.reuse, 0x1, P2 ;  /* 0x0000007bbd817211 */ /* 0x080fe200010f0eff */
[----:B------:R-:W-:Y:S01]  /*3840*/  IMAD R199, R199, 0x1f8, RZ ;  /* 0x000001f8c7c77824 */ /* 0x000fe200078e02ff */
[----:B------:R1:W4:Y:S01]  /*3850*/  LDG.E.U16 R189, desc[UR60][R124.64] ;  /* 0x0000003c7cbd7981 */ /* 0x000322000c1e1500 */
[-C--:B------:R-:W-:Y:S01]  /*3860*/  LEA.HI.X.SX32 R131, R200, R123.reuse, 0x1, P0 ;  /* 0x0000007bc8837211 */ /* 0x080fe200000f0eff */
[----:B------:R-:W-:Y:S01]  /*3870*/  IMAD R197, R197, 0x198, RZ ;  /* 0x00000198c5c57824 */ /* 0x000fe200078e02ff */
[----:B------:R-:W-:Y:S01]  /*3880*/  LEA.HI.X.SX32 R127, R190, R123, 0x1, P1 ;  /* 0x0000007bbe7f7211 */ /* 0x000fe200008f0eff */
[----:B------:R-:W-:Y:S01]  /*3890*/  IMAD R201, R201, 0x1d8, RZ ;  /* 0x000001d8c9c97824 */ /* 0x000fe200078e02ff */
[----:B------:R-:W4:Y:S01]  /*38a0*/  LDG.E.U16 R193, desc[UR60][R128.64] ;  /* 0x0000003c80c17981 */ /* 0x000f22000c1e1500 */
[----:B0-----:R-:W-:-:S03]  /*38b0*/  IMAD R223, R18, 0x10a, RZ ;  /* 0x0000010a12df7824 */ /* 0x001fc600078e02ff */
[----:B------:R0:W4:Y:S01]  /*38c0*/  LDG.E.U16 R194, desc[UR60][R130.64] ;  /* 0x0000003c82c27981 */ /* 0x000122000c1e1500 */
[-C--:B-1----:R-:W-:Y:S01]  /*38d0*/  IADD3 R124, P0, R195, R122.reuse, RZ ;  /* 0x0000007ac37c7210 */ /* 0x082fe20007f1e0ff */
[----:B------:R-:W-:Y:S01]  /*38e0*/  IMAD R195, R2, 0xfc, RZ ;  /* 0x000000fc02c37824 */ /* 0x000fe200078e02ff */
[----:B------:R-:W1:Y:S01]  /*38f0*/  LDC R18, c[0x0][0x248] ;  /* 0x00009200ff127b82 */ /* 0x000e620000000800 */
[----:B------:R0:W4:Y:S01]  /*3900*/  LDG.E.U16 R190, desc[UR60][R126.64] ;  /* 0x0000003c7ebe7981 */ /* 0x000122000c1e1500 */
[-C--:B------:R-:W-:Y:S01]  /*3910*/  LEA.HI.X.SX32 R125, R208, R123.reuse, 0x1, P0 ;  /* 0x0000007bd07d7211 */ /* 0x080fe200000f0eff */
[C---:B------:R-:W-:Y:S01]  /*3920*/  IMAD R206, R2.reuse, 0xcc, RZ ;  /* 0x000000cc02ce7824 */ /* 0x040fe200078e02ff */
[-C--:B0-----:R-:W-:Y:S02]  /*3930*/  IADD3 R130, P0, R199, R122.reuse, RZ ;  /* 0x0000007ac7827210 */ /* 0x081fe40007f1e0ff */
[-C--:B------:R-:W-:Y:S02]  /*3940*/  IADD3 R126, P1, R197, R122.reuse, RZ ;  /* 0x0000007ac57e7210 */ /* 0x080fe40007f3e0ff */
[----:B------:R0:W4:Y:S01]  /*3950*/  LDG.E.U16 R197, desc[UR60][R124.64] ;  /* 0x0000003c7cc57981 */ /* 0x000122000c1e1500 */
[-C--:B------:R-:W-:Y:S01]  /*3960*/  LEA.HI.X.SX32 R131, R195, R123.reuse, 0x1, P0 ;  /* 0x0000007bc3837211 */ /* 0x080fe200000f0eff */
[----:B------:R-:W-:Y:S01]  /*3970*/  IMAD R204, R2, 0xec, RZ ;  /* 0x000000ec02cc7824 */ /* 0x000fe200078e02ff */
[-C--:B------:R-:W-:Y:S01]  /*3980*/  IADD3 R128, P2, R201, R122.reuse, RZ ;  /* 0x0000007ac9807210 */ /* 0x080fe20007f5e0ff */
[----:B------:R-:W-:Y:S01]  /*3990*/  IMAD R209, R209, 0x11a, RZ ;  /* 0x0000011ad1d17824 */ /* 0x000fe200078e02ff */
[-C--:B------:R-:W-:Y:S01]  /*39a0*/  LEA.HI.X.SX32 R127, R206, R123.reuse, 0x1, P1 ;  /* 0x0000007bce7f7211 */ /* 0x080fe200008f0eff */
[----:B------:R-:W-:Y:S01]  /*39b0*/  IMAD R205, R2, 0x85, RZ ;  /* 0x0000008502cd7824 */ /* 0x000fe200078e02ff */
[----:B0-----:R-:W-:Y:S01]  /*39c0*/  IADD3 R124, P0, R223, R122, RZ ;  /* 0x0000007adf7c7210 */ /* 0x001fe20007f1e0ff */
[----:B------:R-:W-:Y:S01]  /*39d0*/  IMAD R213, R213, 0x13a, RZ ;  /* 0x0000013ad5d57824 */ /* 0x000fe200078e02ff */
[----:B------:R-:W0:Y:S01]  /*39e0*/  LDC R223, c[0x0][0x248] ;  /* 0x00009200ffdf7b82 */ /* 0x000e220000000800 */
[----:B------:R-:W-:Y:S01]  /*39f0*/  LEA.HI.X.SX32 R129, R204, R123, 0x1, P2 ;  /* 0x0000007bcc817211 */ /* 0x000fe200010f0eff */
[----:B------:R1:W4:Y:S01]  /*3a00*/  LDG.E.U16 R199, desc[UR60][R126.64] ;  /* 0x0000003c7ec77981 */ /* 0x000322000c1e1500 */
[----:B------:R-:W-:-:S02]  /*3a10*/  IMAD R207, R2, 0x8d, RZ ;  /* 0x0000008d02cf7824 */ /* 0x000fc400078e02ff */
[----:B------:R-:W-:Y:S01]  /*3a20*/  IMAD R211, R211, 0x12a, RZ ;  /* 0x0000012ad3d37824 */ /* 0x000fe200078e02ff */
[----:B------:R1:W4:Y:S01]  /*3a30*/  LDG.E.U16 R203, desc[UR60][R130.64] ;  /* 0x0000003c82cb7981 */ /* 0x000322000c1e1500 */
[----:B------:R-:W-:Y:S01]  /*3a40*/  LEA.HI.X.SX32 R125, R205, R123, 0x1, P0 ;  /* 0x0000007bcd7d7211 */ /* 0x000fe200000f0eff */
[----:B------:R-:W-:Y:S02]  /*3a50*/  IMAD R233, R215, 0x14a, RZ ;  /* 0x0000014ad7e97824 */ /* 0x000fe400078e02ff */
[----:B------:R5:W4:Y:S01]  /*3a60*/  LDG.E.U16 R201, desc[UR60][R128.64] ;  /* 0x0000003c80c97981 */ /* 0x000b22000c1e1500 */
[-C--:B-1----:R-:W-:Y:S01]  /*3a70*/  IADD3 R126, P1, R209, R122.reuse, RZ ;  /* 0x0000007ad17e7210 */ /* 0x082fe20007f3e0ff */
[----:B------:R-:W-:Y:S02]  /*3a80*/  IMAD R217, R217, 0x15a, RZ ;  /* 0x0000015ad9d97824 */ /* 0x000fe400078e02ff */
[----:B------:R1:W4:Y:S01]  /*3a90*/  LDG.E.U16 R205, desc[UR60][R124.64] ;  /* 0x0000003c7ccd7981 */ /* 0x000322000c1e1500 */
[----:B------:R-:W-:Y:S01]  /*3aa0*/  IMAD R131, R2, 0x9d, RZ ;  /* 0x0000009d02837824 */ /* 0x000fe200078e02ff */
[----:B------:R-:W-:-:S02]  /*3ab0*/  IADD3 R130, P0, R213, R122, RZ ;  /* 0x0000007ad5827210 */ /* 0x000fc40007f1e0ff */
[-C--:B------:R-:W-:Y:S01]  /*3ac0*/  LEA.HI.X.SX32 R127, R207, R123.reuse, 0x1, P1 ;  /* 0x0000007bcf7f7211 */ /* 0x080fe200008f0eff */
[C---:B-----5:R-:W-:Y:S01]  /*3ad0*/  IMAD R129, R2.reuse, 0x95, RZ ;  /* 0x0000009502817824 */ /* 0x060fe200078e02ff */
[-C--:B------:R-:W-:Y:S01]  /*3ae0*/  IADD3 R128, P2, R211, R122.reuse, RZ ;  /* 0x0000007ad3807210 */ /* 0x080fe20007f5e0ff */
[C---:B------:R-:W-:Y:S01]  /*3af0*/  IMAD R213, R2.reuse, 0xa5, RZ ;  /* 0x000000a502d57824 */ /* 0x040fe200078e02ff */
[-C--:B------:R-:W-:Y:S01]  /*3b00*/  LEA.HI.X.SX32 R131, R131, R123.reuse, 0x1, P0 ;  /* 0x0000007b83837211 */ /* 0x080fe200000f0eff */
[----:B------:R5:W4:Y:S01]  /*3b10*/  LDG.E.U16 R207, desc[UR60][R126.64] ;  /* 0x0000003c7ecf7981 */ /* 0x000b22000c1e1500 */
[-C--:B------:R-:W-:Y:S01]  /*3b20*/  LEA.HI.X.SX32 R129, R129, R123.reuse, 0x1, P2 ;  /* 0x0000007b81817211 */ /* 0x080fe200010f0eff */
[----:B------:R-:W-:Y:S01]  /*3b30*/  IMAD R215, R2, 0xad, RZ ;  /* 0x000000ad02d77824 */ /* 0x000fe200078e02ff */
[----:B-1----:R-:W-:Y:S01]  /*3b40*/  IADD3 R124, P0, R233, R122, RZ ;  /* 0x0000007ae97c7210 */ /* 0x002fe20007f1e0ff */
[----:B------:R-:W-:Y:S01]  /*3b50*/  IMAD R221, R221, 0x17a, RZ ;  /* 0x0000017adddd7824 */ /* 0x000fe200078e02ff */
[----:B------:R1:W4:Y:S01]  /*3b60*/  LDG.E.U16 R211, desc[UR60][R130.64] ;  /* 0x0000003c82d37981 */ /* 0x000322000c1e1500 */
[----:B------:R-:W-:Y:S01]  /*3b70*/  IMAD R219, R219, 0x16a, RZ ;  /* 0x0000016adbdb7824 */ /* 0x000fe200078e02ff */
[----:B------:R-:W-:-:S02]  /*3b80*/  LEA.HI.X.SX32 R125, R213, R123, 0x1, P0 ;  /* 0x0000007bd57d7211 */ /* 0x000fc400000f0eff */
[----:B------:R1:W4:Y:S01]  /*3b90*/  LDG.E.U16 R209, desc[UR60][R128.64] ;  /* 0x0000003c80d17981 */ /* 0x000322000c1e1500 */
[-C--:B-----5:R-:W-:Y:S01]  /*3ba0*/  IADD3 R126, P1, R217, R122.reuse, RZ ;  /* 0x0000007ad97e7210 */ /* 0x0a0fe20007f3e0ff */
[----:B0-----:R-:W-:Y:S02]  /*3bb0*/  IMAD R233, R223, 0x18a, RZ ;  /* 0x0000018adfe97824 */ /* 0x001fe400078e02ff */
[----:B------:R0:W5:Y:S01]  /*3bc0*/  LDG.E.U16 R213, desc[UR60][R124.64] ;  /* 0x0000003c7cd57981 */ /* 0x000162000c1e1500 */
[-C--:B------:R-:W-:Y:S01]  /*3bd0*/  LEA.HI.X.SX32 R127, R215, R123.reuse, 0x1, P1 ;  /* 0x0000007bd77f7211 */ /* 0x080fe200008f0eff */
[C---:B-1----:R-:W-:Y:S01]  /*3be0*/  IMAD R131, R2.reuse, 0xbd, RZ ;  /* 0x000000bd02837824 */ /* 0x042fe200078e02ff */
[-C--:B------:R-:W-:Y:S01]  /*3bf0*/  IADD3 R130, P0, R221, R122.reuse, RZ ;  /* 0x0000007add827210 */ /* 0x080fe20007f1e0ff */
[C---:B------:R-:W-:Y:S01]  /*3c00*/  IMAD R129, R2.reuse, 0xb5, RZ ;  /* 0x000000b502817824 */ /* 0x040fe200078e02ff */
[-C--:B------:R-:W-:Y:S01]  /*3c10*/  IADD3 R128, P2, R219, R122.reuse, RZ ;  /* 0x0000007adb807210 */ /* 0x080fe20007f5e0ff */
[----:B------:R1:W5:Y:S01]  /*3c20*/  LDG.E.U16 R215, desc[UR60][R126.64] ;  /* 0x0000003c7ed77981 */ /* 0x000362000c1e1500 */
[-C--:B------:R-:W-:Y:S01]  /*3c30*/  LEA.HI.X.SX32 R131, R131, R123.reuse, 0x1, P0 ;  /* 0x0000007b83837211 */ /* 0x080fe200000f0eff */
[----:B------:R-:W-:Y:S01]  /*3c40*/  IMAD R221, R2, 0xc5, RZ ;  /* 0x000000c502dd7824 */ /* 0x000fe200078e02ff */
[----:B------:R-:W-:Y:S01]  /*3c50*/  LEA.HI.X.SX32 R129, R129, R123, 0x1, P2 ;  /* 0x0000007b81817211 */ /* 0x000fe200010f0eff */
[----:B------:R-:W-:Y:S01]  /*3c60*/  IMAD R225, R225, 0x19a, RZ ;  /* 0x0000019ae1e17824 */ /* 0x000fe200078e02ff */
[----:B0-----:R-:W-:Y:S01]  /*3c70*/  IADD3 R124, P0, R233, R122, RZ ;  /* 0x0000007ae97c7210 */ /* 0x001fe20007f1e0ff */
[----:B------:R-:W-:Y:S01]  /*3c80*/  IMAD R227, R227, 0x1aa, RZ ;  /* 0x000001aae3e37824 */ /* 0x000fe200078e02ff */
[----:B------:R0:W5:Y:S01]  /*3c90*/  LDG.E.U16 R219, desc[UR60][R130.64] ;  /* 0x0000003c82db7981 */ /* 0x000162000c1e1500 */
[----:B-1----:R-:W-:-:S03]  /*3ca0*/  IMAD R127, R18, 0x1ba, RZ ;  /* 0x000001ba127f7824 */ /* 0x002fc600078e02ff */
[----:B------:R1:W5:Y:S01]  /*3cb0*/  LDG.E.U16 R217, desc[UR60][R128.64] ;  /* 0x0000003c80d97981 */ /* 0x000362000c1e1500 */
[-C--:B------:R-:W-:Y:S01]  /*3cc0*/  LEA.HI.X.SX32 R125, R221, R123.reuse, 0x1, P0 ;  /* 0x0000007bdd7d7211 */ /* 0x080fe200000f0eff */
[----:B------:R-:W-:Y:S01]  /*3cd0*/  IMAD R223, R2, 0xcd, RZ ;  /* 0x000000cd02df7824 */ /* 0x000fe200078e02ff */
[-C--:B------:R-:W-:Y:S01]  /*3ce0*/  IADD3 R126, P1, R225, R122.reuse, RZ ;  /* 0x0000007ae17e7210 */ /* 0x080fe20007f3e0ff */
[----:B------:R-:W-:Y:S02]  /*3cf0*/  IMAD R239, R230, 0x1ca, RZ ;  /* 0x000001cae6ef7824 */ /* 0x000fe400078e02ff */
[C---:B0-----:R-:W-:Y:S01]  /*3d00*/  IMAD R131, R2.reuse, 0xdd, RZ ;  /* 0x000000dd02837824 */ /* 0x041fe200078e02ff */
[-C--:B------:R-:W-:Y:S01]  /*3d10*/  IADD3 R130, P0, R127, R122.reuse, RZ ;  /* 0x0000007a7f827210 */ /* 0x080fe20007f1e0ff */
[----:B------:R0:W5:Y:S01]  /*3d20*/  LDG.E.U16 R221, desc[UR60][R124.64] ;  /* 0x0000003c7cdd7981 */ /* 0x000162000c1e1500 */
[C---:B-1----:R-:W-:Y:S01]  /*3d30*/  IMAD R129, R2.reuse, 0xd5, RZ ;  /* 0x000000d502817824 */ /* 0x042fe200078e02ff */
[-C--:B------:R-:W-:Y:S01]  /*3d40*/  IADD3 R128, P2, R227, R122.reuse, RZ ;  /* 0x0000007ae3807210 */ /* 0x080fe20007f5e0ff */
[----:B------:R-:W-:Y:S01]  /*3d50*/  IMAD R233, R2, 0xe5, RZ ;  /* 0x000000e502e97824 */ /* 0x000fe200078e02ff */
[-C--:B------:R-:W-:Y:S01]  /*3d60*/  LEA.HI.X.SX32 R131, R131, R123.reuse, 0x1, P0 ;  /* 0x0000007b83837211 */ /* 0x080fe200000f0eff */
[----:B------:R-:W-:Y:S01]  /*3d70*/  IMAD R241, R232, 0x1da, RZ ;  /* 0x000001dae8f17824 */ /* 0x000fe200078e02ff */
[-C--:B------:R-:W-:Y:S01]  /*3d80*/  LEA.HI.X.SX32 R127, R223, R123.reuse, 0x1, P1 ;  /* 0x0000007bdf7f7211 */ /* 0x080fe200008f0eff */
[----:B------:R-:W-:Y:S01]  /*3d90*/  IMAD R243, R234, 0x1ea, RZ ;  /* 0x000001eaeaf37824 */ /* 0x000fe200078e02ff */
[----:B------:R-:W-:Y:S01]  /*3da0*/  LEA.HI.X.SX32 R129, R129, R123, 0x1, P2 ;  /* 0x0000007b81817211 */ /* 0x000fe200010f0eff */
[----:B------:R1:W5:Y:S01]  /*3db0*/  LDG.E.U16 R227, desc[UR60][R130.64] ;  /* 0x0000003c82e37981 */ /* 0x000362000c1e1500 */
[----:B0-----:R-:W-:Y:S01]  /*3dc0*/  IADD3 R124, P0, R239, R122, RZ ;  /* 0x0000007aef7c7210 */ /* 0x001fe20007f1e0ff */
[----:B------:R-:W-:-:S02]  /*3dd0*/  IMAD R239, R228, 0x1fa, RZ ;  /* 0x000001fae4ef7824 */ /* 0x000fc400078e02ff */
[----:B------:R0:W5:Y:S01]  /*3de0*/  LDG.E.U16 R223, desc[UR60][R126.64] ;  /* 0x0000003c7edf7981 */ /* 0x000162000c1e1500 */
[C---:B------:R-:W-:Y:S01]  /*3df0*/  IMAD R235, R2.reuse, 0xed, RZ ;  /* 0x000000ed02eb7824 */ /* 0x040fe200078e02ff */
[-C--:B------:R-:W-:Y:S01]  /*3e00*/  LEA.HI.X.SX32 R125, R233, R123.reuse, 0x1, P0 ;  /* 0x0000007be97d7211 */ /* 0x080fe200000f0eff */
[C---:B------:R-:W-:Y:S01]  /*3e10*/  IMAD R237, R2.reuse, 0xf5, RZ ;  /* 0x000000f502ed7824 */ /* 0x040fe200078e02ff */
[----:B------:R2:W5:Y:S01]  /*3e20*/  LDG.E.U16 R225, desc[UR60][R128.64] ;  /* 0x0000003c80e17981 */ /* 0x000562000c1e1500 */
[C---:B-1----:R-:W-:Y:S01]  /*3e30*/  IMAD R131, R2.reuse, 0xfd, RZ ;  /* 0x000000fd02837824 */ /* 0x042fe200078e02ff */
[-C--:B------:R-:W-:Y:S02]  /*3e40*/  IADD3 R130, P0, R239, R122.reuse, RZ ;  /* 0x0000007aef827210 */ /* 0x080fe40007f1e0ff */
[----:B------:R1:W5:Y:S01]  /*3e50*/  LDG.E.U16 R228, desc[UR60][R124.64] ;  /* 0x0000003c7ce47981 */ /* 0x000362000c1e1500 */
[-C--:B0-----:R-:W-:Y:S02]  /*3e60*/  IADD3 R126, P1, R241, R122.reuse, RZ ;  /* 0x0000007af17e7210 */ /* 0x081fe40007f3e0ff */
[----:B--2---:R-:W-:Y:S01]  /*3e70*/  IADD3 R128, P2, R243, R122, RZ ;  /* 0x0000007af3807210 */ /* 0x004fe20007f5e0ff */
[----:B------:R-:W-:Y:S01]  /*3e80*/  IMAD R239, R2, 0xe, RZ ;  /* 0x0000000e02ef7824 */ /* 0x000fe200078e02ff */
[----:B------:R-:W-:-:S02]  /*3e90*/  LEA.HI.X.SX32 R127, R235, R123, 0x1, P1 ;  /* 0x0000007beb7f7211 */ /* 0x000fc400008f0eff */
[-C--:B------:R-:W-:Y:S02]  /*3ea0*/  LEA.HI.X.SX32 R129, R237, R123.reuse, 0x1, P2 ;  /* 0x0000007bed817211 */ /* 0x080fe400010f0eff */
[-C--:B------:R-:W-:Y:S01]  /*3eb0*/  LEA.HI.X.SX32 R131, R131, R123.reuse, 0x1, P0 ;  /* 0x0000007b83837211 */ /* 0x080fe200000f0eff */
[----:B------:R0:W2:Y:S01]  /*3ec0*/  LDG.E.U16 R230, desc[UR60][R126.64] ;  /* 0x0000003c7ee67981 */ /* 0x0000a2000c1e1500 */
[-C--:B-1----:R-:W-:Y:S01]  /*3ed0*/  IADD3 R124, P0, R191, R122.reuse, RZ ;  /* 0x0000007abf7c7210 */ /* 0x082fe20007f1e0ff */
[C---:B------:R-:W-:Y:S02]  /*3ee0*/  IMAD R237, R2.reuse, 0x1e, RZ ;  /* 0x0000001e02ed7824 */ /* 0x040fe400078e02ff */
[----:B------:R1:W2:Y:S01]  /*3ef0*/  LDG.E.U16 R232, desc[UR60][R128.64] ;  /* 0x0000003c80e87981 */ /* 0x0002a2000c1e1500 */
[C---:B------:R-:W-:Y:S01]  /*3f00*/  IMAD R191, R2.reuse, 0x2e, RZ ;  /* 0x0000002e02bf7824 */ /* 0x040fe200078e02ff */
[----:B------:R-:W-:Y:S01]  /*3f10*/  LEA.HI.X.SX32 R125, R239, R123, 0x1, P0 ;  /* 0x0000007bef7d7211 */ /* 0x000fe200000f0eff */
[----:B------:R-:W-:Y:S01]  /*3f20*/  IMAD R235, R2, 0x3e, RZ ;  /* 0x0000003e02eb7824 */ /* 0x000fe200078e02ff */
[----:B------:R1:W2:Y:S01]  /*3f30*/  LDG.E.U16 R233, desc[UR60][R130.64] ;  /* 0x0000003c82e97981 */ /* 0x0002a2000c1e1500 */
[----:B0-----:R-:W-:-:S03]  /*3f40*/  IADD3 R126, P1, R192, R122, RZ ;  /* 0x0000007ac07e7210 */ /* 0x001fc60007f3e0ff */
[----:B------:R-:W2:Y:S01]  /*3f50*/  LDG.E.U16 R192, desc[UR60][R124.64] ;  /* 0x0000003c7cc07981 */ /* 0x000ea2000c1e1500 */
[-C--:B-1----:R-:W-:Y:S02]  /*3f60*/  IADD3 R128, P2, R196, R122.reuse, RZ ;  /* 0x0000007ac4807210 */ /* 0x082fe40007f5e0ff */
[----:B------:R-:W-:Y:S02]  /*3f70*/  IADD3 R130, P0, R198, R122, RZ ;  /* 0x0000007ac6827210 */ /* 0x000fe40007f1e0ff */
[-C--:B------:R-:W-:Y:S02]  /*3f80*/  LEA.HI.X.SX32 R127, R237, R123.reuse, 0x1, P1 ;  /* 0x0000007bed7f7211 */ /* 0x080fe400008f0eff */
[-C--:B------:R-:W-:Y:S02]  /*3f90*/  LEA.HI.X.SX32 R129, R191, R123.reuse, 0x1, P2 ;  /* 0x0000007bbf817211 */ /* 0x080fe400010f0eff */
[----:B------:R-:W-:Y:S01]  /*3fa0*/  LEA.HI.X.SX32 R131, R235, R123, 0x1, P0 ;  /* 0x0000007beb837211 */ /* 0x000fe200000f0eff */
[----:B------:R0:W2:Y:S04]  /*3fb0*/  LDG.E.U16 R196, desc[UR60][R126.64] ;  /* 0x0000003c7ec47981 */ /* 0x0000a8000c1e1500 */
[----:B------:R1:W2:Y:S04]  /*3fc0*/  LDG.E.U16 R198, desc[UR60][R128.64] ;  /* 0x0000003c80c67981 */ /* 0x0002a8000c1e1500 */
[----:B------:R3:W2:Y:S01]  /*3fd0*/  LDG.E.U16 R234, desc[UR60][R130.64] ;  /* 0x0000003c82ea7981 */ /* 0x0006a2000c1e1500 */
[----:B------:R-:W1:Y:S01]  /*3fe0*/  S2R R241, SR_CgaCtaId ;  /* 0x0000000000f17919 */ /* 0x000e620000008800 */
[----:B------:R-:W-:-:S02]  /*3ff0*/  MOV R18, 0x400 ;  /* 0x0000040000127802 */ /* 0x000fc40000000f00 */
[----:B------:R-:W-:-:S04]  /*4000*/  SHF.L.U32 R236, R240, 0x1, RZ ;  /* 0x00000001f0ec7819 */ /* 0x000fc800000006ff */
[----:B------:R-:W-:Y:S02]  /*4010*/  LOP3.LUT R236, R236, 0x7e, RZ, 0xc0, !PT ;  /* 0x0000007eecec7812 */ /* 0x000fe400078ec0ff */
[-C--:B0-----:R-:W-:Y:S02]  /*4020*/  IADD3 R126, P1, R208, R122.reuse, RZ ;  /* 0x0000007ad07e7210 */ /* 0x081fe40007f3e0ff */
[----:B------:R-:W-:Y:S02]  /*4030*/  IADD3 R124, P0, R200, R122, RZ ;  /* 0x0000007ac87c7210 */ /* 0x000fe40007f1e0ff */
[----:B-1----:R-:W-:Y:S02]  /*4040*/  LEA R18, R241, R18, 0x18 ;  /* 0x00000012f1127211 */ /* 0x002fe400078ec0ff */
[----:B------:R-:W-:-:S04]  /*4050*/  LOP3.LUT R241, R240, 0x40, RZ, 0xc0, !PT ;  /* 0x00000040f0f17812 */ /* 0x000fc800078ec0ff */
[----:B------:R-:W-:-:S04]  /*4060*/  LEA R241, R241, R236, 0x9 ;  /* 0x000000ecf1f17211 */ /* 0x000fc800078e48ff */
[----:B------:R-:W-:-:S05]  /*4070*/  IADD3 R208, R241, R18, RZ ;  /* 0x00000012f1d07210 */ /* 0x000fca0007ffe0ff */
[----:B------:R0:W-:Y:S04]  /*4080*/  STS.U16 [R208+0x3400], R3 ;  /* 0x00340003d0007388 */ /* 0x0001e80000000400 */
[----:B------:R1:W-:Y:S01]  /*4090*/  STS.U16 [R208+0x1000], R13 ;  /* 0x0010000dd0007388 */ /* 0x0003e20000000400 */
[----:B0-----:R-:W-:-:S03]  /*40a0*/  LOP3.LUT R3, R241, 0x20, RZ, 0x3c, !PT ;  /* 0x00000020f1037812 */ /* 0x001fc600078e3cff */
[----:B------:R0:W-:Y:S01]  /*40b0*/  STS.U16 [R208+0x7000], R0 ;  /* 0x00700000d0007388 */ /* 0x0001e20000000400 */
[----:B-1----:R-:W-:-:S03]  /*40c0*/  LOP3.LUT R13, R241, 0x10, RZ, 0x3c, !PT ;  /* 0x00000010f10d7812 */ /* 0x002fc600078e3cff */
[----:B------:R1:W-:Y:S01]  /*40d0*/  STS.U16 [R208+0x5000], R4 ;  /* 0x00500004d0007388 */ /* 0x0003e20000000400 */
[----:B------:R-:W-:Y:S02]  /*40e0*/  LEA.HI.X.SX32 R125, R202, R123, 0x1, P0 ;  /* 0x0000007bca7d7211 */ /* 0x000fe400000f0eff */
[----:B0-----:R-:W-:Y:S02]  /*40f0*/  IADD3 R0, R18, R3, RZ ;  /* 0x0000000312007210 */ /* 0x001fe40007ffe0ff */
[-C--:B------:R-:W-:Y:S01]  /*4100*/  IADD3 R128, P2, R206, R122.reuse, RZ ;  /* 0x0000007ace807210 */ /* 0x080fe20007f5e0ff */
[----:B------:R-:W-:Y:S01]  /*4110*/  STS.U16 [R208+0x400], R165 ;  /* 0x000400a5d0007388 */ /* 0x000fe20000000400 */
[----:B------:R-:W-:Y:S02]  /*4120*/  LOP3.LUT R3, R241, 0x30, RZ, 0x3c, !PT ;  /* 0x00000030f1037812 */ /* 0x000fe400078e3cff */
[----:B-1----:R-:W-:Y:S01]  /*4130*/  IADD3 R4, R18, R13, RZ ;  /* 0x0000000d12047210 */ /* 0x002fe20007ffe0ff */
[----:B------:R-:W-:Y:S01]  /*4140*/  STS.U16 [R208], R179 ;  /* 0x000000b3d0007388 */ /* 0x000fe20000000400 */
[----:B---3--:R-:W-:-:S02]  /*4150*/  IADD3 R130, P0, R204, R122, RZ ;  /* 0x0000007acc827210 */ /* 0x008fc40007f1e0ff */
[----:B------:R-:W-:Y:S01]  /*4160*/  IADD3 R3, R18, R3, RZ ;  /* 0x0000000312037210 */ /* 0x000fe20007ffe0ff */
[----:B------:R-:W-:Y:S01]  /*4170*/  STS.U16 [R208+0x800], R153 ;  /* 0x00080099d0007388 */ /* 0x000fe20000000400 */
[----:B------:R-:W-:-:S03]  /*4180*/  LEA.HI.X.SX32 R129, R212, R123, 0x1, P2 ;  /* 0x0000007bd4817211 */ /* 0x000fc600010f0eff */
[----:B------:R-:W-:Y:S01]  /*4190*/  STS.U16 [R208+0x2000], R16 ;  /* 0x00200010d0007388 */ /* 0x000fe20000000400 */
[----:B------:R-:W-:-:S03]  /*41a0*/  LEA.HI.X.SX32 R131, R210, R123, 0x1, P0 ;  /* 0x0000007bd2837211 */ /* 0x000fc600000f0eff */
[----:B------:R-:W-:Y:S01]  /*41b0*/  STS.U16 [R208+0x4000], R14 ;  /* 0x0040000ed0007388 */ /* 0x000fe20000000400 */
[----:B------:R-:W-:-:S03]  /*41c0*/  LEA R243, R2, -R2, 0x3 ;  /* 0x8000000202f37211 */ /* 0x000fc600078e18ff */
[----:B------:R-:W-:Y:S04]  /*41d0*/  STS.U16 [R208+0x4400], R8 ;  /* 0x00440008d0007388 */ /* 0x000fe80000000400 */
[----:B------:R-:W-:Y:S04]  /*41e0*/  STS.U16 [R208+0x4c00], R21 ;  /* 0x004c0015d0007388 */ /* 0x000fe80000000400 */
[----:B------:R-:W-:Y:S04]  /*41f0*/  STS.U16 [R208+0x5400], R20 ;  /* 0x00540014d0007388 */ /* 0x000fe80000000400 */
[----:B------:R-:W-:Y:S04]  /*4200*/  STS.U16 [R208+0x6400], R15 ;  /* 0x0064000fd0007388 */ /* 0x000fe80000000400 */
[----:B------:R-:W-:Y:S04]  /*4210*/  STS.U16 [R208+0x6c00], R19 ;  /* 0x006c0013d0007388 */ /* 0x000fe80000000400 */
[----:B------:R-:W-:Y:S04]  /*4220*/  STS.U16 [R208+0x7400], R25 ;  /* 0x00740019d0007388 */ /* 0x000fe80000000400 */
[----:B------:R-:W-:Y:S04]  /*4230*/  STS.U16 [R208+0x7800], R24 ;  /* 0x00780018d0007388 */ /* 0x000fe80000000400 */
[----:B------:R0:W-:Y:S04]  /*4240*/  STS.U16 [R208+0x2400], R22 ;  /* 0x00240016d0007388 */ /* 0x0001e80000000400 */
[----:B------:R-:W-:Y:S04]  /*4250*/  STS.U16 [R208+0x4800], R23 ;  /* 0x00480017d0007388 */ /* 0x000fe80000000400 */
        /* <DEDUP_REMOVED lines=13> */
[----:B------:R3:W-:Y:S04]  /*4330*/  STS.U16 [R208+0x7c00], R43 ;  /* 0x007c002bd0007388 */ /* 0x0007e80000000400 */
[----:B------:R1:W2:Y:S01]  /*4340*/  LDG.E.U16 R200, desc[UR60][R124.64] ;  /* 0x0000003c7cc87981 */ /* 0x0002a2000c1e1500 */
[----:B------:R-:W-:Y:S01]  /*4350*/  LEA.HI.X.SX32 R127, R214, R123, 0x1, P1 ;  /* 0x0000007bd67f7211 */ /* 0x000fe200008f0eff */
[C---:B------:R-:W-:Y:S01]  /*4360*/  IMAD R245, R2.reuse, 0x17, RZ ;  /* 0x0000001702f57824 */ /* 0x040fe200078e02ff */
[----:B0-----:R-:W0:Y:S01]  /*4370*/  LDC R22, c[0x0][0x248] ;  /* 0x00009200ff167b82 */ /* 0x001e220000000800 */
[----:B------:R-:W-:Y:S04]  /*4380*/  STS.U16 [R4+0x4080], R74 ;  /* 0x0040804a04007388 */ /* 0x000fe80000000400 */
[----:B------:R-:W-:Y:S01]  /*4390*/  STS.U16 [R4+0x4480], R6 ;  /* 0x0044800604007388 */ /* 0x000fe20000000400 */
[----:B-1----:R-:W-:Y:S01]  /*43a0*/  IADD3 R124, P0, R239, R122, RZ ;  /* 0x0000007aef7c7210 */ /* 0x002fe20007f1e0ff */
[----:B------:R-:W-:-:S02]  /*43b0*/  IMAD R11, R2, 0x4e, RZ ;  /* 0x0000004e020b7824 */ /* 0x000fc400078e02ff */
[----:B------:R1:W-:Y:S04]  /*43c0*/  STS.U16 [R4+0x4880], R5 ;  /* 0x0048800504007388 */ /* 0x0003e80000000400 */
[----:B------:R1:W2:Y:S01]  /*43d0*/  LDG.E.U16 R204, desc[UR60][R128.64] ;  /* 0x0000003c80cc7981 */ /* 0x0002a2000c1e1500 */
[C---:B------:R-:W-:Y:S01]  /*43e0*/  IMAD R15, R2.reuse, 0x5e, RZ ;  /* 0x0000005e020f7824 */ /* 0x040fe200078e02ff */
[----:B------:R-:W0:Y:S02]  /*43f0*/  LDC R41, c[0x0][0x248] ;  /* 0x00009200ff297b82 */ /* 0x000e240000000800 */
[----:B------:R-:W-:Y:S04]  /*4400*/  STS.U16 [R4+0x4c80], R50 ;  /* 0x004c803204007388 */ /* 0x000fe80000000400 */
[----:B------:R-:W-:Y:S01]  /*4410*/  STS.U16 [R4+0x5080], R78 ;  /* 0x0050804e04007388 */ /* 0x000fe20000000400 */
[C---:B------:R-:W-:Y:S01]  /*4420*/  IMAD R17, R2.reuse, 0x6e, RZ ;  /* 0x0000006e02117824 */ /* 0x040fe200078e02ff */
[----:B------:R-:W2:Y:S02]  /*4430*/  LDC R44, c[0x0][0x248] ;  /* 0x00009200ff2c7b82 */ /* 0x000ea40000000800 */
[----:B------:R-:W-:Y:S04]  /*4440*/  STS.U16 [R4+0x5480], R77 ;  /* 0x0054804d04007388 */ /* 0x000fe80000000400 */
[----:B------:R-:W-:Y:S04]  /*4450*/  STS.U16 [R4+0x5880], R75 ;  /* 0x0058804b04007388 */ /* 0x000fe80000000400 */
[----:B------:R1:W2:Y:S01]  /*4460*/  LDG.E.U16 R206, desc[UR60][R130.64] ;  /* 0x0000003c82ce7981 */ /* 0x0002a2000c1e1500 */
[C---:B------:R-:W-:Y:S01]  /*4470*/  IMAD R21, R2.reuse, 0x7e, RZ ;  /* 0x0000007e02157824 */ /* 0x040fe200078e02ff */
[----:B---3--:R-:W3:Y:S02]  /*4480*/  LDC R43, c[0x0][0x248] ;  /* 0x00009200ff2b7b82 */ /* 0x008ee40000000800 */
[----:B------:R-:W-:Y:S04]  /*4490*/  STS.U16 [R4+0x5c80], R76 ;  /* 0x005c804c04007388 */ /* 0x000fe80000000400 */
[----:B------:R-:W-:Y:S01]  /*44a0*/  STS.U16 [R4+0x6080], R82 ;  /* 0x0060805204007388 */ /* 0x000fe20000000400 */
[C---:B------:R-:W-:Y:S01]  /*44b0*/  IMAD R25, R2.reuse, 0x9e, RZ ;  /* 0x0000009e02197824 */ /* 0x040fe200078e02ff */
[----:B------:R-:W2:Y:S02]  /*44c0*/  LDC R46, c[0x0][0x248] ;  /* 0x00009200ff2e7b82 */ /* 0x000ea40000000800 */
[----:B------:R-:W-:Y:S04]  /*44d0*/  STS.U16 [R4+0x6480], R81 ;  /* 0x0064805104007388 */ /* 0x000fe80000000400 */
[----:B------:R-:W-:Y:S01]  /*44e0*/  STS.U16 [R4+0x6880], R79 ;  /* 0x0068804f04007388 */ /* 0x000fe20000000400 */
[C---:B------:R-:W-:Y:S01]  /*44f0*/  IMAD R23, R2.reuse, 0x8e, RZ ;  /* 0x0000008e02177824 */ /* 0x040fe200078e02ff */
[----:B------:R-:W5:Y:S02]  /*4500*/  LDC R51, c[0x0][0x248] ;  /* 0x00009200ff337b82 */ /* 0x000f640000000800 */
[----:B------:R-:W-:Y:S04]  /*4510*/  STS.U16 [R4+0x6c80], R80 ;  /* 0x006c805004007388 */ /* 0x000fe80000000400 */
[----:B------:R-:W-:Y:S01]  /*4520*/  STS.U16 [R4+0x7080], R85 ;  /* 0x0070805504007388 */ /* 0x000fe20000000400 */
[C---:B------:R-:W-:Y:S01]  /*4530*/  IMAD R19, R2.reuse, 0x47, RZ ;  /* 0x0000004702137824 */ /* 0x040fe200078e02ff */
[----:B------:R-:W5:Y:S02]  /*4540*/  LDC R49, c[0x0][0x248] ;  /* 0x00009200ff317b82 */ /* 0x000f640000000800 */
        /* <DEDUP_REMOVED lines=81> */
[----:B----4-:R-:W-:Y:S01]  /*4a60*/  STS.U16 [R3+0x7d80], R172 ;  /* 0x007d80ac03007388 */ /* 0x010fe20000000400 */
[----:B------:R-:W-:Y:S01]  /*4a70*/  LEA.HI.X.SX32 R125, R243, R123, 0x1, P0 ;  /* 0x0000007bf37d7211 */ /* 0x000fe200000f0eff */
[----:B------:R-:W-:-:S02]  /*4a80*/  IMAD R27, R2, 0xae, RZ ;  /* 0x000000ae021b7824 */ /* 0x000fc400078e02ff */
[----:B------:R4:W-:Y:S01]  /*4a90*/  STS.U16 [R3+0x3d80], R62 ;  /* 0x003d803e03007388 */ /* 0x0009e20000000400 */
[----:B-1----:R-:W-:Y:S01]  /*4aa0*/  LOP3.LUT R5, R241, 0x40, RZ, 0x3c, !PT ;  /* 0x00000040f1057812 */ /* 0x002fe200078e3cff */
[----:B0-----:R-:W0:Y:S01]  /*4ab0*/  LDC R42, c[0x0][0x248] ;  /* 0x00009200ff2a7b82 */ /* 0x001e220000000800 */
[----:B------:R-:W-:Y:S01]  /*4ac0*/  IADD3 R128, P0, R191, R122, RZ ;  /* 0x0000007abf807210 */ /* 0x000fe20007f1e0ff */
[----:B------:R1:W2:Y:S01]  /*4ad0*/  LDG.E.U16 R202, desc[UR60][R126.64] ;  /* 0x0000003c7eca7981 */ /* 0x0002a2000c1e1500 */
[----:B------:R-:W-:Y:S02]  /*4ae0*/  LEA R239, R2, -R2, 0x4 ;  /* 0x8000000202ef7211 */ /* 0x000fe400078e20ff */
[----:B------:R-:W-:Y:S01]  /*4af0*/  IADD3 R130, P2, R235, R122, RZ ;  /* 0x0000007aeb827210 */ /* 0x000fe20007f5e0ff */
[----:B------:R-:W-:Y:S01]  /*4b00*/  IMAD R41, R41, 0x11c, RZ ;  /* 0x0000011c29297824 */ /* 0x000fe200078e02ff */
[----:B------:R-:W2:Y:S01]  /*4b10*/  LDG.E.U16 R124, desc[UR60][R124.64] ;  /* 0x0000003c7c7c7981 */ /* 0x000ea2000c1e1500 */
[----:B----4-:R-:W-:-:S04]  /*4b20*/  LOP3.LUT R3, R241, 0x50, RZ, 0x3c, !PT ;  /* 0x00000050f1037812 */ /* 0x010fc800078e3cff */
[C---:B------:R-:W-:Y:S02]  /*4b30*/  IADD3 R4, R18.reuse, R3, RZ ;  /* 0x0000000312047210 */ /* 0x040fe40007ffe0ff */
[----:B------:R-:W-:Y:S02]  /*4b40*/  LOP3.LUT R3, R241, 0x60, RZ, 0x3c, !PT ;  /* 0x00000060f1037812 */ /* 0x000fe400078e3cff */
[----:B------:R-:W-:Y:S01]  /*4b50*/  IADD3 R0, R18, R5, RZ ;  /* 0x0000000512007210 */ /* 0x000fe20007ffe0ff */
[----:B------:R-:W-:Y:S01]  /*4b60*/  IMAD R5, R2, 0x27, RZ ;  /* 0x0000002702057824 */ /* 0x000fe200078e02ff */
[----:B-1----:R-:W-:Y:S02]  /*4b70*/  IADD3 R126, P1, R237, R122, RZ ;  /* 0x0000007aed7e7210 */ /* 0x002fe40007f3e0ff */
[----:B------:R-:W-:Y:S02]  /*4b80*/  LEA.HI.X.SX32 R129, R245, R123, 0x1, P0 ;  /* 0x0000007bf5817211 */ /* 0x000fe400000f0eff */
[----:B------:R-:W-:-:S02]  /*4b90*/  IADD3 R3, R18, R3, RZ ;  /* 0x0000000312037210 */ /* 0x000fc40007ffe0ff */
[----:B------:R-:W-:Y:S01]  /*4ba0*/  IADD3 R6, P0, R11, R122, RZ ;  /* 0x0000007a0b067210 */ /* 0x000fe20007f1e0ff */
[----:B------:R-:W-:Y:S01]  /*4bb0*/  STS.U16 [R0+0xa00], R145 ;  /* 0x000a009100007388 */ /* 0x000fe20000000400 */
[-C--:B------:R-:W-:Y:S02]  /*4bc0*/  LEA.HI.X.SX32 R127, R239, R123.reuse, 0x1, P1 ;  /* 0x0000007bef7f7211 */ /* 0x080fe400008f0eff */
[C---:B------:R-:W-:Y:S01]  /*4bd0*/  LEA R237, R2.reuse, -R2, 0x5 ;  /* 0x8000000202ed7211 */ /* 0x040fe200078e28ff */
[----:B------:R-:W-:Y:S01]  /*4be0*/  STS.U16 [R0+0xe00], R61 ;  /* 0x000e003d00007388 */ /* 0x000fe20000000400 */
[-C--:B------:R-:W-:Y:S01]  /*4bf0*/  LEA.HI.X.SX32 R7, R5, R123.reuse, 0x1, P0 ;  /* 0x0000007b05077211 */ /* 0x080fe200000f0eff */
[----:B------:R-:W-:Y:S01]  /*4c00*/  IMAD R5, R2, 0x2f, RZ ;  /* 0x0000002f02057824 */ /* 0x000fe200078e02ff */
[-C--:B------:R-:W-:Y:S01]  /*4c10*/  IADD3 R188, P1, R188, R122.reuse, RZ ;  /* 0x0000007abcbc7210 */ /* 0x080fe20007f3e0ff */
        /* <DEDUP_REMOVED lines=25> */
[----:B------:R-:W-:Y:S04]  /*4db0*/  STS.U16 [R0+0x4600], R194 ;  /* 0x004600c200007388 */ /* 0x000fe80000000400 */
[----:B------:R-:W-:Y:S04]  /*4dc0*/  STS.U16 [R0+0x5600], R197 ;  /* 0x005600c500007388 */ /* 0x000fe80000000400 */
[----:B------:R-:W-:Y:S04]  /*4dd0*/  STS.U16 [R0+0x6600], R199 ;  /* 0x006600c700007388 */ /* 0x000fe80000000400 */
[----:B------:R-:W-:Y:S04]  /*4de0*/  STS.U16 [R0+0x7600], R201 ;  /* 0x007600c900007388 */ /* 0x000fe80000000400 */
[----:B------:R-:W-:Y:S01]  /*4df0*/  STS.U16 [R0+0x7e00], R203 ;  /* 0x007e00cb00007388 */ /* 0x000fe20000000400 */
[-C--:B------:R-:W-:Y:S01]  /*4e00*/  LEA.HI.X.SX32 R131, R237, R123.reuse, 0x1, P2 ;  /* 0x0000007bed837211 */ /* 0x080fe200010f0eff */
[----:B-1----:R-:W1:Y:S02]  /*4e10*/  LDC R45, c[0x0][0x248] ;  /* 0x00009200ff2d7b82 */ /* 0x002e640000000800 */
[----:B------:R-:W-:Y:S04]  /*4e20*/  STS.U16 [R4+0x280], R169 ;  /* 0x000280a904007388 */ /* 0x000fe80000000400 */
[----:B------:R-:W-:Y:S01]  /*4e30*/  STS.U16 [R4+0x680], R155 ;  /* 0x0006809b04007388 */ /* 0x000fe20000000400 */
[----:B------:R-:W-:Y:S01]  /*4e40*/  LEA.HI.X.SX32 R189, R11, R123, 0x1, P1 ;  /* 0x0000007b0bbd7211 */ /* 0x000fe200008f0eff */
[----:B------:R-:W1:Y:S02]  /*4e50*/  LDC R48, c[0x0][0x248] ;  /* 0x00009200ff307b82 */ /* 0x000e640000000800 */
[----:B------:R-:W-:Y:S04]  /*4e60*/  STS.U16 [R4+0xa80], R143 ;  /* 0x000a808f04007388 */ /* 0x000fe80000000400 */
[----:B------:R-:W-:Y:S02]  /*4e70*/  STS.U16 [R4+0xe80], R40 ;  /* 0x000e802804007388 */ /* 0x000fe40000000400 */
[----:B----4-:R-:W4:Y:S02]  /*4e80*/  LDC R47, c[0x0][0x248] ;  /* 0x00009200ff2f7b82 */ /* 0x010f240000000800 */
[----:B------:R-:W-:Y:S04]  /*4e90*/  STS.U16 [R4+0x1280], R39 ;  /* 0x0012802704007388 */ /* 0x000fe80000000400 */
[----:B------:R-:W-:Y:S01]  /*4ea0*/  STS.U16 [R4+0x1680], R38 ;  /* 0x0016802604007388 */ /* 0x000fe20000000400 */
[----:B---3--:R-:W-:Y:S01]  /*4eb0*/  IMAD R43, R43, 0x12c, RZ ;  /* 0x0000012c2b2b7824 */ /* 0x008fe200078e02ff */
[----:B------:R-:W3:Y:S02]  /*4ec0*/  LDC R52, c[0x0][0x248] ;  /* 0x00009200ff347b82 */ /* 0x000ee40000000800 */
[----:B------:R-:W-:Y:S04]  /*4ed0*/  STS.U16 [R4+0x1a80], R37 ;  /* 0x001a802504007388 */ /* 0x000fe80000000400 */
[----:B------:R0:W-:Y:S02]  /*4ee0*/  STS.U16 [R4+0x1e80], R36 ;  /* 0x001e802404007388 */ /* 0x0001e40000000400 */
[----:B------:R-:W3:Y:S02]  /*4ef0*/  LDC R53, c[0x0][0x248] ;  /* 0x00009200ff357b82 */ /* 0x000ee40000000800 */
[----:B------:R-:W-:Y:S04]  /*4f00*/  STS.U16 [R4+0x2280], R35 ;  /* 0x0022802304007388 */ /* 0x000fe80000000400 */
[----:B------:R-:W-:Y:S02]  /*4f10*/  STS.U16 [R4+0x2680], R34 ;  /* 0x0026802204007388 */ /* 0x000fe40000000400 */
[----:B------:R-:W3:Y:S02]  /*4f20*/  LDC R55, c[0x0][0x248] ;  /* 0x00009200ff377b82 */ /* 0x000ee40000000800 */
[----:B------:R-:W-:Y:S04]  /*4f30*/  STS.U16 [R4+0x2a80], R33 ;  /* 0x002a802104007388 */ /* 0x000fe80000000400 */
[----:B------:R-:W-:Y:S02]  /*4f40*/  STS.U16 [R4+0x2e80], R32 ;  /* 0x002e802004007388 */ /* 0x000fe40000000400 */
[----:B------:R-:W3:Y:S02]  /*4f50*/  LDC R56, c[0x0][0x248] ;  /* 0x00009200ff387b82 */ /* 0x000ee40000000800 */
[----:B------:R-:W-:Y:S04]  /*4f60*/  STS.U16 [R4+0x3280], R31 ;  /* 0x0032801f04007388 */ /* 0x000fe80000000400 */
[----:B------:R-:W-:Y:S01]  /*4f70*/  STS.U16 [R4+0x3680], R30 ;  /* 0x0036801e04007388 */ /* 0x000fe20000000400 */
[----:B-----5:R-:W-:Y:S01]  /*4f80*/  IMAD R51, R51, 0x16c, RZ ;  /* 0x0000016c33337824 */ /* 0x020fe200078e02ff */
[----:B------:R-:W5:Y:S02]  /*4f90*/  LDC R57, c[0x0][0x248] ;  /* 0x00009200ff397b82 */ /* 0x000f640000000800 */
[----:B------:R-:W-:Y:S04]  /*4fa0*/  STS.U16 [R4+0x3a80], R29 ;  /* 0x003a801d04007388 */ /* 0x000fe80000000400 */
[----:B------:R-:W-:Y:S01]  /*4fb0*/  STS.U16 [R4+0x3e80], R28 ;  /* 0x003e801c04007388 */ /* 0x000fe20000000400 */
[----:B------:R-:W-:Y:S01]  /*4fc0*/  IMAD R49, R49, 0x15e, RZ ;  /* 0x0000015e31317824 */ /* 0x000fe200078e02ff */
        /* <DEDUP_REMOVED lines=14> */
[----:B--2---:R-:W-:Y:S04]  /*50b0*/  STS.U16 [R4+0x7680], R230 ;  /* 0x007680e604007388 */ /* 0x004fe80000000400 */
[----:B------:R-:W-:Y:S04]  /*50c0*/  STS.U16 [R4+0x7a80], R232 ;  /* 0x007a80e804007388 */ /* 0x000fe80000000400 */
[----:B------:R-:W-:Y:S01]  /*50d0*/  STS.U16 [R4+0x7e80], R233 ;  /* 0x007e80e904007388 */ /* 0x000fe20000000400 */
[----:B------:R-:W-:Y:S01]  /*50e0*/  IMAD R11, R2, 0x37, RZ ;  /* 0x00000037020b7824 */ /* 0x000fe200078e02ff */
[-C--:B------:R-:W-:Y:S01]  /*50f0*/  IADD3 R8, P2, R184, R122.reuse, RZ ;  /* 0x0000007ab8087210 */ /* 0x080fe20007f5e0ff */
[----:B0-----:R-:W0:Y:S01]  /*5100*/  LDC R36, c[0x0][0x248] ;  /* 0x00009200ff247b82 */ /* 0x001e220000000800 */
[----:B------:R2:W-:Y:S01]  /*5110*/  STS.U16 [R3+0x1b00], R12 ;  /* 0x001b000c03007388 */ /* 0x0005e20000000400 */
[----:B------:R-:W-:-:S03]  /*5120*/  IADD3 R14, P1, R17, R122, RZ ;  /* 0x0000007a110e7210 */ /* 0x000fc60007f3e0ff */
[----:B------:R1:W-:Y:S04]  /*5130*/  STS.U16 [R3+0x1300], R9 ;  /* 0x0013000903007388 */ /* 0x0003e80000000400 */
[----:B------:R-:W5:Y:S01]  /*5140*/  LDG.E.U16 R126, desc[UR60][R126.64] ;  /* 0x0000003c7e7e7981 */ /* 0x000f62000c1e1500 */
[----:B--2---:R-:W-:-:S03]  /*5150*/  IADD3 R12, P0, R15, R122, RZ ;  /* 0x0000007a0f0c7210 */ /* 0x004fc60007f1e0ff */
[----:B------:R-:W2:Y:S01]  /*5160*/  LDG.E.U16 R128, desc[UR60][R128.64] ;  /* 0x0000003c80807981 */ /* 0x000ea2000c1e1500 */
[-C--:B------:R-:W-:Y:S02]  /*5170*/  LEA.HI.X.SX32 R13, R5, R123.reuse, 0x1, P0 ;  /* 0x0000007b050d7211 */ /* 0x080fe400000f0eff */
[----:B------:R-:W-:Y:S01]  /*5180*/  IADD3 R10, P0, R187, R122, RZ ;  /* 0x0000007abb0a7210 */ /* 0x000fe20007f1e0ff */
[----:B------:R-:W-:Y:S01]  /*5190*/  STS.U16 [R3+0x300], R167 ;  /* 0x000300a703007388 */ /* 0x000fe20000000400 */
[-C--:B-1----:R-:W-:Y:S02]  /*51a0*/  LEA.HI.X.SX32 R9, R15, R123.reuse, 0x1, P2 ;  /* 0x0000007b0f097211 */ /* 0x082fe400010f0eff */
[-C--:B------:R-:W-:Y:S01]  /*51b0*/  LEA.HI.X.SX32 R15, R11, R123.reuse, 0x1, P1 ;  /* 0x0000007b0b0f7211 */ /* 0x080fe200008f0eff */
[----:B------:R-:W-:Y:S01]  /*51c0*/  STS.U16 [R3+0xb00], R141 ;  /* 0x000b008d03007388 */ /* 0x000fe20000000400 */
[----:B------:R-:W-:-:S03]  /*51d0*/  LEA.HI.X.SX32 R11, R17, R123, 0x1, P0 ;  /* 0x0000007b110b7211 */ /* 0x000fc600000f0eff */
[----:B------:R-:W-:Y:S01]  /*51e0*/  STS.U16 [R3+0x700], R192 ;  /* 0x000700c003007388 */ /* 0x000fe20000000400 */
[----:B------:R-:W-:-:S03]  /*51f0*/  IADD3 R16, P0, R21, R122, RZ ;  /* 0x0000007a15107210 */ /* 0x000fc60007f1e0ff */
[----:B------:R-:W-:Y:S04]  /*5200*/  STS.U16 [R3+0xf00], R196 ;  /* 0x000f00c403007388 */ /* 0x000fe80000000400 */
[----:B------:R-:W-:Y:S04]  /*5210*/  STS.U16 [R3+0x1700], R198 ;  /* 0x001700c603007388 */ /* 0x000fe80000000400 */
[----:B------:R-:W-:Y:S04]  /*5220*/  STS.U16 [R3+0x1f00], R234 ;  /* 0x001f00ea03007388 */ /* 0x000fe80000000400 */
[----:B------:R1:W2:Y:S04]  /*5230*/  LDG.E.U16 R0, desc[UR60][R6.64] ;  /* 0x0000003c06007981 */ /* 0x0002a8000c1e1500 */
[----:B------:R4:W2:Y:S01]  /*5240*/  LDG.E.U16 R8, desc[UR60][R8.64] ;  /* 0x0000003c08087981 */ /* 0x0008a2000c1e1500 */
[----:B------:R-:W-:-:S03]  /*5250*/  IADD3 R20, P2, R195, R122, RZ ;  /* 0x0000007ac3147210 */ /* 0x000fc60007f5e0ff */
[----:B------:R3:W2:Y:S01]  /*5260*/  LDG.E.U16 R5, desc[UR60][R12.64] ;  /* 0x0000003c0c057981 */ /* 0x0006a2000c1e1500 */
[----:B-1----:R-:W-:-:S03]  /*5270*/  LEA R7, R2, -R2, 0x6 ;  /* 0x8000000202077211 */ /* 0x002fc600078e30ff */
[----:B------:R1:W2:Y:S01]  /*5280*/  LDG.E.U16 R6, desc[UR60][R14.64] ;  /* 0x0000003c0e067981 */ /* 0x0002a2000c1e1500 */
[-C--:B------:R-:W-:Y:S01]  /*5290*/  LEA.HI.X.SX32 R17, R7, R123.reuse, 0x1, P0 ;  /* 0x0000007b07117211 */ /* 0x080fe200000f0eff */
[C---:B----4-:R-:W-:Y:S02]  /*52a0*/  IMAD R9, R2.reuse, 0x4f, RZ ;  /* 0x0000004f02097824 */ /* 0x050fe400078e02ff */
[----:B------:R-:W4:Y:S01]  /*52b0*/  LDG.E.U16 R10, desc[UR60][R10.64] ;  /* 0x0000003c0a0a7981 */ /* 0x000f22000c1e1500 */
[-C--:B---3--:R-:W-:Y:S01]  /*52c0*/  IADD3 R12, P1, R23, R122.reuse, RZ ;  /* 0x0000007a170c7210 */ /* 0x088fe20007f3e0ff */
[C---:B------:R-:W-:Y:S02]  /*52d0*/  IMAD R29, R2.reuse, 0xbe, RZ ;  /* 0x000000be021d7824 */ /* 0x040fe400078e02ff */
[----:B------:R3:W4:Y:S01]  /*52e0*/  LDG.E.U16 R7, desc[UR60][R16.64] ;  /* 0x0000003c10077981 */ /* 0x000722000c1e1500 */
[-C--:B-1----:R-:W-:Y:S01]  /*52f0*/  IADD3 R14, P0, R25, R122.reuse, RZ ;  /* 0x0000007a190e7210 */ /* 0x082fe20007f1e0ff */
[C---:B------:R-:W-:Y:S01]  /*5300*/  IMAD R31, R2.reuse, 0xce, RZ ;  /* 0x000000ce021f7824 */ /* 0x040fe200078e02ff */
[-C--:B------:R-:W-:Y:S01]  /*5310*/  LEA.HI.X.SX32 R13, R19, R123.reuse, 0x1, P1 ;  /* 0x0000007b130d7211 */ /* 0x080fe200008f0eff */
[C---:B------:R-:W-:Y:S01]  /*5320*/  IMAD R33, R2.reuse, 0xde, RZ ;  /* 0x000000de02217824 */ /* 0x040fe200078e02ff */
[-C--:B------:R-:W-:Y:S01]  /*5330*/  LEA.HI.X.SX32 R15, R9, R123.reuse, 0x1, P0 ;  /* 0x0000007b090f7211 */ /* 0x080fe200000f0eff */
[C---:B------:R-:W-:Y:S01]  /*5340*/  IMAD R9, R2.reuse, 0x57, RZ ;  /* 0x0000005702097824 */ /* 0x040fe200078e02ff */
[----:B------:R-:W-:Y:S01]  /*5350*/  LEA.HI.X.SX32 R21, R21, R123, 0x1, P2 ;  /* 0x0000007b15157211 */ /* 0x000fe200010f0eff */
[----:B------:R1:W4:Y:S01]  /*5360*/  LDG.E.U16 R24, desc[UR60][R12.64] ;  /* 0x0000003c0c187981 */ /* 0x000322000c1e1500 */
[----:B---3--:R-:W-:Y:S01]  /*5370*/  IADD3 R16, P0, R27, R122, RZ ;  /* 0x0000007a1b107210 */ /* 0x008fe20007f1e0ff */
[----:B------:R-:W-:-:S02]  /*5380*/  IMAD R11, R2, 0x5f, RZ ;  /* 0x0000005f020b7824 */ /* 0x000fc400078e02ff */
[----:B------:R3:W4:Y:S01]  /*5390*/  LDG.E.U16 R26, desc[UR60][R14.64] ;  /* 0x0000003c0e1a7981 */ /* 0x000722000c1e1500 */
[C---:B------:R-:W-:Y:S01]  /*53a0*/  IMAD R19, R2.reuse, 0x67, RZ ;  /* 0x0000006702137824 */ /* 0x040fe200078e02ff */
[----:B------:R-:W-:Y:S01]  /*53b0*/  LEA.HI.X.SX32 R17, R9, R123, 0x1, P0 ;  /* 0x0000007b09117211 */ /* 0x000fe200000f0eff */
[----:B------:R-:W-:Y:S01]  /*53c0*/  IMAD R9, R2, 0x6f, RZ ;  /* 0x0000006f02097824 */ /* 0x000fe200078e02ff */
[----:B------:R0:W4:Y:S01]  /*53d0*/  LDG.E.U16 R38, desc[UR60][R20.64] ;  /* 0x0000003c14267981 */ /* 0x000122000c1e1500 */
[----:B-1----:R-:W-:-:S03]  /*53e0*/  IADD3 R12, P1, R29, R122, RZ ;  /* 0x0000007a1d0c7210 */ /* 0x002fc60007f3e0ff */
[----:B------:R1:W4:Y:S01]  /*53f0*/  LDG.E.U16 R28, desc[UR60][R16.64] ;  /* 0x0000003c101c7981 */ /* 0x000322000c1e1500 */
[-C--:B---3--:R-:W-:Y:S01]  /*5400*/  IADD3 R14, P2, R31, R122.reuse, RZ ;  /* 0x0000007a1f0e7210 */ /* 0x088fe20007f5e0ff */
[C---:B------:R-:W-:Y:S02]  /*5410*/  IMAD R35, R2.reuse, 0xfe, RZ ;  /* 0x000000fe02237824 */ /* 0x040fe400078e02ff */
[----:B------:R-:W3:Y:S01]  /*5420*/  LDG.E.U16 R4, desc[UR60][R188.64] ;  /* 0x0000003cbc047981 */ /* 0x000ee2000c1e1500 */
[----:B0-----:R-:W-:Y:S02]  /*5430*/  IADD3 R20, P0, R33, R122, RZ ;  /* 0x0000007a21147210 */ /* 0x001fe40007f1e0ff */
[-C--:B------:R-:W-:Y:S01]  /*5440*/  LEA.HI.X.SX32 R13, R11, R123.reuse, 0x1, P1 ;  /* 0x0000007b0b0d7211 */ /* 0x080fe200008f0eff */
[----:B------:R-:W4:Y:S01]  /*5450*/  LDG.E.U16 R130, desc[UR60][R130.64] ;  /* 0x0000003c82827981 */ /* 0x000f22000c1e1500 */
[-C--:B------:R-:W-:Y:S01]  /*5460*/  LEA.HI.X.SX32 R15, R19, R123.reuse, 0x1, P2 ;  /* 0x0000007b130f7211 */ /* 0x080fe200010f0eff */
[----:B------:R-:W-:Y:S01]  /*5470*/  IMAD R19, R2, 0xee, RZ ;  /* 0x000000ee02137824 */ /* 0x000fe200078e02ff */
[----:B------:R-:W-:Y:S01]  /*5480*/  LEA.HI.X.SX32 R21, R9, R123, 0x1, P0 ;  /* 0x0000007b09157211 */ /* 0x000fe200000f0eff */
[----:B-1----:R-:W-:Y:S01]  /*5490*/  IMAD R17, R22, 0x10c, RZ ;  /* 0x0000010c16117824 */ /* 0x002fe200078e02ff */
[----:B------:R0:W4:Y:S01]  /*54a0*/  LDG.E.U16 R30, desc[UR60][R12.64] ;  /* 0x0000003c0c1e7981 */ /* 0x000122000c1e1500 */
[----:B------:R-:W1:Y:S01]  /*54b0*/  LDC R22, c[0x0][0x248] ;  /* 0x00009200ff167b82 */ /* 0x000e620000000800 */
[----:B------:R-:W-:-:S02]  /*54c0*/  IMAD R9, R2, 0x77, RZ ;  /* 0x0000007702097824 */ /* 0x000fc400078e02ff */
[----:B------:R0:W4:Y:S01]  /*54d0*/  LDG.E.U16 R34, desc[UR60][R20.64] ;  /* 0x0000003c14227981 */ /* 0x000122000c1e1500 */
[----:B------:R-:W-:-:S03]  /*54e0*/  LEA R11, R2, -R2, 0x7 ;  /* 0x80000002020b7211 */ /* 0x000fc600078e38ff */
[----:B------:R0:W4:Y:S02]  /*54f0*/  LDG.E.U16 R32, desc[UR60][R14.64] ;  /* 0x0000003c0e207981 */ /* 0x000124000c1e1500 */
[----:B0-----:R-:W-:Y:S01]  /*5500*/  IADD3 R12, P0, R19, R122, RZ ;  /* 0x0000007a130c7210 */ /* 0x001fe20007f1e0ff */
[----:B------:R-:W-:-:S03]  /*5510*/  IMAD R21, R36, 0x10e, RZ ;  /* 0x0000010e24157824 */ /* 0x000fc600078e02ff */
[-C--:B------:R-:W-:Y:S01]  /*5520*/  LEA.HI.X.SX32 R13, R9, R123.reuse, 0x1, P0 ;  /* 0x0000007b090d7211 */ /* 0x080fe200000f0eff */
[----:B------:R-:W-:Y:S01]  /*5530*/  IMAD R9, R2, 0x87, RZ ;  /* 0x0000008702097824 */ /* 0x000fe200078e02ff */
[-C--:B------:R-:W-:Y:S02]  /*5540*/  IADD3 R14, P1, R35, R122.reuse, RZ ;  /* 0x0000007a230e7210 */ /* 0x080fe40007f3e0ff */
[----:B------:R-:W-:Y:S01]  /*5550*/  IADD3 R20, P0, R21, R122, RZ ;  /* 0x0000007a15147210 */ /* 0x000fe20007f1e0ff */
[----:B------:R0:W4:Y:S01]  /*5560*/  LDG.E.U16 R36, desc[UR60][R12.64] ;  /* 0x0000003c0c247981 */ /* 0x000122000c1e1500 */
[-C--:B------:R-:W-:Y:S02]  /*5570*/  LEA.HI.X.SX32 R15, R11, R123.reuse, 0x1, P1 ;  /* 0x0000007b0b0f7211 */ /* 0x080fe400008f0eff */
[----:B------:R-:W-:Y:S01]  /*5580*/  LEA.HI.X.SX32 R21, R9, R123, 0x1, P0 ;  /* 0x0000007b09157211 */ /* 0x000fe200000f0eff */
[----:B------:R-:W-:Y:S02]  /*5590*/  IMAD R11, R42, 0x11e, RZ ;  /* 0x0000011e2a0b7824 */ /* 0x000fe400078e02ff */
[----:B------:R0:W4:Y:S01]  /*55a0*/  LDG.E.U16 R37, desc[UR60][R14.64] ;  /* 0x0000003c0e257981 */ /* 0x000122000c1e1500 */
[----:B------:R-:W-:-:S03]  /*55b0*/  IMAD R9, R2, 0x8f, RZ ;  /* 0x0000008f02097824 */ /* 0x000fc600078e02ff */
[----:B------:R1:W4:Y:S01]  /*55c0*/  LDG.E.U16 R39, desc[UR60][R20.64] ;  /* 0x0000003c14277981 */ /* 0x000322000c1e1500 */
[-C--:B0-----:R-:W-:Y:S02]  /*55d0*/  IADD3 R12, P0, R41, R122.reuse, RZ ;  /* 0x0000007a290c7210 */ /* 0x081fe40007f1e0ff */
[-C--:B------:R-:W-:Y:S01]  /*55e0*/  IADD3 R14, P1, R11, R122.reuse, RZ ;  /* 0x0000007a0b0e7210 */ /* 0x080fe20007f3e0ff */
[----:B-1----:R-:W-:Y:S01]  /*55f0*/  IMAD R21, R44, 0x12e, RZ ;  /* 0x0000012e2c157824 */ /* 0x002fe200078e02ff */
[-C--:B------:R-:W-:Y:S01]  /*5600*/  LEA.HI.X.SX32 R13, R23, R123.reuse, 0x1, P0 ;  /* 0x0000007b170d7211 */ /* 0x080fe200000f0eff */
[----:B------:R-:W-:Y:S01]  /*5610*/  IMAD R11, R2, 0x97, RZ ;  /* 0x00000097020b7824 */ /* 0x000fe200078e02ff */
[-C--:B------:R-:W-:Y:S01]  /*5620*/  LEA.HI.X.SX32 R15, R9, R123.reuse, 0x1, P1 ;  /* 0x0000007b090f7211 */ /* 0x080fe200008f0eff */
[----:B------:R-:W-:Y:S01]  /*5630*/  IMAD R23, R22, 0x13c, RZ ;  /* 0x0000013c16177824 */ /* 0x000fe200078e02ff */
[-C--:B------:R-:W-:Y:S01]  /*5640*/  IADD3 R20, P0, R21, R122.reuse, RZ ;  /* 0x0000007a15147210 */ /* 0x080fe20007f1e0ff */
[----:B------:R-:W-:Y:S01]  /*5650*/  IMAD R45, R45, 0x13e, RZ ;  /* 0x0000013e2d2d7824 */ /* 0x000fe200078e02ff */
[----:B------:R-:W-:Y:S01]  /*5660*/  IADD3 R16, P2, R17, R122, RZ ;  /* 0x0000007a11107210 */ /* 0x000fe20007f5e0ff */
[----:B------:R0:W4:Y:S01]  /*5670*/  LDG.E.U16 R42, desc[UR60][R12.64] ;  /* 0x0000003c0c2a7981 */ /* 0x000122000c1e1500 */
[----:B------:R-:W-:Y:S01]  /*5680*/  LEA.HI.X.SX32 R21, R11, R123, 0x1, P0 ;  /* 0x0000007b0b157211 */ /* 0x000fe200000f0eff */
[----:B------:R-:W-:-:S02]  /*5690*/  IMAD R9, R2, 0x9f, RZ ;  /* 0x0000009f02097824 */ /* 0x000fc400078e02ff */
[----:B------:R1:W4:Y:S01]  /*56a0*/  LDG.E.U16 R41, desc[UR60][R14.64] ;  /* 0x0000003c0e297981 */ /* 0x000322000c1e1500 */
[----:B------:R-:W-:Y:S02]  /*56b0*/  LEA.HI.X.SX32 R17, R231, R123, 0x1, P2 ;  /* 0x0000007be7117211 */ /* 0x000fe400010f0eff */
[-C--:B0-----:R-:W-:Y:S01]  /*56c0*/  IADD3 R12, P0, R23, R122.reuse, RZ ;  /* 0x0000007a170c7210 */ /* 0x081fe20007f1e0ff */
[----:B------:R-:W-:Y:S02]  /*56d0*/  IMAD R23, R48, 0x15c, RZ ;  /* 0x0000015c30177824 */ /* 0x000fe400078e02ff */
[----:B------:R0:W4:Y:S01]  /*56e0*/  LDG.E.U16 R40, desc[UR60][R16.64] ;  /* 0x0000003c10287981 */ /* 0x000122000c1e1500 */
[----:B-1----:R-:W-:Y:S01]  /*56f0*/  IADD3 R14, P1, R45, R122, RZ ;  /* 0x0000007a2d0e7210 */ /* 0x002fe20007f3e0ff */
[----:B------:R-:W-:-:S03]  /*5700*/  IMAD R47, R47, 0x14e, RZ ;  /* 0x0000014e2f2f7824 */ /* 0x000fc600078e02ff */
[-C--:B------:R-:W-:Y:S02]  /*5710*/  LEA.HI.X.SX32 R15, R9, R123.reuse, 0x1, P1 ;  /* 0x0000007b090f7211 */ /* 0x080fe400008f0eff */
[-C--:B------:R-:W-:Y:S02]  /*5720*/  IADD3 R22, P1, R23, R122.reuse, RZ ;  /* 0x0000007a17167210 */ /* 0x080fe40007f3e0ff */
[----:B0-----:R-:W-:Y:S02]  /*5730*/  IADD3 R16, P2, R43, R122, RZ ;  /* 0x0000007a2b107210 */ /* 0x001fe40007f5e0ff */
[-C--:B------:R-:W-:Y:S01]  /*5740*/  LEA.HI.X.SX32 R23, R27, R123.reuse, 0x1, P1 ;  /* 0x0000007b1b177211 */ /* 0x080fe200008f0eff */
[----:B------:R0:W4:Y:S01]  /*5750*/  LDG.E.U16 R43, desc[UR60][R20.64] ;  /* 0x0000003c142b7981 */ /* 0x000122000c1e1500 */
[----:B------:R-:W-:-:S03]  /*5760*/  LEA.HI.X.SX32 R17, R229, R123, 0x1, P2 ;  /* 0x0000007be5117211 */ /* 0x000fc600010f0eff */
[----:B------:R1:W4:Y:S04]  /*5770*/  LDG.E.U16 R50, desc[UR60][R22.64] ;  /* 0x0000003c16327981 */ /* 0x000328000c1e1500 */
[----:B------:R1:W4:Y:S01]  /*5780*/  LDG.E.U16 R44, desc[UR60][R16.64] ;  /* 0x0000003c102c7981 */ /* 0x000322000c1e1500 */
[----:B0-----:R-:W-:Y:S02]  /*5790*/  IADD3 R20, P2, R47, R122, RZ ;  /* 0x0000007a2f147210 */ /* 0x001fe40007f5e0ff */
[----:B------:R-:W0:Y:S08]  /*57a0*/  LDC R47, c[0x0][0x248] ;  /* 0x00009200ff2f7b82 */ /* 0x000e300000000800 */
[----:B-1----:R-:W1:Y:S01]  /*57b0*/  LDC R22, c[0x0][0x248] ;  /* 0x00009200ff167b82 */ /* 0x002e620000000800 */
[----:B------:R-:W-:Y:S01]  /*57c0*/  IMAD R17, R46, 0x14c, RZ ;  /* 0x0000014c2e117824 */ /* 0x000fe200078e02ff */
[----:B------:R-:W-:-:S02]  /*57d0*/  LEA.HI.X.SX32 R13, R25, R123, 0x1, P0 ;  /* 0x0000007b190d7211 */ /* 0x000fc400000f0eff */
[----:B------:R0:W4:Y:S01]  /*57e0*/  LDG.E.U16 R25, desc[UR60][R14.64] ;  /* 0x0000003c0e197981 */ /* 0x000122000c1e1500 */
[----:B------:R-:W-:Y:S01]  /*57f0*/  IMAD R11, R2, 0xa7, RZ ;  /* 0x000000a7020b7824 */ /* 0x000fe200078e02ff */
[-C--:B------:R-:W-:Y:S02]  /*5800*/  IADD3 R16, P0, R17, R122.reuse, RZ ;  /* 0x0000007a11107210 */ /* 0x080fe40007f1e0ff */
[----:B------:R0:W4:Y:S02]  /*5810*/  LDG.E.U16 R46, desc[UR60][R12.64] ;  /* 0x0000003c0c2e7981 */ /* 0x000124000c1e1500 */
[-C--:B------:R-:W-:Y:S02]  /*5820*/  LEA.HI.X.SX32 R17, R226, R123.reuse, 0x1, P0 ;  /* 0x0000007be2117211 */ /* 0x080fe400000f0eff */
[-C--:B0-----:R-:W-:Y:S01]  /*5830*/  IADD3 R14, P1, R51, R122.reuse, RZ ;  /* 0x0000007a330e7210 */ /* 0x081fe20007f3e0ff */
[----:B------:R-:W-:Y:S01]  /*5840*/  IMAD R9, R2, 0xaf, RZ ;  /* 0x000000af02097824 */ /* 0x000fe200078e02ff */
[----:B------:R-:W0:Y:S01]  /*5850*/  LDC R51, c[0x0][0x248] ;  /* 0x00009200ff337b82 */ /* 0x000e220000000800 */
[-C--:B------:R-:W-:Y:S01]  /*5860*/  LEA.HI.X.SX32 R21, R11, R123.reuse, 0x1, P2 ;  /* 0x0000007b0b157211 */ /* 0x080fe200010f0eff */
[----:B------:R-:W-:Y:S01]  /*5870*/  IMAD R13, R52, 0x16e, RZ ;  /* 0x0000016e340d7824 */ /* 0x000fe200078e02ff */
[----:B------:R-:W-:Y:S01]  /*5880*/  IADD3 R12, P0, R49, R122, RZ ;  /* 0x0000007a310c7210 */ /* 0x000fe20007f1e0ff */
[----:B------:R-:W-:Y:S01]  /*5890*/  IMAD R53, R53, 0x17c, RZ ;  /* 0x0000017c35357824 */ /* 0x000fe200078e02ff */
[----:B------:R-:W-:Y:S01]  /*58a0*/  LEA.HI.X.SX32 R15, R224, R123, 0x1, P1 ;  /* 0x0000007be00f7211 */ /* 0x000fe200008f0eff */
[----:B------:R1:W4:Y:S01]  /*58b0*/  LDG.E.U16 R48, desc[UR60][R16.64] ;  /* 0x0000003c10307981 */ /* 0x000322000c1e1500 */
[----:B------:R-:W-:Y:S01]  /*58c0*/  IMAD R55, R55, 0x18c, RZ ;  /* 0x0000018c37377824 */ /* 0x000fe200078e02ff */
[----:B------:R-:W5:Y:S01]  /*58d0*/  LDC R49, c[0x0][0x248] ;  /* 0x00009200ff317b82 */ /* 0x000f620000000800 */
[----:B------:R-:W-:Y:S01]  /*58e0*/  IMAD R11, R2, 0xb7, RZ ;  /* 0x000000b7020b7824 */ /* 0x000fe200078e02ff */
[----:B------:R1:W4:Y:S01]  /*58f0*/  LDG.E.U16 R27, desc[UR60][R20.64] ;  /* 0x0000003c141b7981 */ /* 0x000322000c1e1500 */
[----:B------:R-:W-:-:S02]  /*5900*/  IMAD R47, R47, 0x17e, RZ ;  /* 0x0000017e2f2f7824 */ /* 0x000fc400078e02ff */
[----:B-1----:R-:W-:Y:S01]  /*5910*/  IMAD R23, R22, 0x1bc, RZ ;  /* 0x000001bc16177824 */ /* 0x002fe200078e02ff */
[----:B------:R1:W4:Y:S01]  /*5920*/  LDG.E.U16 R52, desc[UR60][R14.64] ;  /* 0x0000003c0e347981 */ /* 0x000322000c1e1500 */
[-C--:B------:R-:W-:Y:S02]  /*5930*/  IADD3 R16, P2, R13, R122.reuse, RZ ;  /* 0x0000007a0d107210 */ /* 0x080fe40007f5e0ff */
[-C--:B------:R-:W-:Y:S02]  /*5940*/  LEA.HI.X.SX32 R13, R9, R123.reuse, 0x1, P0 ;  /* 0x0000007b090d7211 */ /* 0x080fe400000f0eff */
[-C--:B------:R-:W-:Y:S01]  /*5950*/  IADD3 R20, P0, R53, R122.reuse, RZ ;  /* 0x0000007a35147210 */ /* 0x080fe20007f1e0ff */
[----:B------:R-:W-:Y:S01]  /*5960*/  IMAD R9, R2, 0xbf, RZ ;  /* 0x000000bf02097824 */ /* 0x000fe200078e02ff */
[-C--:B------:R-:W-:Y:S01]  /*5970*/  LEA.HI.X.SX32 R17, R11, R123.reuse, 0x1, P2 ;  /* 0x0000007b0b117211 */ /* 0x080fe200010f0eff */
[----:B------:R5:W4:Y:S01]  /*5980*/  LDG.E.U16 R45, desc[UR60][R12.64] ;  /* 0x0000003c0c2d7981 */ /* 0x000b22000c1e1500 */
[-C--:B-1----:R-:W-:Y:S01]  /*5990*/  IADD3 R14, P1, R55, R122.reuse, RZ ;  /* 0x0000007a370e7210 */ /* 0x082fe20007f3e0ff */
[----:B------:R-:W-:Y:S01]  /*59a0*/  IMAD R11, R56, 0x19c, RZ ;  /* 0x0000019c380b7824 */ /* 0x000fe200078e02ff */
[-C--:B------:R-:W-:Y:S01]  /*59b0*/  LEA.HI.X.SX32 R21, R29, R123.reuse, 0x1, P0 ;  /* 0x0000007b1d157211 */ /* 0x080fe200000f0eff */
[----:B0-----:R-:W-:Y:S01]  /*59c0*/  IMAD R51, R51, 0x1dc, RZ ;  /* 0x000001dc33337824 */ /* 0x001fe200078e02ff */
[-C--:B------:R-:W-:Y:S01]  /*59d0*/  LEA.HI.X.SX32 R15, R222, R123.reuse, 0x1, P1 ;  /* 0x0000007bde0f7211 */ /* 0x080fe200008f0eff */
[----:B------:R0:W4:Y:S01]  /*59e0*/  LDG.E.U16 R29, desc[UR60][R16.64] ;  /* 0x0000003c101d7981 */ /* 0x000122000c1e1500 */
[-C--:B------:R-:W-:Y:S01]  /*59f0*/  IADD3 R22, P1, R23, R122.reuse, RZ ;  /* 0x0000007a17167210 */ /* 0x080fe20007f3e0ff */
[----:B-----5:R-:W-:Y:S01]  /*5a00*/  IMAD R57, R57, 0x1ac, RZ ;  /* 0x000001ac39397824 */ /* 0x020fe200078e02ff */
[----:B------:R-:W1:Y:S01]  /*5a10*/  LDC R53, c[0x0][0x248] ;  /* 0x00009200ff357b82 */ /* 0x000e620000000800 */
[----:B------:R-:W-:Y:S01]  /*5a20*/  IADD3 R12, P0, R47, R122, RZ ;  /* 0x0000007a2f0c7210 */ /* 0x000fe20007f1e0ff */
[----:B------:R5:W4:Y:S01]  /*5a30*/  LDG.E.U16 R56, desc[UR60][R14.64] ;  /* 0x0000003c0e387981 */ /* 0x000b22000c1e1500 */
[----:B------:R-:W-:-:S02]  /*5a40*/  LEA.HI.X.SX32 R23, R33, R123, 0x1, P1 ;  /* 0x0000007b21177211 */ /* 0x000fc400008f0eff */
[-C--:B------:R-:W-:Y:S01]  /*5a50*/  LEA.HI.X.SX32 R13, R9, R123.reuse, 0x1, P0 ;  /* 0x0000007b090d7211 */ /* 0x080fe200000f0eff */
[----:B------:R5:W4:Y:S01]  /*5a60*/  LDG.E.U16 R54, desc[UR60][R20.64] ;  /* 0x0000003c14367981 */ /* 0x000b22000c1e1500 */
[-C--:B0-----:R-:W-:Y:S01]  /*5a70*/  IADD3 R16, P0, R11, R122.reuse, RZ ;  /* 0x0000007a0b107210 */ /* 0x081fe20007f1e0ff */
[----:B------:R-:W-:Y:S01]  /*5a80*/  IMAD R49, R49, 0x1cc, RZ ;  /* 0x000001cc31317824 */ /* 0x000fe200078e02ff */
[----:B------:R-:W0:Y:S01]  /*5a90*/  LDC R11, c[0x0][0x248] ;  /* 0x00009200ff0b7b82 */ /* 0x000e220000000800 */
[----:B------:R5:W4:Y:S02]  /*5aa0*/  LDG.E.U16 R62, desc[UR60][R22.64] ;  /* 0x0000003c163e7981 */ /* 0x000b24000c1e1500 */
[-C--:B-----5:R-:W-:Y:S01]  /*5ab0*/  IADD3 R14, P1, R51, R122.reuse, RZ ;  /* 0x0000007a330e7210 */ /* 0x0a0fe20007f3e0ff */
[----:B------:R-:W-:Y:S01]  /*5ac0*/  IMAD R59, R59, 0x1fc, RZ ;  /* 0x000001fc3b3b7824 */ /* 0x000fe200078e02ff */
[----:B------:R5:W4:Y:S01]  /*5ad0*/  LDG.E.U16 R47, desc[UR60][R12.64] ;  /* 0x0000003c0c2f7981 */ /* 0x000b22000c1e1500 */
[----:B------:R-:W-:Y:S01]  /*5ae0*/  IADD3 R20, P2, R57, R122, RZ ;  /* 0x0000007a39147210 */ /* 0x000fe20007f5e0ff */
[----:B------:R-:W-:Y:S01]  /*5af0*/  IMAD R9, R2, 0xc7, RZ ;  /* 0x000000c702097824 */ /* 0x000fe200078e02ff */
[----:B------:R-:W2:Y:S01]  /*5b00*/  LDC R33, c[0x0][0x248] ;  /* 0x00009200ff217b82 */ /* 0x000ea20000000800 */
[----:B------:R-:W-:-:S07]  /*5b10*/  LEA.HI.X.SX32 R15, R19, R123, 0x1, P1 ;  /* 0x0000007b130f7211 */ /* 0x000fce00008f0eff */
[----:B------:R-:W2:Y:S01]  /*5b20*/  LDC R22, c[0x0][0x248] ;  /* 0x00009200ff167b82 */ /* 0x000ea20000000800 */
[-C--:B------:R-:W-:Y:S01]  /*5b30*/  LEA.HI.X.SX32 R17, R31, R123.reuse, 0x1, P0 ;  /* 0x0000007b1f117211 */ /* 0x080fe200000f0eff */
[----:B-1----:R-:W-:Y:S01]  /*5b40*/  IMAD R53, R53, 0x1ec, RZ ;  /* 0x000001ec35357824 */ /* 0x002fe200078e02ff */
[----:B------:R-:W-:Y:S01]  /*5b50*/  LEA.HI.X.SX32 R21, R220, R123, 0x1, P2 ;  /* 0x0000007bdc157211 */ /* 0x000fe200010f0eff */
[----:B------:R-:W4:Y:S01]  /*5b60*/  LDG.E.U16 R66, desc[UR60][R14.64] ;  /* 0x0000003c0e427981 */ /* 0x000f22000c1e1500 */
[----:B-----5:R-:W-:-:S03]  /*5b70*/  IADD3 R12, P0, R49, R122, RZ ;  /* 0x0000007a310c7210 */ /* 0x020fc60007f1e0ff */
[----:B------:R-:W1:Y:S01]  /*5b80*/  LDC R19, c[0x0][0x248] ;  /* 0x00009200ff137b82 */ /* 0x000e620000000800 */
[----:B------:R5:W4:Y:S01]  /*5b90*/  LDG.E.U16 R60, desc[UR60][R20.64] ;  /* 0x0000003c143c7981 */ /* 0x000b22000c1e1500 */
[----:B------:R-:W-:Y:S01]  /*5ba0*/  LEA.HI.X.SX32 R13, R218, R123, 0x1, P0 ;  /* 0x0000007bda0d7211 */ /* 0x000fe200000f0eff */
[----:B0-----:R-:W-:Y:S02]  /*5bb0*/  IMAD R23, R11, 0x18e, RZ ;  /* 0x0000018e0b177824 */ /* 0x001fe400078e02ff */
[----:B------:R-:W4:Y:S03]  /*5bc0*/  LDG.E.U16 R58, desc[UR60][R16.64] ;  /* 0x0000003c103a7981 */ /* 0x000f26000c1e1500 */
[----:B------:R-:W0:Y:S01]  /*5bd0*/  LDC R31, c[0x0][0x248] ;  /* 0x00009200ff1f7b82 */ /* 0x000e220000000800 */
[----:B------:R5:W4:Y:S02]  /*5be0*/  LDG.E.U16 R64, desc[UR60][R12.64] ;  /* 0x0000003c0c407981 */ /* 0x000b24000c1e1500 */
[----:B-----5:R-:W-:-:S04]  /*5bf0*/  IADD3 R20, P0, R59, R122, RZ ;  /* 0x0000007a3b147210 */ /* 0x020fc80007f1e0ff */
[----:B------:R-:W-:Y:S01]  /*5c00*/  LEA.HI.X.SX32 R21, R35, R123, 0x1, P0 ;  /* 0x0000007b23157211 */ /* 0x000fe200000f0eff */
[----:B------:R-:W5:Y:S01]  /*5c10*/  LDC R49, c[0x0][0x248] ;  /* 0x00009200ff317b82 */ /* 0x000f620000000800 */
[----:B------:R-:W-:-:S03]  /*5c20*/  IADD3 R12, P0, R23, R122, RZ ;  /* 0x0000007a170c7210 */ /* 0x000fc60007f1e0ff */
[----:B------:R2:W4:Y:S01]  /*5c30*/  LDG.E.U16 R70, desc[UR60][R20.64] ;  /* 0x0000003c14467981 */ /* 0x000522000c1e1500 */
[-C--:B------:R-:W-:Y:S01]  /*5c40*/  LEA.HI.X.SX32 R13, R9, R123.reuse, 0x1, P0 ;  /* 0x0000007b090d7211 */ /* 0x080fe200000f0eff */
[----:B------:R-:W-:Y:S02]  /*5c50*/  IMAD R9, R2, 0xdf, RZ ;  /* 0x000000df02097824 */ /* 0x000fe400078e02ff */
[----:B------:R-:W3:Y:S01]  /*5c60*/  LDC R51, c[0x0][0x248] ;  /* 0x00009200ff337b82 */ /* 0x000ee20000000800 */
[----:B--2---:R-:W-:Y:S02]  /*5c70*/  IMAD R21, R22, 0x1be, RZ ;  /* 0x000001be16157824 */ /* 0x004fe400078e02ff */
[----:B-1----:R-:W-:Y:S01]  /*5c80*/  IMAD R19, R19, 0x1ce, RZ ;  /* 0x000001ce13137824 */ /* 0x002fe200078e02ff */
[-C--:B------:R-:W-:Y:S01]  /*5c90*/  IADD3 R16, P2, R53, R122.reuse, RZ ;  /* 0x0000007a35107210 */ /* 0x080fe20007f5e0ff */
[----:B0-----:R-:W-:Y:S01]  /*5ca0*/  IMAD R31, R31, 0x19e, RZ ;  /* 0x0000019e1f1f7824 */ /* 0x001fe200078e02ff */
[----:B------:R-:W-:Y:S01]  /*5cb0*/  IADD3 R20, P0, R21, R122, RZ ;  /* 0x0000007a15147210 */ /* 0x000fe20007f1e0ff */
[----:B------:R0:W2:Y:S01]  /*5cc0*/  LDG.E.U16 R22, desc[UR60][R12.64] ;  /* 0x0000003c0c167981 */ /* 0x0000a2000c1e1500 */
[C---:B------:R-:W-:Y:S01]  /*5cd0*/  IMAD R11, R2.reuse, 0xcf, RZ ;  /* 0x000000cf020b7824 */ /* 0x040fe200078e02ff */
[----:B------:R-:W1:Y:S01]  /*5ce0*/  LDC R35, c[0x0][0x248] ;  /* 0x00009200ff237b82 */ /* 0x000e620000000800 */
[-C--:B------:R-:W-:Y:S01]  /*5cf0*/  LEA.HI.X.SX32 R21, R9, R123.reuse, 0x1, P0 ;  /* 0x0000007b09157211 */ /* 0x080fe200000f0eff */
[----:B------:R-:W-:Y:S01]  /*5d00*/  IMAD R9, R2, 0xe7, RZ ;  /* 0x000000e702097824 */ /* 0x000fe200078e02ff */
[----:B------:R-:W-:-:S02]  /*5d10*/  LEA.HI.X.SX32 R17, R216, R123, 0x1, P2 ;  /* 0x0000007bd8117211 */ /* 0x000fc400010f0eff */
[-C--:B------:R-:W-:Y:S02]  /*5d20*/  IADD3 R14, P1, R31, R122.reuse, RZ ;  /* 0x0000007a1f0e7210 */ /* 0x080fe40007f3e0ff */
[----:B0-----:R-:W-:Y:S01]  /*5d30*/  IADD3 R12, P0, R19, R122, RZ ;  /* 0x0000007a130c7210 */ /* 0x001fe20007f1e0ff */
[----:B------:R0:W2:Y:S03]  /*5d40*/  LDG.E.U16 R68, desc[UR60][R16.64] ;  /* 0x0000003c10447981 */ /* 0x0000a6000c1e1500 */
[-C--:B------:R-:W-:Y:S01]  /*5d50*/  LEA.HI.X.SX32 R13, R9, R123.reuse, 0x1, P0 ;  /* 0x0000007b090d7211 */ /* 0x080fe200000f0eff */
[C---:B------:R-:W-:Y:S01]  /*5d60*/  IMAD R19, R2.reuse, 0xf7, RZ ;  /* 0x000000f702137824 */ /* 0x040fe200078e02ff */
[----:B------:R-:W-:Y:S01]  /*5d70*/  LEA.HI.X.SX32 R15, R11, R123, 0x1, P1 ;  /* 0x0000007b0b0f7211 */ /* 0x000fe200008f0eff */
[C---:B------:R-:W-:Y:S01]  /*5d80*/  IMAD R11, R2.reuse, 0xef, RZ ;  /* 0x000000ef020b7824 */ /* 0x040fe200078e02ff */
[C---:B------:R-:W-:Y:S01]  /*5d90*/  LEA R9, R2.reuse, -R2, 0x8 ;  /* 0x8000000202097211 */ /* 0x040fe200078e40ff */
[----:B0-----:R-:W-:-:S02]  /*5da0*/  IMAD R17, R2, 0xd7, RZ ;  /* 0x000000d702117824 */ /* 0x001fc400078e02ff */
[----:B------:R0:W2:Y:S04]  /*5db0*/  LDG.E.U16 R23, desc[UR60][R14.64] ;  /* 0x0000003c0e177981 */ /* 0x0000a8000c1e1500 */
[----:B------:R-:W2:Y:S01]  /*5dc0*/  LDG.E.U16 R2, desc[UR60][R12.64] ;  /* 0x0000003c0c027981 */ /* 0x000ea2000c1e1500 */
[----:B------:R-:W-:-:S05]  /*5dd0*/  IMAD R33, R33, 0x1ae, RZ ;  /* 0x000001ae21217824 */ /* 0x000fca00078e02ff */
[-C--:B------:R-:W-:Y:S01]  /*5de0*/  IADD3 R16, P2, R33, R122.reuse, RZ ;  /* 0x0000007a21107210 */ /* 0x080fe20007f5e0ff */
[----:B-1----:R-:W-:Y:S01]  /*5df0*/  IMAD R35, R35, 0x1de, RZ ;  /* 0x000001de23237824 */ /* 0x002fe200078e02ff */
[----:B------:R1:W2:Y:S01]  /*5e00*/  LDG.E.U16 R33, desc[UR60][R20.64] ;  /* 0x0000003c14217981 */ /* 0x0002a2000c1e1500 */
[----:B-----5:R-:W-:Y:S01]  /*5e10*/  IMAD R49, R49, 0x1ee, RZ ;  /* 0x000001ee31317824 */ /* 0x020fe200078e02ff */
[----:B------:R-:W-:Y:S01]  /*5e20*/  LEA.HI.X.SX32 R17, R17, R123, 0x1, P2 ;  /* 0x0000007b11117211 */ /* 0x000fe200010f0eff */
[----:B---3--:R-:W-:Y:S01]  /*5e30*/  IMAD R51, R51, 0x1fe, RZ ;  /* 0x000001fe33337824 */ /* 0x008fe200078e02ff */
[----:B0-----:R-:W-:-:S03]  /*5e40*/  IADD3 R14, P1, R35, R122, RZ ;  /* 0x0000007a230e7210 */ /* 0x001fc60007f3e0ff */
[----:B------:R0:W3:Y:S01]  /*5e50*/  LDG.E.U16 R31, desc[UR60][R16.64] ;  /* 0x0000003c101f7981 */ /* 0x0000e2000c1e1500 */
[-C--:B-1----:R-:W-:Y:S02]  /*5e60*/  IADD3 R20, P0, R51, R122.reuse, RZ ;  /* 0x0000007a33147210 */ /* 0x082fe40007f1e0ff */
[----:B------:R-:W-:Y:S02]  /*5e70*/  LEA.HI.X.SX32 R15, R11, R123, 0x1, P1 ;  /* 0x0000007b0b0f7211 */ /* 0x000fe400008f0eff */
[----:B0-----:R-:W-:-:S03]  /*5e80*/  IADD3 R16, P2, R49, R122, RZ ;  /* 0x0000007a31107210 */ /* 0x001fc60007f5e0ff */
[----:B------:R-:W5:Y:S01]  /*5e90*/  LDG.E.U16 R14, desc[UR60][R14.64] ;  /* 0x0000003c0e0e7981 */ /* 0x000f62000c1e1500 */
[-C--:B------:R-:W-:Y:S02]  /*5ea0*/  LEA.HI.X.SX32 R21, R9, R123.reuse, 0x1, P0 ;  /* 0x0000007b09157211 */ /* 0x080fe400000f0eff */
[----:B------:R-:W-:-:S03]  /*5eb0*/  LEA.HI.X.SX32 R17, R19, R123, 0x1, P2 ;  /* 0x0000007b13117211 */ /* 0x000fc600010f0eff */
[----:B------:R-:W3:Y:S04]  /*5ec0*/  LDG.E.U16 R20, desc[UR60][R20.64] ;  /* 0x0000003c14147981 */ /* 0x000ee8000c1e1500 */
[----:B------:R-:W3:Y:S01]  /*5ed0*/  LDG.E.U16 R16, desc[UR60][R16.64] ;  /* 0x0000003c10107981 */ /* 0x000ee2000c1e1500 */
[----:B------:R-:W-:-:S04]  /*5ee0*/  LOP3.LUT R241, R241, 0x70, RZ, 0x3c, !PT ;  /* 0x00000070f1f17812 */ /* 0x000fc800078e3cff */
[----:B------:R-:W-:Y:S01]  /*5ef0*/  IADD3 R241, R18, R241, RZ ;  /* 0x000000f112f17210 */ /* 0x000fe20007ffe0ff */
[----:B------:R-:W-:Y:S04]  /*5f00*/  STS.U16 [R3+0x2300], R200 ;  /* 0x002300c803007388 */ /* 0x000fe80000000400 */
[----:B------:R-:W-:Y:S04]  /*5f10*/  STS.U16 [R3+0x2b00], R202 ;  /* 0x002b00ca03007388 */ /* 0x000fe80000000400 */
[----:B------:R-:W-:Y:S04]  /*5f20*/  STS.U16 [R3+0x2f00], R8 ;  /* 0x002f000803007388 */ /* 0x000fe80000000400 */
[----:B------:R0:W-:Y:S04]  /*5f30*/  STS.U16 [R3+0x2700], R4 ;  /* 0x0027000403007388 */ /* 0x0001e80000000400 */
[----:B------:R-:W-:Y:S04]  /*5f40*/  STS.U16 [R3+0x3300], R204 ;  /* 0x003300cc03007388 */ /* 0x000fe80000000400 */
[----:B----4-:R-:W-:Y:S01]  /*5f50*/  STS.U16 [R3+0x3700], R10 ;  /* 0x0037000a03007388 */ /* 0x010fe20000000400 */
[----:B0-----:R-:W0:Y:S03]  /*5f60*/  LDC R4, c[0x0][0x280] ;  /* 0x0000a000ff047b82 */ /* 0x001e260000000800 */
        /* <DEDUP_REMOVED lines=17> */
[----:B--2---:R1:W-:Y:S04]  /*6080*/  STS.U16 [R3+0x7b00], R68 ;  /* 0x007b004403007388 */ /* 0x0043e80000000400 */
[----:B------:R2:W-:Y:S01]  /*6090*/  STS.U16 [R241+0x1380], R0 ;  /* 0x00138000f1007388 */ /* 0x0005e20000000400 */
[----:B-1----:R-:W-:-:S02]  /*60a0*/  MOV R3, 0x3f800000 ;  /* 0x3f80000000037802 */ /* 0x002fc40000000f00 */
[----:B--2---:R-:W-:Y:S01]  /*60b0*/  MOV R0, 0x3f800000 ;  /* 0x3f80000000007802 */ /* 0x004fe20000000f00 */
[----:B------:R1:W-:Y:S04]  /*60c0*/  STS.U16 [R241+0x7380], R2 ;  /* 0x00738002f1007388 */ /* 0x0003e80000000400 */
[----:B------:R-:W-:Y:S01]  /*60d0*/  STL [R1+0x4dc], R0 ;  /* 0x0004dc0001007387 */ /* 0x000fe20000100800 */
[----:B-1----:R-:W-:-:S03]  /*60e0*/  MOV R2, 0x3f800000 ;  /* 0x3f80000000027802 */ /* 0x002fc60000000f00 */
[----:B------:R-:W-:Y:S04]  /*60f0*/  STL [R1+0x594], R3 ;  /* 0x0005940301007387 */ /* 0x000fe80000100800 */
[----:B------:R-:W-:Y:S04]  /*6100*/  STL [R1+0x598], R2 ;  /* 0x0005980201007387 */ /* 0x000fe80000100800 */
[----:B------:R-:W-:Y:S04]  /*6110*/  STL [R1], RZ ;  /* 0x000000ff01007387 */ /* 0x000fe80000100800 */
[----:B------:R-:W-:Y:S04]  /*6120*/  STL [R1+0x590], R0 ;  /* 0x0005900001007387 */ /* 0x000fe80000100800 */
[----:B------:R-:W-:Y:S04]  /*6130*/  STL [R1+0x4], RZ ;  /* 0x000004ff01007387 */ /* 0x000fe80000100800 */
        /* <DEDUP_REMOVED lines=125> */
[----:B------:R-:W-:Y:S04]  /*6910*/  STS.U16 [R241+0x1780], R5 ;  /* 0x00178005f1007388 */ /* 0x000fe80000000400 */
[----:B------:R-:W-:Y:S04]  /*6920*/  STS.U16 [R241+0x1b80], R6 ;  /* 0x001b8006f1007388 */ /* 0x000fe80000000400 */
[----:B------:R-:W-:Y:S04]  /*6930*/  STS.U16 [R241+0x1f80], R7 ;  /* 0x001f8007f1007388 */ /* 0x000fe80000000400 */
[----:B------:R-:W-:Y:S04]  /*6940*/  STS.U16 [R241+0x6380], R22 ;  /* 0x00638016f1007388 */ /* 0x000fe80000000400 */
[----:B------:R-:W-:Y:S04]  /*6950*/  STS.U16 [R241+0x6780], R23 ;  /* 0x00678017f1007388 */ /* 0x000fe80000000400 */
[----:B-----5:R-:W-:Y:S04]  /*6960*/  STS.U16 [R241+0x7780], R14 ;  /* 0x0077800ef1007388 */ /* 0x020fe80000000400 */
[----:B---3--:R-:W-:Y:S04]  /*6970*/  STS.U16 [R241+0x7b80], R16 ;  /* 0x007b8010f1007388 */ /* 0x008fe80000000400 */
[----:B------:R-:W-:Y:S04]  /*6980*/  STS.U16 [R241+0x7f80], R20 ;  /* 0x007f8014f1007388 */ /* 0x000fe80000000400 */
[----:B------:R-:W-:Y:S01]  /*6990*/  STL [R1+0x1fc], RZ ;  /* 0x0001fcff01007387 */ /* 0x000fe20000100800 */
[----:B0-----:R-:W-:-:S02]  /*69a0*/  ISETP.GE.AND P0, PT, R4, 0x1, PT ;  /* 0x000000010400780c */ /* 0x001fc40003f06270 */
[----:B------:R-:W-:Y:S02]  /*69b0*/  CS2R R48, SRZ ;  /* 0x0000000000307805 */ /* 0x000fe4000001ff00 */
[----:B------:R-:W-:Y:S01]  /*69c0*/  MOV R13, 0xff800000 ;  /* 0xff800000000d7802 */ /* 0x000fe20000000f00 */
[----:B------:R-:W-:Y:S01]  /*69d0*/  STS.U16 [R241+0x380], R124 ;  /* 0x0003807cf1007388 */ /* 0x000fe20000000400 */
[----:B------:R-:W-:Y:S02]  /*69e0*/  MOV R12, 0xff800000 ;  /* 0xff800000000c7802 */ /* 0x000fe40000000f00 */
[----:B------:R-:W-:Y:S02]  /*69f0*/  CS2R R50, SRZ ;  /* 0x0000000000327805 */ /* 0x000fe4000001ff00 */
[----:B------:R-:W-:Y:S01]  /*6a00*/  MOV R11, 0xff800000 ;  /* 0xff800000000b7802 */ /* 0x000fe20000000f00 */
[----:B------:R-:W-:Y:S01]  /*6a10*/  STS.U16 [R241+0x780], R126 ;  /* 0x0007807ef1007388 */ /* 0x000fe20000000400 */
[----:B------:R-:W-:-:S02]  /*6a20*/  MOV R10, 0xff800000 ;  /* 0xff800000000a7802 */ /* 0x000fc40000000f00 */
[----:B------:R-:W-:Y:S02]  /*6a30*/  CS2R R52, SRZ ;  /* 0x0000000000347805 */ /* 0x000fe4000001ff00 */
[----:B------:R-:W-:Y:S01]  /*6a40*/  CS2R R54, SRZ ;  /* 0x0000000000367805 */ /* 0x000fe2000001ff00 */
[----:B------:R-:W-:Y:S01]  /*6a50*/  STS.U16 [R241+0xb80], R128 ;  /* 0x000b8080f1007388 */ /* 0x000fe20000000400 */
[----:B------:R-:W-:Y:S02]  /*6a60*/  CS2R R56, SRZ ;  /* 0x0000000000387805 */ /* 0x000fe4000001ff00 */
[----:B------:R-:W-:Y:S02]  /*6a70*/  CS2R R58, SRZ ;  /* 0x00000000003a7805 */ /* 0x000fe4000001ff00 */
[----:B------:R-:W-:Y:S01]  /*6a80*/  CS2R R60, SRZ ;  /* 0x00000000003c7805 */ /* 0x000fe2000001ff00 */
[----:B------:R-:W-:Y:S01]  /*6a90*/  STS.U16 [R241+0xf80], R130 ;  /* 0x000f8082f1007388 */ /* 0x000fe20000000400 */
[----:B------:R-:W-:-:S02]  /*6aa0*/  CS2R R62, SRZ ;  /* 0x00000000003e7805 */ /* 0x000fc4000001ff00 */
        /* <DEDUP_REMOVED lines=22> */
[----:B------:R0:W-:Y:S01]  /*6c10*/  STS.U16 [R241+0x3780], R34 ;  /* 0x00378022f1007388 */ /* 0x0001e20000000400 */
        /* <DEDUP_REMOVED lines=9> */
[----:B0-----:R-:W-:Y:S02]  /*6cb0*/  CS2R R34, SRZ ;  /* 0x0000000000227805 */ /* 0x001fe4000001ff00 */
[----:B------:R-:W-:Y:S01]  /*6cc0*/  CS2R R112, SRZ ;  /* 0x0000000000707805 */ /* 0x000fe2000001ff00 */
[----:B------:R0:W-:Y:S01]  /*6cd0*/  STS.U16 [R241+0x4380], R39 ;  /* 0x00438027f1007388 */ /* 0x0001e20000000400 */
[----:B------:R-:W-:Y:S02]  /*6ce0*/  CS2R R114, SRZ ;  /* 0x0000000000727805 */ /* 0x000fe4000001ff00 */
[----:B------:R-:W-:Y:S02]  /*6cf0*/  CS2R R116, SRZ ;  /* 0x0000000000747805 */ /* 0x000fe4000001ff00 */
[----:B------:R-:W-:Y:S01]  /*6d00*/  CS2R R118, SRZ ;  /* 0x0000000000767805 */ /* 0x000fe2000001ff00 */
[----:B------:R2:W-:Y:S01]  /*6d10*/  STS.U16 [R241+0x4780], R41 ;  /* 0x00478029f1007388 */ /* 0x0005e20000000400 */
[----:B------:R-:W-:-:S02]  /*6d20*/  CS2R R120, SRZ ;  /* 0x0000000000787805 */ /* 0x000fc4000001ff00 */
[----:B-1----:R-:W-:Y:S02]  /*6d30*/  CS2R R36, SRZ ;  /* 0x0000000000247805 */ /* 0x002fe4000001ff00 */
[----:B------:R-:W-:Y:S01]  /*6d40*/  CS2R R122, SRZ ;  /* 0x00000000007a7805 */ /* 0x000fe2000001ff00 */
[----:B------:R1:W-:Y:S01]  /*6d50*/  STS.U16 [R241+0x4b80], R43 ;  /* 0x004b802bf1007388 */ /* 0x0003e20000000400 */
[----:B------:R-:W-:Y:S02]  /*6d60*/  CS2R R124, SRZ ;  /* 0x00000000007c7805 */ /* 0x000fe4000001ff00 */
[----:B0-----:R-:W-:Y:S02]  /*6d70*/  CS2R R38, SRZ ;  /* 0x0000000000267805 */ /* 0x001fe4000001ff00 */
[----:B------:R-:W-:Y:S01]  /*6d80*/  CS2R R126, SRZ ;  /* 0x00000000007e7805 */ /* 0x000fe2000001ff00 */
[----:B------:R0:W-:Y:S01]  /*6d90*/  STS.U16 [R241+0x4f80], R25 ;  /* 0x004f8019f1007388 */ /* 0x0001e20000000400 */
[----:B------:R-:W-:-:S02]  /*6da0*/  CS2R R128, SRZ ;  /* 0x0000000000807805 */ /* 0x000fc4000001ff00 */
[----:B--2---:R-:W-:Y:S02]  /*6db0*/  CS2R R40, SRZ ;  /* 0x0000000000287805 */ /* 0x004fe4000001ff00 */
[----:B------:R-:W-:Y:S01]  /*6dc0*/  CS2R R130, SRZ ;  /* 0x0000000000827805 */ /* 0x000fe2000001ff00 */
[----:B------:R2:W-:Y:S01]  /*6dd0*/  STS.U16 [R241+0x5380], R27 ;  /* 0x0053801bf1007388 */ /* 0x0005e20000000400 */
[----:B------:R-:W-:Y:S02]  /*6de0*/  CS2R R132, SRZ ;  /* 0x0000000000847805 */ /* 0x000fe4000001ff00 */
[----:B-1----:R-:W-:Y:S02]  /*6df0*/  CS2R R42, SRZ ;  /* 0x00000000002a7805 */ /* 0x002fe4000001ff00 */
[----:B------:R-:W-:Y:S01]  /*6e00*/  CS2R R134, SRZ ;  /* 0x0000000000867805 */ /* 0x000fe2000001ff00 */
[----:B------:R1:W-:Y:S01]  /*6e10*/  STS.U16 [R241+0x5780], R45 ;  /* 0x0057802df1007388 */ /* 0x0003e20000000400 */
[----:B------:R-:W-:-:S02]  /*6e20*/  CS2R R136, SRZ ;  /* 0x0000000000887805 */ /* 0x000fc4000001ff00 */
[----:B0-----:R-:W-:Y:S02]  /*6e30*/  CS2R R24, SRZ ;  /* 0x0000000000187805 */ /* 0x001fe4000001ff00 */
[----:B------:R-:W-:Y:S01]  /*6e40*/  CS2R R138, SRZ ;  /* 0x00000000008a7805 */ /* 0x000fe2000001ff00 */
[----:B------:R0:W-:Y:S01]  /*6e50*/  STS.U16 [R241+0x5b80], R29 ;  /* 0x005b801df1007388 */ /* 0x0001e20000000400 */
[----:B------:R-:W-:Y:S02]  /*6e60*/  CS2R R140, SRZ ;  /* 0x00000000008c7805 */ /* 0x000fe4000001ff00 */
[----:B--2---:R-:W-:Y:S02]  /*6e70*/  CS2R R26, SRZ ;  /* 0x00000000001a7805 */ /* 0x004fe4000001ff00 */
        /* <DEDUP_REMOVED lines=10> */
[----:B--2---:R-:W-:-:S02]  /*6f20*/  CS2R R46, SRZ ;  /* 0x00000000002e7805 */ /* 0x004fc4000001ff00 */
[----:B-1----:R-:W-:Y:S02]  /*6f30*/  CS2R R30, SRZ ;  /* 0x00000000001e7805 */ /* 0x002fe4000001ff00 */
[----:B0-----:R-:W-:Y:S01]  /*6f40*/  CS2R R32, SRZ ;  /* 0x0000000000207805 */ /* 0x001fe2000001ff00 */
[----:B------:R-:W-:Y:S06]  /*6f50*/  @!P0 BRA `(.L_x_0) ;  /* 0x0000018c00348947 */ /* 0x000fec0003800000 */
[----:B------:R-:W0:Y:S01]  /*6f60*/  LDC.64 R2, c[0x0][0x260] ;  /* 0x00009800ff027b82 */ /* 0x000e220000000a00 */
[----:B------:R-:W-:Y:S02]  /*6f70*/  IADD3 R0, R18, 0x10000, RZ ;  /* 0x0001000012007810 */ /* 0x000fe40007ffe0ff */
[----:B------:R-:W-:Y:S02]  /*6f80*/  CS2R R44, SRZ ;  /* 0x00000000002c7805 */ /* 0x000fe4000001ff00 */
[----:B------:R-:W-:Y:S02]  /*6f90*/  CS2R R46, SRZ ;  /* 0x00000000002e7805 */ /* 0x000fe4000001ff00 */
[----:B------:R-:W-:Y:S02]  /*6fa0*/  CS2R R48, SRZ ;  /* 0x0000000000307805 */ /* 0x000fe4000001ff00 */
[----:B------:R-:W-:Y:S02]  /*6fb0*/  SHF.R.U32.HI R0, RZ, 0x4, R0 ;  /* 0x00000004ff007819 */ /* 0x000fe40000011600 */
[----:B------:R-:W-:-:S02]  /*6fc0*/  CS2R R50, SRZ ;  /* 0x0000000000327805 */ /* 0x000fc4000001ff00 */
[----:B------:R-:W-:Y:S01]  /*6fd0*/  CS2R R52, SRZ ;  /* 0x0000000000347805 */ /* 0x000fe2000001ff00 */
[----:B------:R-:W1:Y:S01]  /*6fe0*/  LDC.64 R10, c[0x0][0x220] ;  /* 0x00008800ff0a7b82 */ /* 0x000e620000000a00 */
[----:B------:R-:W-:Y:S02]  /*6ff0*/  SGXT.U32 R0, R0, 0xe ;  /* 0x0000000e0000781a */ /* 0x000fe40000000000 */
[----:B------:R-:W-:Y:S02]  /*7000*/  CS2R R54, SRZ ;  /* 0x0000000000367805 */ /* 0x000fe4000001ff00 */
[----:B------:R-:W-:Y:S02]  /*7010*/  CS2R R56, SRZ ;  /* 0x0000000000387805 */ /* 0x000fe4000001ff00 */
[----:B------:R-:W-:Y:S02]  /*7020*/  CS2R R58, SRZ ;  /* 0x00000000003a7805 */ /* 0x000fe4000001ff00 */
[----:B------:R-:W-:-:S02]  /*7030*/  R2UR UR54, R0 ;  /* 0x00000000003672ca */ /* 0x000fc400000e0000 */
[----:B------:R-:W-:Y:S02]  /*7040*/  CS2R R60, SRZ ;  /* 0x00000000003c7805 */ /* 0x000fe4000001ff00 */
[----:B------:R-:W-:Y:S01]  /*7050*/  CS2R R62, SRZ ;  /* 0x00000000003e7805 */ /* 0x000fe2000001ff00 */
[----:B------:R-:W2:Y:S01]  /*7060*/  LDC.64 R4, c[0x0][0x250] ;  /* 0x00009400ff047b82 */ /* 0x000ea20000000a00 */
[----:B------:R-:W-:Y:S02]  /*7070*/  CS2R R64, SRZ ;  /* 0x0000000000407805 */ /* 0x000fe4000001ff00 */
[----:B------:R-:W-:Y:S02]  /*7080*/  CS2R R66, SRZ ;  /* 0x0000000000427805 */ /* 0x000fe4000001ff00 */
[----:B------:R-:W-:Y:S02]  /*7090*/  CS2R R68, SRZ ;  /* 0x0000000000447805 */ /* 0x000fe4000001ff00 */
[----:B------:R-:W-:-:S02]  /*70a0*/  CS2R R70, SRZ ;  /* 0x0000000000467805 */ /* 0x000fc4000001ff00 */
[----:B------:R-:W-:Y:S02]  /*70b0*/  CS2R R72, SRZ ;  /* 0x0000000000487805 */ /* 0x000fe4000001ff00 */
[----:B------:R-:W-:Y:S02]  /*70c0*/  CS2R R74, SRZ ;  /* 0x00000000004a7805 */ /* 0x000fe4000001ff00 */
[----:B------:R-:W-:Y:S01]  /*70d0*/  CS2R R76, SRZ ;  /* 0x00000000004c7805 */ /* 0x000fe2000001ff00 */
[----:B0-----:R0:W-:Y:S01]  /*70e0*/  STL [R1+0x59c], R3 ;  /* 0x00059c0301007387 */ /* 0x0011e20000100800 */
[----:B------:R-:W-:Y:S01]  /*70f0*/  MOV R9, R3 ;  /* 0x0000000300097202 */ /* 0x000fe20000000f00 */
[----:B------:R-:W3:Y:S01]  /*7100*/  LDC.64 R6, c[0x0][0x218] ;  /* 0x00008600ff067b82 */ /* 0x000ee20000000a00 */
[----:B------:R-:W-:Y:S02]  /*7110*/  MOV R14, R2 ;  /* 0x00000002000e7202 */ /* 0x000fe40000000f00 */
[----:B------:R-:W-:-:S02]  /*7120*/  CS2R R78, SRZ ;  /* 0x00000000004e7805 */ /* 0x000fc4000001ff00 */
[----:B------:R-:W-:Y:S02]  /*7130*/  MOV R2, RZ ;  /* 0x000000ff00027202 */ /* 0x000fe40000000f00 */
[----:B------:R-:W-:Y:S02]  /*7140*/  CS2R R80, SRZ ;  /* 0x0000000000507805 */ /* 0x000fe4000001ff00 */
[----:B------:R-:W-:Y:S02]  /*7150*/  CS2R R82, SRZ ;  /* 0x0000000000527805 */ /* 0x000fe4000001ff00 */
[----:B------:R-:W-:Y:S02]  /*7160*/  CS2R R84, SRZ ;  /* 0x0000000000547805 */ /* 0x000fe4000001ff00 */
[----:B------:R-:W-:Y:S02]  /*7170*/  CS2R R86, SRZ ;  /* 0x0000000000567805 */ /* 0x000fe4000001ff00 */
[----:B0-----:R-:W-:Y:S01]  /*7180*/  SHF.R.U32.HI R3, RZ, 0x4, R18 ;  /* 0x00000004ff037819 */ /* 0x001fe20000011612 */
[----:B------:R-:W0:Y:S01]  /*7190*/  LDC R12, c[0x0][0x258] ;  /* 0x00009600ff0c7b82 */ /* 0x000e220000000800 */
[----:B------:R-:W-:-:S02]  /*71a0*/  CS2R R88, SRZ ;  /* 0x0000000000587805 */ /* 0x000fc4000001ff00 */
[----:B------:R-:W-:Y:S02]  /*71b0*/  CS2R R90, SRZ ;  /* 0x00000000005a7805 */ /* 0x000fe4000001ff00 */
[----:B------:R-:W-:Y:S02]  /*71c0*/  SGXT.U32 R8, R3, 0xe ;  /* 0x0000000e0308781a */ /* 0x000fe40000000000 */
[----:B------:R-:W-:Y:S01]  /*71d0*/  CS2R R92, SRZ ;  /* 0x00000000005c7805 */ /* 0x000fe2000001ff00 */
[----:B--2---:R-:W-:Y:S01]  /*71e0*/  IMAD R4, R238, R4, RZ ;  /* 0x00000004ee047224 */ /* 0x004fe200078e02ff */
[----:B------:R-:W-:Y:S02]  /*71f0*/  CS2R R94, SRZ ;  /* 0x00000000005e7805 */ /* 0x000fe4000001ff00 */
[----:B------:R-:W-:Y:S01]  /*7200*/  IADD3 R3, P0, R8, 0x80, RZ ;  /* 0x0000008008037810 */ /* 0x000fe20007f1e0ff */
[----:B------:R-:W2:Y:S01]  /*7210*/  LDC R19, c[0x0][0x268] ;  /* 0x00009a00ff137b82 */ /* 0x000ea20000000800 */
[----:B------:R-:W-:Y:S01]  /*7220*/  IADD3 R8, P1, R0, 0x2, RZ ;  /* 0x0000000200087810 */ /* 0x000fe20007f3e0ff */
[----:B------:R-:W-:Y:S01]  /*7230*/  IMAD R0, R238, R14, RZ ;  /* 0x0000000eee007224 */ /* 0x000fe200078e02ff */
[----:B------:R-:W-:-:S02]  /*7240*/  IADD3.X R2, R2, 0x40000040, RZ, P0, !PT ;  /* 0x4000004002027810 */ /* 0x000fc400007fe4ff */
[----:B------:R-:W-:Y:S02]  /*7250*/  CS2R R96, SRZ ;  /* 0x0000000000607805 */ /* 0x000fe4000001ff00 */
[----:B------:R-:W-:Y:S02]  /*7260*/  R2UR UR6, R8 ;  /* 0x00000000080672ca */ /* 0x000fe400000e0000 */
[----:B------:R-:W-:Y:S02]  /*7270*/  CS2R R98, SRZ ;  /* 0x0000000000627805 */ /* 0x000fe4000001ff00 */
[----:B------:R-:W-:Y:S01]  /*7280*/  R2UR UR5, R2 ;  /* 0x00000000020572ca */ /* 0x000fe200000e0000 */
[----:B------:R-:W-:Y:S01]  /*7290*/  IMAD R2, R181, R9, RZ ;  /* 0x00000009b5027224 */ /* 0x000fe200078e02ff */
[----:B------:R-:W-:Y:S01]  /*72a0*/  SHF.L.U32 R9, R0, 0x1, RZ ;  /* 0x0000000100097819 */ /* 0x000fe200000006ff */
[----:B------:R-:W4:Y:S01]  /*72b0*/  LDC R15, c[0x0][0x268] ;  /* 0x00009a00ff0f7b82 */ /* 0x000f220000000800 */
[----:B------:R-:W-:-:S02]  /*72c0*/  R2UR UR4, R3 ;  /* 0x00000000030472ca */ /* 0x000fc400000e0000 */
[----:B------:R-:W-:Y:S02]  /*72d0*/  CS2R R100, SRZ ;  /* 0x0000000000647805 */ /* 0x000fe4000001ff00 */
[----:B------:R-:W-:Y:S02]  /*72e0*/  SHF.L.U32 R8, R2, 0x1, RZ ;  /* 0x0000000102087819 */ /* 0x000fe400000006ff */
[----:B------:R-:W-:Y:S02]  /*72f0*/  CS2R R102, SRZ ;  /* 0x0000000000667805 */ /* 0x000fe4000001ff00 */
[----:B------:R-:W-:Y:S01]  /*7300*/  MOV R3, RZ ;  /* 0x000000ff00037202 */ /* 0x000fe20000000f00 */
[----:B0-----:R-:W-:Y:S01]  /*7310*/  IMAD R181, R181, R12, RZ ;  /* 0x0000000cb5b57224 */ /* 0x001fe200078e02ff */
[----:B-1----:R-:W-:Y:S01]  /*7320*/  IADD3 R8, P2, P3, R8, R10, R9 ;  /* 0x0000000a08087210 */ /* 0x002fe20007b5e009 */
[----:B------:R-:W0:Y:S01]  /*7330*/  LDC R13, c[0x0][0x268] ;  /* 0x00009a00ff0d7b82 */ /* 0x000e220000000800 */
[----:B------:R-:W-:-:S02]  /*7340*/  IADD3.X R3, R3, 0x40000040, RZ, P1, !PT ;  /* 0x4000004003037810 */ /* 0x000fc40000ffe4ff */
[----:B------:R-:W-:Y:S02]  /*7350*/  CS2R R104, SRZ ;  /* 0x0000000000687805 */ /* 0x000fe4000001ff00 */
[----:B---3--:R-:W-:Y:S02]  /*7360*/  LEA R6, P0, R4, R6, 0x1 ;  /* 0x0000000604067211 */ /* 0x008fe400078008ff */
[----:B------:R-:W-:Y:S02]  /*7370*/  CS2R R106, SRZ ;  /* 0x00000000006a7805 */ /* 0x000fe4000001ff00 */
[----:B------:R-:W-:Y:S01]  /*7380*/  R2UR UR7, R3 ;  /* 0x00000000030772ca */ /* 0x000fe200000e0000 */
[----:B------:R-:W-:Y:S01]  /*7390*/  IMAD.HI R3, R2, 0x2, RZ ;  /* 0x0000000202037827 */ /* 0x000fe200078e02ff */
[----:B------:R-:W-:Y:S01]  /*73a0*/  LEA.HI.X.SX32 R7, R4, R7, 0x1, P0 ;  /* 0x0000000704077211 */ /* 0x000fe200000f0eff */
[----:B------:R-:W1:Y:S01]  /*73b0*/  LDC R10, c[0x0][0x268] ;  /* 0x00009a00ff0a7b82 */ /* 0x000e620000000800 */
[----:B------:R-:W-:Y:S01]  /*73c0*/  LEA R2, P0, R181, R6, 0x1 ;  /* 0x00000006b5027211 */ /* 0x000fe200078008ff */
[----:B------:R-:W-:Y:S01]  /*73d0*/  IMAD.HI R4, R0, 0x2, RZ ;  /* 0x0000000200047827 */ /* 0x000fe200078e02ff */
[----:B------:R-:W-:-:S04]  /*73e0*/  LEA R0, R12, R181, 0x7 ;  /* 0x000000b50c007211 */ /* 0x000fc800078e38ff */
[----:B------:R-:W-:Y:S01]  /*73f0*/  IADD3.X R9, R3, R11, R4, P2, P3 ;  /* 0x0000000b03097210 */ /* 0x000fe200017e6404 */
[----:B------:R-:W3:Y:S01]  /*7400*/  LDC R17, c[0x0][0x268] ;  /* 0x00009a00ff117b82 */ /* 0x000ee20000000800 */
[----:B--2---:R-:W-:Y:S02]  /*7410*/  LEA RZ, P2, R19, R8, 0x4 ;  /* 0x0000000813ff7211 */ /* 0x004fe400078420ff */
[C---:B------:R-:W-:Y:S02]  /*7420*/  LEA R6, P1, R0.reuse, R6, 0x1 ;  /* 0x0000000600067211 */ /* 0x040fe400078208ff */
[-C--:B------:R-:W-:Y:S02]  /*7430*/  LEA.HI.X.SX32 R3, R181, R7.reuse, 0x1, P0 ;  /* 0x00000007b5037211 */ /* 0x080fe400000f0eff */
[----:B------:R-:W-:Y:S01]  /*7440*/  LEA.HI.X.SX32 R7, R0, R7, 0x1, P1 ;  /* 0x0000000700077211 */ /* 0x000fe200008f0eff */
[----:B------:R-:W2:Y:S01]  /*7450*/  LDC R19, c[0x0][0x268] ;  /* 0x00009a00ff137b82 */ /* 0x000ea20000000800 */
[-C--:B----4-:R-:W-:Y:S01]  /*7460*/  LEA RZ, P0, R15, R8.reuse, 0x3 ;  /* 0x000000080fff7211 */ /* 0x090fe200078018ff */
[----:B------:R-:W-:Y:S01]  /*7470*/  STL.64 [R1+0xcf0], R2 ;  /* 0x000cf00201007387 */ /* 0x000fe20000100a00 */
[----:B0-----:R-:W-:-:S03]  /*7480*/  LEA RZ, P4, R13, R8, 0x2 ;  /* 0x000000080dff7211 */ /* 0x001fc600078810ff */
[----:B------:R-:W-:Y:S02]  /*7490*/  STL [R1+0xd10], R3 ;  /* 0x000d100301007387 */ /* 0x000fe40000100800 */
[----:B------:R-:W0:Y:S01]  /*74a0*/  LDC R21, c[0x0][0x268] ;  /* 0x00009a00ff157b82 */ /* 0x000e220000000800 */
[C---:B-1----:R-:W-:Y:S01]  /*74b0*/  SHF.L.U32 R11, R10.reuse, 0x1, RZ ;  /* 0x000000010a0b7819 */ /* 0x042fe200000006ff */
[----:B------:R-:W-:Y:S01]  /*74c0*/  STL [R1+0xd24], R2 ;  /* 0x000d240201007387 */ /* 0x000fe20000100800 */
[C---:B------:R-:W-:Y:S01]  /*74d0*/  SHF.L.U32 R13, R10.reuse, 0x2, RZ ;  /* 0x000000020a0d7819 */ /* 0x040fe200000006ff */
[C---:B------:R-:W-:Y:S01]  /*74e0*/  IMAD R114, R10.reuse, 0xa, RZ ;  /* 0x0000000a0a727824 */ /* 0x040fe200078e02ff */
[----:B------:R-:W-:Y:S01]  /*74f0*/  IADD3 R42, P1, R11, R8, RZ ;  /* 0x000000080b2a7210 */ /* 0x000fe20007f3e0ff */
[----:B------:R-:W-:Y:S01]  /*7500*/  STL [R1+0xd28], R2 ;  /* 0x000d280201007387 */ /* 0x000fe20000100800 */
[-C--:B------:R-:W-:Y:S01]  /*7510*/  LEA.HI.X.SX32 R13, R13, R9.reuse, 0x1, P0 ;  /* 0x000000090d0d7211 */ /* 0x080fe200000f0eff */
[----:B------:R-:W1:Y:S01]  /*7520*/  LDC R12, c[0x0][0x268] ;  /* 0x00009a00ff0c7b82 */ /* 0x000e620000000800 */
[-C--:B---3--:R-:W-:Y:S01]  /*7530*/  LEA.HI.X.SX32 R43, R17, R9.reuse, 0x1, P1 ;  /* 0x00000009112b7211 */ /* 0x088fe200008f0eff */
[----:B------:R-:W-:Y:S01]  /*7540*/  STL.64 [R1+0xcf8], R6 ;  /* 0x000cf80601007387 */ /* 0x000fe20000100a00 */
[-C--:B------:R-:W-:Y:S01]  /*7550*/  LEA.HI.X.SX32 R17, R11, R9.reuse, 0x1, P4 ;  /* 0x000000090b117211 */ /* 0x080fe200020f0eff */
[C---:B------:R-:W-:Y:S01]  /*7560*/  IMAD R145, R10.reuse, 0x6, RZ ;  /* 0x000000060a917824 */ /* 0x040fe200078e02ff */
[C---:B------:R-:W-:Y:S01]  /*7570*/  SHF.L.U32 R11, R10.reuse, 0x3, RZ ;  /* 0x000000030a0b7819 */ /* 0x040fe200000006ff */
[----:B------:R-:W-:Y:S01]  /*7580*/  STL.64 [R1+0xce0], R42 ;  /* 0x000ce02a01007387 */ /* 0x000fe20000100a00 */
[CC--:B------:R-:W-:Y:S01]  /*7590*/  LEA R212, R10.reuse, R10.reuse, 0x3 ;  /* 0x0000000a0ad47211 */ /* 0x0c0fe200078e18ff */
[----:B------:R-:W3:Y:S01]  /*75a0*/  LDC R25, c[0x0][0x268] ;  /* 0x00009a00ff197b82 */ /* 0x000ee20000000800 */
[----:B--2---:R-:W-:Y:S01]  /*75b0*/  IMAD R19, R19, 0x106, RZ ;  /* 0x0000010613137824 */ /* 0x004fe200078e02ff */
[----:B------:R-:W-:Y:S01]  /*75c0*/  STL [R1+0x58c], R17 ;  /* 0x00058c1101007387 */ /* 0x000fe20000100800 */
[----:B------:R-:W-:Y:S01]  /*75d0*/  LEA.HI.X.SX32 R41, R11, R9, 0x1, P2 ;  /* 0x000000090b297211 */ /* 0x000fe200010f0eff */
[C---:B------:R-:W-:Y:S01]  /*75e0*/  IMAD R146, R10.reuse, 0xc, RZ ;  /* 0x0000000c0a927824 */ /* 0x040fe200078e02ff */
[C---:B------:R-:W-:Y:S01]  /*75f0*/  LEA R247, R10.reuse, R10, 0x2 ;  /* 0x0000000a0af77211 */ /* 0x040fe200078e10ff */
[----:B------:R2:W-:Y:S01]  /*7600*/  STL [R1+0x584], R13 ;  /* 0x0005840d01007387 */ /* 0x0005e20000100800 */
[-C--:B------:R-:W-:Y:S01]  /*7610*/  IADD3 RZ, P2, R19, R8.reuse, RZ ;  /* 0x0000000813ff7210 */ /* 0x080fe20007f5e0ff */
[----:B------:R-:W4:Y:S01]  /*7620*/  LDC R23, c[0x0][0x268] ;  /* 0x00009a00ff177b82 */ /* 0x000f220000000800 */
[----:B0-----:R-:W-:Y:S01]  /*7630*/  LEA RZ, P5, R21, R8, 0x5 ;  /* 0x0000000815ff7211 */ /* 0x001fe200078a28ff */
[----:B------:R-:W-:Y:S01]  /*7640*/  STL [R1+0x57c], R41 ;  /* 0x00057c2901007387 */ /* 0x000fe20000100800 */
[----:B------:R-:W-:-:S05]  /*7650*/  IMAD R177, R10, 0xe, RZ ;  /* 0x0000000e0ab17824 */ /* 0x000fca00078e02ff */
[----:B------:R-:W0:Y:S01]  /*7660*/  LDC R14, c[0x0][0x268] ;  /* 0x00009a00ff0e7b82 */ /* 0x000e220000000800 */
[----:B-1----:R-:W-:Y:S01]  /*7670*/  IMAD R29, R12, 0x104, RZ ;  /* 0x000001040c1d7824 */ /* 0x002fe200078e02ff */
[----:B--2---:R-:W-:-:S06]  /*7680*/  SHF.L.U32 R13, R10, 0x4, RZ ;  /* 0x000000040a0d7819 */ /* 0x004fcc00000006ff */
[----:B------:R-:W1:Y:S01]  /*7690*/  LDC R22, c[0x0][0x268] ;  /* 0x00009a00ff167b82 */ /* 0x000e620000000800 */
[----:B---3--:R-:W-:-:S07]  /*76a0*/  LEA RZ, P3, R25, R8, 0x7 ;  /* 0x0000000819ff7211 */ /* 0x008fce00078638ff */
[----:B------:R-:W2:Y:S01]  /*76b0*/  LDC R27, c[0x0][0x268] ;  /* 0x00009a00ff1b7b82 */ /* 0x000ea20000000800 */
[----:B----4-:R-:W-:-:S07]  /*76c0*/  LEA RZ, P6, R23, R8, 0x6 ;  /* 0x0000000817ff7211 */ /* 0x010fce00078c30ff */
[----:B------:R-:W3:Y:S01]  /*76d0*/  LDC R20, c[0x0][0x268] ;  /* 0x00009a00ff147b82 */ /* 0x000ee20000000800 */
[----:B0-----:R-:W-:Y:S01]  /*76e0*/  IMAD R25, R14, 0x102, RZ ;  /* 0x000001020e197824 */ /* 0x001fe200078e02ff */
[----:B------:R-:W-:-:S06]  /*76f0*/  LEA.HI.X.SX32 R39, R13, R9, 0x1, P5 ;  /* 0x000000090d277211 */ /* 0x000fcc00028f0eff */
[----:B------:R-:W0:Y:S01]  /*7700*/  LDC R16, c[0x0][0x268] ;  /* 0x00009a00ff107b82 */ /* 0x000e220000000800 */
[----:B-1----:R-:W-:Y:S01]  /*7710*/  IMAD R19, R22, 0x10c, RZ ;  /* 0x0000010c16137824 */ /* 0x002fe200078e02ff */
[-C--:B------:R-:W-:Y:S01]  /*7720*/  IADD3 RZ, P4, R25, R8.reuse, RZ ;  /* 0x0000000819ff7210 */ /* 0x080fe20007f9e0ff */
[----:B------:R1:W-:Y:S01]  /*7730*/  STL [R1+0x574], R39 ;  /* 0x0005742701007387 */ /* 0x0003e20000100800 */
[----:B------:R-:W-:-:S04]  /*7740*/  IADD3 RZ, P0, R29, R8, RZ ;  /* 0x000000081dff7210 */ /* 0x000fc80007f1e0ff */
[----:B------:R-:W4:Y:S01]  /*7750*/  LDC R24, c[0x0][0x268] ;  /* 0x00009a00ff187b82 */ /* 0x000f220000000800 */
[----:B--2---:R-:W-:-:S07]  /*7760*/  LEA RZ, P1, R27, R8, 0x8 ;  /* 0x000000081bff7211 */ /* 0x004fce00078240ff */
[----:B------:R-:W2:Y:S01]  /*7770*/  LDC R150, c[0x0][0x268] ;  /* 0x00009a00ff967b82 */ /* 0x000ea20000000800 */
[----:B---3--:R-:W-:-:S07]  /*7780*/  IMAD R25, R20, 0x108, RZ ;  /* 0x0000010814197824 */ /* 0x008fce00078e02ff */
[----:B------:R-:W3:Y:S01]  /*7790*/  LDC R160, c[0x0][0x268] ;  /* 0x00009a00ffa07b82 */ /* 0x000ee20000000800 */
[----:B------:R-:W-:-:S07]  /*77a0*/  IADD3 RZ, P5, R25, R8, RZ ;  /* 0x0000000819ff7210 */ /* 0x000fce0007fbe0ff */
[----:B------:R-:W1:Y:S08]  /*77b0*/  LDC R161, c[0x0][0x268] ;  /* 0x00009a00ffa17b82 */ /* 0x000e700000000800 */
[----:B------:R-:W0:Y:S01]  /*77c0*/  LDC R135, c[0x0][0x268] ;  /* 0x00009a00ff877b82 */ /* 0x000e220000000800 */
[----:B--2---:R-:W-:-:S07]  /*77d0*/  IMAD R128, R150, 0xac, RZ ;  /* 0x000000ac96807824 */ /* 0x004fce00078e02ff */
[----:B------:R-:W2:Y:S01]  /*77e0*/  LDC R172, c[0x0][0x268] ;  /* 0x00009a00ffac7b82 */ /* 0x000ea20000000800 */
[----:B---3--:R-:W-:-:S07]  /*77f0*/  IMAD R131, R160, 0x2c, RZ ;  /* 0x0000002ca0837824 */ /* 0x008fce00078e02ff */
[----:B------:R-:W3:Y:S01]  /*7800*/  LDC R124, c[0x0][0x268] ;  /* 0x00009a00ff7c7b82 */ /* 0x000ee20000000800 */
[----:B-1----:R-:W-:-:S07]  /*7810*/  IMAD R132, R161, 0x58, RZ ;  /* 0x00000058a1847824 */ /* 0x002fce00078e02ff */
[----:B------:R-:W1:Y:S01]  /*7820*/  LDC R136, c[0x0][0x268] ;  /* 0x00009a00ff887b82 */ /* 0x000e620000000800 */
[----:B0-----:R-:W-:-:S07]  /*7830*/  IMAD R123, R135, 0x2a, RZ ;  /* 0x0000002a877b7824 */ /* 0x001fce00078e02ff */
        /* <DEDUP_REMOVED lines=34> */
[----:B------:R-:W2:Y:S08]  /*7a60*/  LDC R110, c[0x0][0x268] ;  /* 0x00009a00ff6e7b82 */ /* 0x000eb00000000800 */
        /* <DEDUP_REMOVED lines=12> */
[----:B------:R-:W4:Y:S08]  /*7b30*/  LDC R149, c[0x0][0x268] ;  /* 0x00009a00ff957b82 */ /* 0x000f300000000800 */
[----:B------:R-:W3:Y:S08]  /*7b40*/  LDC R188, c[0x0][0x268] ;  /* 0x00009a00ffbc7b82 */ /* 0x000ef00000000800 */
[----:B------:R-:W1:Y:S08]  /*7b50*/  LDC R202, c[0x0][0x268] ;  /* 0x00009a00ffca7b82 */ /* 0x000e700000000800 */
[----:B------:R-:W0:Y:S01]  /*7b60*/  LDC R130, c[0x0][0x268] ;  /* 0x00009a00ff827b82 */ /* 0x000e220000000800 */
[----:B----4-:R-:W-:-:S07]  /*7b70*/  IMAD R127, R149, 0x56, RZ ;  /* 0x00000056957f7824 */ /* 0x010fce00078e02ff */
[----:B------:R-:W4:Y:S01]  /*7b80*/  LDC R159, c[0x0][0x268] ;  /* 0x00009a00ff9f7b82 */ /* 0x000f220000000800 */
[----:B---3--:R-:W-:-:S07]  /*7b90*/  IMAD R140, R188, 0xb8, RZ ;  /* 0x000000b8bc8c7824 */ /* 0x008fce00078e02ff */
[----:B------:R-:W3:Y:S01]  /*7ba0*/  LDC R167, c[0x0][0x268] ;  /* 0x00009a00ffa77b82 */ /* 0x000ee20000000800 */
[----:B-1----:R-:W-:-:S07]  /*7bb0*/  IMAD R202, R202, 0x8d, RZ ;  /* 0x0000008dcaca7824 */ /* 0x002fce00078e02ff */
[----:B------:R-:W1:Y:S01]  /*7bc0*/  LDC R208, c[0x0][0x268] ;  /* 0x00009a00ffd07b82 */ /* 0x000e620000000800 */
[----:B0-----:R-:W-:-:S07]  /*7bd0*/  IMAD R122, R130, 0xa6, RZ ;  /* 0x000000a6827a7824 */ /* 0x001fce00078e02ff */
        /* <DEDUP_REMOVED lines=81> */
[----:B----4-:R-:W-:Y:S01]  /*80f0*/  IMAD R251, R251, 0x146, RZ ;  /* 0x00000146fbfb7824 */ /* 0x010fe200078e02ff */
[----:B------:R-:W-:Y:S01]  /*8100*/  UIADD3.64 UR10, UR4, 0x180, URZ ;  /* 0x00000180040a7897 */ /* 0x000fe2000fffe03f */
[----:B------:R-:W-:Y:S01]  /*8110*/  CS2R R38, SRZ ;  /* 0x0000000000267805 */ /* 0x000fe2000001ff00 */
[----:B------:R-:W-:Y:S01]  /*8120*/  UIADD3.64 UR14, UR4, 0x200, URZ ;  /* 0x00000200040e7897 */ /* 0x000fe2000fffe03f */
[----:B------:R-:W-:Y:S02]  /*8130*/  CS2R R40, SRZ ;  /* 0x0000000000287805 */ /* 0x000fe4000001ff00 */
[----:B------:R-:W-:Y:S01]  /*8140*/  CS2R R42, SRZ ;  /* 0x00000000002a7805 */ /* 0x000fe2000001ff00 */
[----:B------:R-:W4:Y:S01]  /*8150*/  LDC R4, c[0x0][0x268] ;  /* 0x00009a00ff047b82 */ /* 0x000f220000000800 */
[----:B---3--:R-:W-:-:S07]  /*8160*/  IMAD R133, R162, 0xb0, RZ ;  /* 0x000000b0a2857824 */ /* 0x008fce00078e02ff */
[----:B------:R-:W3:Y:S01]  /*8170*/  LDC R0, c[0x0][0x268] ;  /* 0x00009a00ff007b82 */ /* 0x000ee20000000800 */
[----:B-1----:R-:W-:-:S07]  /*8180*/  IMAD R178, R178, 0x1c, RZ ;  /* 0x0000001cb2b27824 */ /* 0x002fce00078e02ff */
[----:B------:R-:W1:Y:S01]  /*8190*/  LDC R15, c[0x0][0x268] ;  /* 0x00009a00ff0f7b82 */ /* 0x000e620000000800 */
[----:B0-----:R-:W-:-:S07]  /*81a0*/  IMAD R197, R197, 0x1e, RZ ;  /* 0x0000001ec5c57824 */ /* 0x001fce00078e02ff */
[----:B------:R-:W0:Y:S01]  /*81b0*/  LDC R17, c[0x0][0x268] ;  /* 0x00009a00ff117b82 */ /* 0x000e220000000800 */
[----:B----4-:R-:W-:-:S04]  /*81c0*/  SHF.L.U32 R13, R4, 0x6, RZ ;  /* 0x00000006040d7819 */ /* 0x010fc800000006ff */
[-C--:B------:R-:W-:Y:S02]  /*81d0*/  LEA.HI.X.SX32 R27, R13, R9.reuse, 0x1, P3 ;  /* 0x000000090d1b7211 */ /* 0x080fe400018f0eff */
[----:B------:R-:W-:Y:S01]  /*81e0*/  IADD3 RZ, P3, R19, R8, RZ ;  /* 0x0000000813ff7210 */ /* 0x000fe20007f7e0ff */
[----:B------:R-:W4:Y:S01]  /*81f0*/  LDC R21, c[0x0][0x268] ;  /* 0x00009a00ff157b82 */ /* 0x000f220000000800 */
[----:B---3--:R-:W-:Y:S02]  /*8200*/  SHF.L.U32 R11, R0, 0x5, RZ ;  /* 0x00000005000b7819 */ /* 0x008fe400000006ff */
[----:B------:R-:W-:Y:S02]  /*8210*/  LEA R13, R16, R16, 0x7 ;  /* 0x00000010100d7211 */ /* 0x000fe400078e38ff */
[-C--:B------:R-:W-:Y:S02]  /*8220*/  LEA.HI.X.SX32 R31, R11, R9.reuse, 0x1, P6 ;  /* 0x000000090b1f7211 */ /* 0x080fe400030f0eff */
[-C--:B------:R-:W-:Y:S01]  /*8230*/  LEA.HI.X.SX32 R29, R13, R9.reuse, 0x1, P4 ;  /* 0x000000090d1d7211 */ /* 0x080fe200020f0eff */
[----:B------:R-:W3:Y:S01]  /*8240*/  LDC R12, c[0x0][0x268] ;  /* 0x00009a00ff0c7b82 */ /* 0x000ee20000000800 */
[----:B-1----:R-:W-:Y:S01]  /*8250*/  SHF.L.U32 R15, R15, 0x7, RZ ;  /* 0x000000070f0f7819 */ /* 0x002fe200000006ff */
[----:B------:R-:W-:Y:S03]  /*8260*/  STL [R1+0x56c], R31 ;  /* 0x00056c1f01007387 */ /* 0x000fe60000100800 */
[----:B------:R-:W-:Y:S01]  /*8270*/  LEA.HI.X.SX32 R15, R15, R9, 0x1, P1 ;  /* 0x000000090f0f7211 */ /* 0x000fe200008f0eff */
[----:B------:R-:W-:Y:S02]  /*8280*/  STL [R1+0x564], R27 ;  /* 0x0005641b01007387 */ /* 0x000fe40000100800 */
[----:B------:R-:W1:Y:S02]  /*8290*/  LDC R23, c[0x0][0x268] ;  /* 0x00009a00ff177b82 */ /* 0x000e640000000800 */
[----:B------:R0:W-:Y:S04]  /*82a0*/  STL [R1+0x55c], R15 ;  /* 0x00055c0f01007387 */ /* 0x0001e80000100800 */
[----:B------:R-:W-:Y:S02]  /*82b0*/  STL [R1+0x554], R29 ;  /* 0x0005541d01007387 */ /* 0x000fe40000100800 */
[----:B------:R-:W2:Y:S01]  /*82c0*/  LDC R20, c[0x0][0x268] ;  /* 0x00009a00ff147b82 */ /* 0x000ea20000000800 */
[----:B----4-:R-:W-:-:S02]  /*82d0*/  IMAD R21, R21, 0x10a, RZ ;  /* 0x0000010a15157824 */ /* 0x010fc400078e02ff */
[----:B0-----:R-:W-:-:S03]  /*82e0*/  IMAD R15, R17, 0x82, RZ ;  /* 0x00000082110f7824 */ /* 0x001fc600078e02ff */
[----:B------:R-:W-:Y:S02]  /*82f0*/  IADD3 RZ, P6, R21, R8, RZ ;  /* 0x0000000815ff7210 */ /* 0x000fe40007fde0ff */
[----:B------:R-:W0:Y:S01]  /*8300*/  LDC R19, c[0x0][0x268] ;  /* 0x00009a00ff137b82 */ /* 0x000e220000000800 */
[----:B---3--:R-:W-:Y:S02]  /*8310*/  LEA R11, R12, R12, 0x6 ;  /* 0x0000000c0c0b7211 */ /* 0x008fe400078e30ff */
[C---:B------:R-:W-:Y:S02]  /*8320*/  IADD3 R26, P4, R15.reuse, R8, RZ ;  /* 0x000000080f1a7210 */ /* 0x040fe40007f9e0ff */
[-C--:B------:R-:W-:Y:S02]  /*8330*/  LEA.HI.X.SX32 R13, R15, R9.reuse, 0x1, P0 ;  /* 0x000000090f0d7211 */ /* 0x080fe400000f0eff */
[----:B------:R-:W-:Y:S01]  /*8340*/  LEA.HI.X.SX32 R27, R11, R9, 0x1, P4 ;  /* 0x000000090b1b7211 */ /* 0x000fe200020f0eff */
[----:B------:R-:W3:Y:S01]  /*8350*/  LDC R14, c[0x0][0x268] ;  /* 0x00009a00ff0e7b82 */ /* 0x000ee20000000800 */
[----:B-1----:R-:W-:-:S02]  /*8360*/  IMAD R23, R23, 0x10e, RZ ;  /* 0x0000010e17177824 */ /* 0x002fc400078e02ff */
[----:B------:R-:W-:Y:S01]  /*8370*/  IMAD R11, R24, 0x112, RZ ;  /* 0x00000112180b7824 */ /* 0x000fe200078e02ff */
[----:B------:R-:W-:Y:S02]  /*8380*/  STL.64 [R1+0xb10], R26 ;  /* 0x000b101a01007387 */ /* 0x000fe40000100a00 */
[-C--:B------:R-:W-:Y:S02]  /*8390*/  IADD3 RZ, P1, R23, R8.reuse, RZ ;  /* 0x0000000817ff7210 */ /* 0x080fe40007f3e0ff */
[----:B------:R-:W1:Y:S01]  /*83a0*/  LDC R4, c[0x0][0x268] ;  /* 0x00009a00ff047b82 */ /* 0x000e620000000800 */
[----:B--2---:R-:W-:Y:S01]  /*83b0*/  IMAD R23, R20, 0x110, RZ ;  /* 0x0000011014177824 */ /* 0x004fe200078e02ff */
[----:B------:R3:W-:Y:S01]  /*83c0*/  STL [R1+0x54c], R13 ;  /* 0x00054c0d01007387 */ /* 0x0007e20000100800 */
[----:B------:R-:W-:-:S03]  /*83d0*/  IADD3 RZ, P0, R11, R8, RZ ;  /* 0x000000080bff7210 */ /* 0x000fc60007f1e0ff */
[----:B------:R-:W-:Y:S02]  /*83e0*/  IADD3 RZ, P4, R23, R8, RZ ;  /* 0x0000000817ff7210 */ /* 0x000fe40007f9e0ff */
[----:B------:R-:W2:Y:S01]  /*83f0*/  LDC R17, c[0x0][0x268] ;  /* 0x00009a00ff117b82 */ /* 0x000ea20000000800 */
[----:B0-----:R-:W-:-:S05]  /*8400*/  IMAD R15, R19, 0x83, RZ ;  /* 0x00000083130f7824 */ /* 0x001fca00078e02ff */
[----:B------:R-:W-:Y:S02]  /*8410*/  LEA.HI.X.SX32 R37, R15, R9, 0x1, P2 ;  /* 0x000000090f257211 */ /* 0x000fe400010f0eff */
[----:B------:R-:W0:Y:S01]  /*8420*/  LDC R21, c[0x0][0x268] ;  /* 0x00009a00ff157b82 */ /* 0x000e220000000800 */
[----:B---3--:R-:W-:Y:S02]  /*8430*/  IMAD R13, R14, 0x42, RZ ;  /* 0x000000420e0d7824 */ /* 0x008fe400078e02ff */
[----:B------:R-:W-:Y:S03]  /*8440*/  STL [R1+0x544], R37 ;  /* 0x0005442501007387 */ /* 0x000fe60000100800 */
[----:B------:R-:W-:Y:S02]  /*8450*/  IADD3 R30, P2, R13, R8, RZ ;  /* 0x000000080d1e7210 */ /* 0x000fe40007f5e0ff */
[----:B------:R-:W3:Y:S01]  /*8460*/  LDC R22, c[0x0][0x268] ;  /* 0x00009a00ff167b82 */ /* 0x000ee20000000800 */
[----:B-1----:R-:W-:-:S02]  /*8470*/  LEA R11, R4, R4, 0x5 ;  /* 0x00000004040b7211 */ /* 0x002fc400078e28ff */
[----:B------:R-:W-:Y:S02]  /*8480*/  MOV R4, RZ ;  /* 0x000000ff00047202 */ /* 0x000fe40000000f00 */
[----:B------:R-:W-:-:S03]  /*8490*/  LEA.HI.X.SX32 R31, R11, R9, 0x1, P2 ;  /* 0x000000090b1f7211 */ /* 0x000fc600010f0eff */
[----:B------:R-:W1:Y:S01]  /*84a0*/  LDC R25, c[0x0][0x268] ;  /* 0x00009a00ff197b82 */ /* 0x000e620000000800 */
[----:B--2---:R-:W-:Y:S01]  /*84b0*/  IMAD R17, R17, 0x84, RZ ;  /* 0x0000008411117824 */ /* 0x004fe200078e02ff */
[----:B------:R2:W-:Y:S06]  /*84c0*/  STL.64 [R1+0xc08], R30 ;  /* 0x000c081e01007387 */ /* 0x0005ec0000100a00 */
[----:B------:R-:W4:Y:S01]  /*84d0*/  LDC R3, c[0x0][0x268] ;  /* 0x00009a00ff037b82 */ /* 0x000f220000000800 */
[----:B0-----:R-:W-:Y:S01]  /*84e0*/  IMAD R19, R21, 0x85, RZ ;  /* 0x0000008515137824 */ /* 0x001fe200078e02ff */
[----:B------:R-:W-:-:S06]  /*84f0*/  LEA.HI.X.SX32 R35, R17, R9, 0x1, P5 ;  /* 0x0000000911237211 */ /* 0x000fcc00028f0eff */
[----:B------:R-:W0:Y:S01]  /*8500*/  LDC R7, c[0x0][0x268] ;  /* 0x00009a00ff077b82 */ /* 0x000e220000000800 */
[-C--:B--2---:R-:W-:Y:S01]  /*8510*/  IADD3 R30, P2, R17, R8.reuse, RZ ;  /* 0x00000008111e7210 */ /* 0x084fe20007f5e0ff */
[----:B---3--:R-:W-:Y:S01]  /*8520*/  IMAD R21, R22, 0x86, RZ ;  /* 0x0000008616157824 */ /* 0x008fe200078e02ff */
[-C--:B------:R-:W-:Y:S01]  /*8530*/  LEA.HI.X.SX32 R33, R19, R9.reuse, 0x1, P6 ;  /* 0x0000000913217211 */ /* 0x080fe200030f0eff */
[----:B------:R-:W-:Y:S01]  /*8540*/  UIADD3.64 UR10, UR4, 0x280, URZ ;  /* 0x00000280040a7897 */ /* 0x000fe2000fffe03f */
[-C--:B------:R-:W-:Y:S01]  /*8550*/  LEA.HI.X.SX32 R31, R13, R9.reuse, 0x1, P2 ;  /* 0x000000090d1f7211 */ /* 0x080fe200010f0eff */
[----:B------:R-:W-:Y:S01]  /*8560*/  UIADD3.64 UR14, UR4, 0x800, URZ ;  /* 0x00000800040e7897 */ /* 0x000fe2000fffe03f */
[----:B------:R-:W-:Y:S01]  /*8570*/  CS2R R36, SRZ ;  /* 0x0000000000247805 */ /* 0x000fe2000001ff00 */
[----:B------:R-:W2:Y:S01]  /*8580*/  LDC R16, c[0x0][0x268] ;  /* 0x00009a00ff107b82 */ /* 0x000ea20000000800 */
[----:B-1----:R-:W-:Y:S01]  /*8590*/  IMAD R25, R25, 0x114, RZ ;  /* 0x0000011419197824 */ /* 0x002fe200078e02ff */
[----:B------:R1:W-:Y:S04]  /*85a0*/  STL.64 [R1+0xb08], R30 ;  /* 0x000b081e01007387 */ /* 0x0003e80000100a00 */
[-C--:B------:R-:W-:Y:S01]  /*85b0*/  IADD3 RZ, P5, R25, R8.reuse, RZ ;  /* 0x0000000819ff7210 */ /* 0x080fe20007fbe0ff */
[----:B------:R-:W-:Y:S01]  /*85c0*/  STL [R1+0x53c], R35 ;  /* 0x00053c2301007387 */ /* 0x000fe20000100800 */
[----:B------:R-:W3:Y:S01]  /*85d0*/  LDC R26, c[0x0][0x268] ;  /* 0x00009a00ff1a7b82 */ /* 0x000ee20000000800 */
[----:B----4-:R-:W-:Y:S01]  /*85e0*/  IMAD R217, R3, 0xfe, RZ ;  /* 0x000000fe03d97824 */ /* 0x010fe200078e02ff */
[----:B------:R-:W-:Y:S01]  /*85f0*/  LEA.HI.X.SX32 R3, R183, R9, 0x1, P0 ;  /* 0x00000009b7037211 */ /* 0x000fe200000f0eff */
[----:B------:R-:W-:Y:S01]  /*8600*/  STL [R1+0x534], R33 ;  /* 0x0005342101007387 */ /* 0x000fe20000100800 */
[----:B-1----:R-:W-:-:S04]  /*8610*/  IADD3 R30, P2, R21, R8, RZ ;  /* 0x00000008151e7210 */ /* 0x002fc80007f5e0ff */
[----:B------:R-:W1:Y:S01]  /*8620*/  LDC R12, c[0x0][0x268] ;  /* 0x00009a00ff0c7b82 */ /* 0x000e620000000800 */
[----:B------:R-:W-:Y:S01]  /*8630*/  LEA.HI.X.SX32 R21, R21, R9, 0x1, P3 ;  /* 0x0000000915157211 */ /* 0x000fe200018f0eff */
[----:B0-----:R-:W-:-:S06]  /*8640*/  IMAD R183, R7, 0x1fc, RZ ;  /* 0x000001fc07b77824 */ /* 0x001fcc00078e02ff */
[----:B------:R-:W0:Y:S01]  /*8650*/  LDC R23, c[0x0][0x268] ;  /* 0x00009a00ff177b82 */ /* 0x000e220000000800 */
[----:B--2---:R-:W-:-:S07]  /*8660*/  IMAD R15, R16, 0x43, RZ ;  /* 0x00000043100f7824 */ /* 0x004fce00078e02ff */
[----:B------:R-:W2:Y:S01]  /*8670*/  LDC R20, c[0x0][0x268] ;  /* 0x00009a00ff147b82 */ /* 0x000ea20000000800 */
[----:B---3--:R-:W-:Y:S01]  /*8680*/  IMAD R11, R26, 0x116, RZ ;  /* 0x000001161a0b7824 */ /* 0x008fe200078e02ff */
[----:B------:R-:W-:-:S06]  /*8690*/  LEA.HI.X.SX32 R31, R15, R9, 0x1, P2 ;  /* 0x000000090f1f7211 */ /* 0x000fcc00010f0eff */
[----:B------:R-:W3:Y:S01]  /*86a0*/  LDC R24, c[0x0][0x268] ;  /* 0x00009a00ff187b82 */ /* 0x000ee20000000800 */
[----:B-1----:R-:W-:Y:S01]  /*86b0*/  IMAD R13, R12, 0x22, RZ ;  /* 0x000000220c0d7824 */ /* 0x002fe200078e02ff */
[----:B------:R-:W-:Y:S01]  /*86c0*/  IADD3 RZ, P6, R11, R8, RZ ;  /* 0x000000080bff7210 */ /* 0x000fe20007fde0ff */
[----:B------:R-:W-:Y:S05]  /*86d0*/  STL.64 [R1+0xb00], R30 ;  /* 0x000b001e01007387 */ /* 0x000fea0000100a00 */
[----:B------:R-:W1:Y:S01]  /*86e0*/  LDC R0, c[0x0][0x268] ;  /* 0x00009a00ff007b82 */ /* 0x000e620000000800 */
[----:B0-----:R-:W-:Y:S01]  /*86f0*/  IMAD R17, R23, 0x87, RZ ;  /* 0x0000008717117824 */ /* 0x001fe200078e02ff */
[----:B------:R0:W-:Y:S01]  /*8700*/  STL [R1+0x52c], R21 ;  /* 0x00052c1501007387 */ /* 0x0001e20000100800 */
[----:B------:R-:W-:-:S05]  /*8710*/  IMAD R23, R28, 0x11a, RZ ;  /* 0x0000011a1c177824 */ /* 0x000fca00078e02ff */
[----:B------:R-:W4:Y:S01]  /*8720*/  LDC R14, c[0x0][0x268] ;  /* 0x00009a00ff0e7b82 */ /* 0x000f220000000800 */
[----:B--2---:R-:W-:Y:S01]  /*8730*/  IMAD R15, R20, 0x44, RZ ;  /* 0x00000044140f7824 */ /* 0x004fe200078e02ff */
[----:B------:R-:W-:-:S06]  /*8740*/  LEA.HI.X.SX32 R17, R17, R9, 0x1, P1 ;  /* 0x0000000911117211 */ /* 0x000fcc00008f0eff */
[----:B------:R-:W2:Y:S01]  /*8750*/  LDC R27, c[0x0][0x268] ;  /* 0x00009a00ff1b7b82 */ /* 0x000ea20000000800 */
[----:B---3--:R-:W-:Y:S01]  /*8760*/  IMAD R19, R24, 0x88, RZ ;  /* 0x0000008818137824 */ /* 0x008fe200078e02ff */
[-C--:B------:R-:W-:Y:S01]  /*8770*/  IADD3 R24, P3, R13, R8.reuse, RZ ;  /* 0x000000080d187210 */ /* 0x080fe20007f7e0ff */
[----:B------:R3:W-:Y:S01]  /*8780*/  STL [R1+0x524], R17 ;  /* 0x0005241101007387 */ /* 0x0007e20000100800 */
[----:B------:R-:W-:-:S04]  /*8790*/  IADD3 R20, P1, R15, R8, RZ ;  /* 0x000000080f147210 */ /* 0x000fc80007f3e0ff */
[----:B------:R-:W2:Y:S01]  /*87a0*/  LDC R22, c[0x0][0x268] ;  /* 0x00009a00ff167b82 */ /* 0x000ea20000000800 */
[----:B-1----:R-:W-:-:S07]  /*87b0*/  LEA R11, R0, R0, 0x4 ;  /* 0x00000000000b7211 */ /* 0x002fce00078e20ff */
[----:B------:R-:W1:Y:S01]  /*87c0*/  LDC R29, c[0x0][0x268] ;  /* 0x00009a00ff1d7b82 */ /* 0x000e620000000800 */
[----:B------:R-:W-:Y:S01]  /*87d0*/  LEA.HI.X.SX32 R25, R11, R9, 0x1, P3 ;  /* 0x000000090b197211 */ /* 0x000fe200018f0eff */
[----:B----4-:R-:W-:Y:S01]  /*87e0*/  IMAD R11, R14, 0x11e, RZ ;  /* 0x0000011e0e0b7824 */ /* 0x010fe200078e02ff */
[----:B------:R-:W-:-:S05]  /*87f0*/  IADD3 R16, P3, R19, R8, RZ ;  /* 0x0000000813107210 */ /* 0x000fca0007f7e0ff */
[----:B------:R-:W4:Y:S01]  /*8800*/  LDC R162, c[0x0][0x268] ;  /* 0x00009a00ffa27b82 */ /* 0x000f220000000800 */
[-C--:B0-----:R-:W-:Y:S01]  /*8810*/  LEA.HI.X.SX32 R21, R13, R9.reuse, 0x1, P1 ;  /* 0x000000090d157211 */ /* 0x081fe200008f0eff */
[----:B------:R0:W-:Y:S01]  /*8820*/  STL.64 [R1+0xc80], R24 ;  /* 0x000c801801007387 */ /* 0x0001e20000100a00 */
[-C--:B---3--:R-:W-:Y:S01]  /*8830*/  LEA.HI.X.SX32 R17, R15, R9.reuse, 0x1, P3 ;  /* 0x000000090f117211 */ /* 0x088fe200018f0eff */
[----:B--2---:R-:W-:Y:S01]  /*8840*/  IMAD R27, R27, 0x118, RZ ;  /* 0x000001181b1b7824 */ /* 0x004fe200078e02ff */
[----:B------:R-:W-:Y:S01]  /*8850*/  LEA.HI.X.SX32 R13, R19, R9, 0x1, P4 ;  /* 0x00000009130d7211 */ /* 0x000fe200020f0eff */
[----:B------:R-:W-:Y:S01]  /*8860*/  STL.64 [R1+0xc00], R20 ;  /* 0x000c001401007387 */ /* 0x000fe20000100a00 */
[----:B------:R-:W-:Y:S01]  /*8870*/  MOV R0, 0x3f800000 ;  /* 0x3f80000000007802 */ /* 0x000fe20000000f00 */
[----:B------:R-:W2:Y:S01]  /*8880*/  LDC R12, c[0x0][0x268] ;  /* 0x00009a00ff0c7b82 */ /* 0x000ea20000000800 */
[-C--:B------:R-:W-:Y:S01]  /*8890*/  IADD3 RZ, P4, R11, R8.reuse, RZ ;  /* 0x000000080bff7210 */ /* 0x080fe20007f9e0ff */
[----:B------:R-:W-:Y:S01]  /*88a0*/  STL.64 [R1+0xaf8], R16 ;  /* 0x000af81001007387 */ /* 0x000fe20000100a00 */
[----:B------:R-:W-:-:S02]  /*88b0*/  IADD3 RZ, P2, R27, R8, RZ ;  /* 0x000000081bff7210 */ /* 0x000fc40007f5e0ff */
[----:B------:R-:W-:Y:S02]  /*88c0*/  CS2R R26, SRZ ;  /* 0x00000000001a7805 */ /* 0x000fe4000001ff00 */
[----:B------:R-:W-:Y:S01]  /*88d0*/  IADD3 RZ, P1, R23, R8, RZ ;  /* 0x0000000817ff7210 */ /* 0x000fe20007f3e0ff */
[----:B------:R3:W-:Y:S01]  /*88e0*/  STL [R1+0x51c], R13 ;  /* 0x00051c0d01007387 */ /* 0x0007e20000100800 */
[----:B0-----:R-:W-:Y:S01]  /*88f0*/  MOV R24, 0xff800000 ;  /* 0xff80000000187802 */ /* 0x001fe20000000f00 */
[----:B------:R-:W0:Y:S01]  /*8900*/  LDC R11, c[0x0][0x268] ;  /* 0x00009a00ff0b7b82 */ /* 0x000e220000000800 */
[----:B------:R-:W-:Y:S01]  /*8910*/  MOV R25, 0x3f800000 ;  /* 0x3f80000000197802 */ /* 0x000fe20000000f00 */
[----:B-1----:R-:W-:Y:S01]  /*8920*/  IMAD R29, R29, 0x11c, RZ ;  /* 0x0000011c1d1d7824 */ /* 0x002fe200078e02ff */
[----:B------:R-:W-:Y:S01]  /*8930*/  UIADD3.64 UR10, UR4, 0x880, URZ ;  /* 0x00000880040a7897 */ /* 0x000fe2000fffe03f */
[----:B------:R1:W-:Y:S01]  /*8940*/  STL [R1+0x4c8], R24 ;  /* 0x0004c81801007387 */ /* 0x0003e20000100800 */
[----:B------:R-:W-:Y:S01]  /*8950*/  UIADD3.64 UR14, UR4, 0x900, URZ ;  /* 0x00000900040e7897 */ /* 0x000fe2000fffe03f */
[----:B------:R-:W-:-:S02]  /*8960*/  CS2R R30, SRZ ;  /* 0x00000000001e7805 */ /* 0x000fc4000001ff00 */
[----:B------:R-:W-:Y:S01]  /*8970*/  IADD3 RZ, P3, R29, R8, RZ ;  /* 0x000000081dff7210 */ /* 0x000fe20007f7e0ff */
[----:B------:R-:W-:Y:S01]  /*8980*/  STL.64 [R1+0xd00], R4 ;  /* 0x000d000401007387 */ /* 0x000fe20000100a00 */
[----:B---3--:R-:W3:Y:S01]  /*8990*/  LDC R13, c[0x0][0x268] ;  /* 0x00009a00ff0d7b82 */ /* 0x008ee20000000800 */
[----:B----4-:R-:W-:Y:S01]  /*89a0*/  IMAD R162, R162, 0x1a, RZ ;  /* 0x0000001aa2a27824 */ /* 0x010fe200078e02ff */
[----:B------:R-:W-:Y:S01]  /*89b0*/  CS2R R32, SRZ ;  /* 0x0000000000207805 */ /* 0x000fe2000001ff00 */
[----:B------:R-:W-:Y:S01]  /*89c0*/  STL [R1+0x4dc], R0 ;  /* 0x0004dc0001007387 */ /* 0x000fe20000100800 */
[----:B------:R-:W-:Y:S02]  /*89d0*/  CS2R R34, SRZ ;  /* 0x0000000000227805 */ /* 0x000fe4000001ff00 */
[----:B-1----:R-:W-:Y:S02]  /*89e0*/  MOV R24, 0x3f800000 ;  /* 0x3f80000000187802 */ /* 0x002fe40000000f00 */
[----:B------:R-:W1:Y:S01]  /*89f0*/  LDC R14, c[0x0][0x268] ;  /* 0x00009a00ff0e7b82 */ /* 0x000e620000000800 */
[----:B------:R4:W-:Y:S01]  /*8a00*/  STL [R1+0xd2c], R5 ;  /* 0x000d2c0501007387 */ /* 0x0009e20000100800 */
[----:B0-----:R-:W-:-:S03]  /*8a10*/  IMAD R10, R11, 0x8a, RZ ;  /* 0x0000008a0b0a7824 */ /* 0x001fc600078e02ff */
[----:B------:R-:W-:Y:S01]  /*8a20*/  STL [R1+0x4d8], RZ ;  /* 0x0004d8ff01007387 */ /* 0x000fe20000100800 */
[----:B--2---:R-:W-:Y:S02]  /*8a30*/  IMAD R11, R12, 0x46, RZ ;  /* 0x000000460c0b7824 */ /* 0x004fe400078e02ff */
[----:B------:R-:W0:Y:S01]  /*8a40*/  LDC R15, c[0x0][0x268] ;  /* 0x00009a00ff0f7b82 */ /* 0x000e220000000800 */
[----:B----4-:R-:W-:Y:S01]  /*8a50*/  MOV R5, 0x3f800000 ;  /* 0x3f80000000057802 */ /* 0x010fe20000000f00 */
[----:B------:R2:W-:Y:S01]  /*8a60*/  STL [R1+0x594], R25 ;  /* 0x0005941901007387 */ /* 0x0005e20000100800 */
[----:B------:R-:W-:-:S05]  /*8a70*/  IADD3 R2, P0, R10, R8, RZ ;  /* 0x000000080a027210 */ /* 0x000fca0007f1e0ff */
[----:B------:R-:W4:Y:S01]  /*8a80*/  LDC R16, c[0x0][0x268] ;  /* 0x00009a00ff107b82 */ /* 0x000f220000000800 */
[----:B------:R1:W-:Y:S01]  /*8a90*/  STL [R1+0x598], R24 ;  /* 0x0005981801007387 */ /* 0x0003e20000100800 */
[----:B------:R-:W-:Y:S01]  /*8aa0*/  LEA.HI.X.SX32 R7, R10, R9, 0x1, P5 ;  /* 0x000000090a077211 */ /* 0x000fe200028f0eff */
[----:B---3--:R-:W-:Y:S01]  /*8ab0*/  IMAD R12, R13, 0x8c, RZ ;  /* 0x0000008c0d0c7824 */ /* 0x008fe200078e02ff */
[----:B--2---:R-:W-:Y:S01]  /*8ac0*/  MOV R25, 0xff800000 ;  /* 0xff80000000197802 */ /* 0x004fe20000000f00 */
[----:B------:R2:W-:Y:S01]  /*8ad0*/  STL [R1+0x590], R5 ;  /* 0x0005900501007387 */ /* 0x0005e20000100800 */
[----:B-1----:R-:W-:Y:S02]  /*8ae0*/  IMAD R13, R14, 0x8e, RZ ;  /* 0x0000008e0e0d7824 */ /* 0x002fe400078e02ff */
[----:B------:R-:W1:Y:S01]  /*8af0*/  LDC R17, c[0x0][0x268] ;  /* 0x00009a00ff117b82 */ /* 0x000e620000000800 */
[----:B------:R-:W-:Y:S01]  /*8b00*/  STL [R1+0x4cc], R25 ;  /* 0x0004cc1901007387 */ /* 0x000fe20000100800 */
[----:B------:R-:W-:-:S06]  /*8b10*/  IADD3 R6, P5, R12, R8, RZ ;  /* 0x000000080c067210 */ /* 0x000fcc0007fbe0ff */
[----:B------:R-:W3:Y:S01]  /*8b20*/  LDC R19, c[0x0][0x268] ;  /* 0x00009a00ff137b82 */ /* 0x000ee20000000800 */
[----:B------:R-:W-:Y:S01]  /*8b30*/  MOV R24, 0xff800000 ;  /* 0xff80000000187802 */ /* 0x000fe20000000f00 */
[----:B0-----:R-:W-:Y:S01]  /*8b40*/  IMAD R14, R15, 0x12, RZ ;  /* 0x000000120f0e7824 */ /* 0x001fe200078e02ff */
[----:B--2---:R-:W-:-:S05]  /*8b50*/  MOV R5, 0xff800000 ;  /* 0xff80000000057802 */ /* 0x004fca0000000f00 */
[----:B------:R-:W0:Y:S01]  /*8b60*/  LDC R20, c[0x0][0x268] ;  /* 0x00009a00ff147b82 */ /* 0x000e220000000800 */
[----:B------:R2:W-:Y:S01]  /*8b70*/  STL [R1+0x4d4], R24 ;  /* 0x0004d41801007387 */ /* 0x0005e20000100800 */
[----:B----4-:R-:W-:-:S06]  /*8b80*/  IMAD R15, R16, 0x24, RZ ;  /* 0x00000024100f7824 */ /* 0x010fcc00078e02ff */
[----:B------:R-:W4:Y:S01]  /*8b90*/  LDC R21, c[0x0][0x268] ;  /* 0x00009a00ff157b82 */ /* 0x000f220000000800 */
[----:B------:R-:W-:Y:S01]  /*8ba0*/  STL [R1], RZ ;  /* 0x000000ff01007387 */ /* 0x000fe20000100800 */
[----:B-1----:R-:W-:Y:S01]  /*8bb0*/  IMAD R16, R17, 0x48, RZ ;  /* 0x0000004811107824 */ /* 0x002fe200078e02ff */
[----:B--2---:R-:W-:-:S05]  /*8bc0*/  CS2R R24, SRZ ;  /* 0x0000000000187805 */ /* 0x004fca000001ff00 */
[----:B------:R-:W1:Y:S01]  /*8bd0*/  LDC R23, c[0x0][0x268] ;  /* 0x00009a00ff177b82 */ /* 0x000e620000000800 */
[----:B------:R2:W-:Y:S01]  /*8be0*/  STL [R1+0x4d0], R5 ;  /* 0x0004d00501007387 */ /* 0x0005e20000100800 */
[----:B---3--:R-:W-:Y:S01]  /*8bf0*/  IMAD R17, R19, 0x90, RZ ;  /* 0x0000009013117824 */ /* 0x008fe200078e02ff */
[----:B------:R-:W-:Y:S01]  /*8c00*/  UIADD3.64 UR10, UR4, 0x980, URZ ;  /* 0x00000980040a7897 */ /* 0x000fe2000fffe03f */
[----:B------:R-:W-:Y:S01]  /*8c10*/  MOV R0, RZ ;  /* 0x000000ff00007202 */ /* 0x000fe20000000f00 */
[----:B------:R-:W-:Y:S01]  /*8c20*/  STL [R1+0x4], RZ ;  /* 0x000004ff01007387 */ /* 0x000fe20000100800 */
[----:B------:R-:W-:Y:S01]  /*8c30*/  UIADD3.64 UR14, UR4, 0xa00, URZ ;  /* 0x00000a00040e7897 */ /* 0x000fe2000fffe03f */
[----:B------:R-:W-:Y:S01]  /*8c40*/  CS2R R28, SRZ ;  /* 0x00000000001c7805 */ /* 0x000fe2000001ff00 */
[----:B0-----:R-:W-:Y:S01]  /*8c50*/  IMAD R19, R20, 0x92, RZ ;  /* 0x0000009214137824 */ /* 0x001fe200078e02ff */
[----:B------:R-:W-:Y:S01]  /*8c60*/  STL [R1+0x8], RZ ;  /* 0x000008ff01007387 */ /* 0x000fe20000100800 */
[----:B--2---:R-:W0:Y:S03]  /*8c70*/  LDC R5, c[0x0][0x268] ;  /* 0x00009a00ff057b82 */ /* 0x004e260000000800 */
[----:B------:R-:W-:Y:S01]  /*8c80*/  STL [R1+0xc], RZ ;  /* 0x00000cff01007387 */ /* 0x000fe20000100800 */
[----:B----4-:R-:W-:-:S03]  /*8c90*/  IMAD R20, R21, 0x4a, RZ ;  /* 0x0000004a15147824 */ /* 0x010fc600078e02ff */
[----:B------:R-:W-:Y:S01]  /*8ca0*/  STL [R1+0x10], RZ ;  /* 0x000010ff01007387 */ /* 0x000fe20000100800 */
[----:B------:R-:W-:-:S03]  /*8cb0*/  IMAD R21, R22, 0x94, RZ ;  /* 0x0000009416157824 */ /* 0x000fc600078e02ff */
[----:B------:R-:W-:Y:S01]  /*8cc0*/  STL [R1+0x14], RZ ;  /* 0x000014ff01007387 */ /* 0x000fe20000100800 */
[----:B-1----:R-:W-:-:S03]  /*8cd0*/  IMAD R22, R23, 0x96, RZ ;  /* 0x0000009617167824 */ /* 0x002fc600078e02ff */
[----:B------:R-:W-:Y:S01]  /*8ce0*/  STL [R1+0x18], RZ ;  /* 0x000018ff01007387 */ /* 0x000fe20000100800 */
[----:B------:R-:W-:Y:S02]  /*8cf0*/  IMAD R23, R108, 0x26, RZ ;  /* 0x000000266c177824 */ /* 0x000fe400078e02ff */
[----:B------:R-:W-:Y:S01]  /*8d00*/  IMAD R108, R109, 0x4c, RZ ;  /* 0x0000004c6d6c7824 */ /* 0x000fe200078e02ff */
[----:B------:R-:W-:Y:S01]  /*8d10*/  STL [R1+0x1c], RZ ;  /* 0x00001cff01007387 */ /* 0x000fe20000100800 */
[----:B------:R-:W-:Y:S02]  /*8d20*/  IMAD R109, R110, 0x98, RZ ;  /* 0x000000986e6d7824 */ /* 0x000fe400078e02ff */
[----:B------:R-:W-:Y:S01]  /*8d30*/  IMAD R110, R111, 0x9a, RZ ;  /* 0x0000009a6f6e7824 */ /* 0x000fe200078e02ff */
[----:B------:R-:W-:Y:S01]  /*8d40*/  STL [R1+0x20], RZ ;  /* 0x000020ff01007387 */ /* 0x000fe20000100800 */
[----:B------:R-:W-:Y:S02]  /*8d50*/  IMAD R111, R112, 0x4e, RZ ;  /* 0x0000004e706f7824 */ /* 0x000fe400078e02ff */
[----:B0-----:R-:W-:Y:S01]  /*8d60*/  IMAD R150, R5, 0xc0, RZ ;  /* 0x000000c005967824 */ /* 0x001fe200078e02ff */
[----:B------:R-:W-:Y:S01]  /*8d70*/  STL [R1+0x24], RZ ;  /* 0x000024ff01007387 */ /* 0x000fe20000100800 */
[----:B------:R-:W0:Y:S01]  /*8d80*/  LDC R5, c[0x0][0x268] ;  /* 0x00009a00ff057b82 */ /* 0x000e220000000800 */
[----:B------:R-:W-:-:S02]  /*8d90*/  IMAD R112, R113, 0x9c, RZ ;  /* 0x0000009c71707824 */ /* 0x000fc400078e02ff */
        /* <DEDUP_REMOVED lines=8> */
[----:B------:R-:W-:Y:S01]  /*8e20*/  IMAD R119, R121, 0xa2, RZ ;  /* 0x000000a279777824 */ /* 0x000fe200078e02ff */
[----:B------:R-:W-:Y:S01]  /*8e30*/  STL [R1+0x34], RZ ;  /* 0x000034ff01007387 */ /* 0x000fe20000100800 */
[----:B------:R-:W-:-:S02]  /*8e40*/  IMAD R121, R125, 0xa4, RZ ;  /* 0x000000a47d797824 */ /* 0x000fc400078e02ff */
[----:B------:R-:W-:Y:S01]  /*8e50*/  IMAD R125, R137, 0xa8, RZ ;  /* 0x000000a8897d7824 */ /* 0x000fe200078e02ff */
[----:B------:R-:W-:Y:S01]  /*8e60*/  STL [R1+0x38], RZ ;  /* 0x000038ff01007387 */ /* 0x000fe20000100800 */
[----:B------:R-:W-:-:S03]  /*8e70*/  IMAD R137, R179, 0xb6, RZ ;  /* 0x000000b6b3897824 */ /* 0x000fc600078e02ff */
[----:B------:R-:W-:Y:S01]  /*8e80*/  STL [R1+0x3c], RZ ;  /* 0x00003cff01007387 */ /* 0x000fe20000100800 */
[----:B0-----:R-:W-:Y:S02]  /*8e90*/  IMAD R151, R5, 0xc2, RZ ;  /* 0x000000c205977824 */ /* 0x001fe400078e02ff */
[----:B------:R-:W0:Y:S01]  /*8ea0*/  LDC R5, c[0x0][0x268] ;  /* 0x00009a00ff057b82 */ /* 0x000e220000000800 */
[----:B------:R-:W-:Y:S04]  /*8eb0*/  STL [R1+0x40], RZ ;  /* 0x000040ff01007387 */ /* 0x000fe80000100800 */
[----:B------:R-:W-:Y:S04]  /*8ec0*/  STL [R1+0x44], RZ ;  /* 0x000044ff01007387 */ /* 0x000fe80000100800 */
[----:B------:R-:W-:Y:S04]  /*8ed0*/  STL [R1+0x48], RZ ;  /* 0x000048ff01007387 */ /* 0x000fe80000100800 */
[----:B------:R-:W-:Y:S04]  /*8ee0*/  STL [R1+0x4c], RZ ;  /* 0x00004cff01007387 */ /* 0x000fe80000100800 */
[----:B------:R-:W-:Y:S04]  /*8ef0*/  STL [R1+0x50], RZ ;  /* 0x000050ff01007387 */ /* 0x000fe80000100800 */
[----:B------:R-:W-:Y:S01]  /*8f00*/  STL [R1+0x54], RZ ;  /* 0x000054ff01007387 */ /* 0x000fe20000100800 */
[----:B0-----:R-:W-:-:S03]  /*8f10*/  IMAD R153, R5, 0xc4, RZ ;  /* 0x000000c405997824 */ /* 0x001fc600078e02ff */
[----:B------:R-:W-:Y:S01]  /*8f20*/  STL [R1+0x58], RZ ;  /* 0x000058ff01007387 */ /* 0x000fe20000100800 */
[----:B------:R-:W0:Y:S03]  /*8f30*/  LDC R5, c[0x0][0x268] ;  /* 0x00009a00ff057b82 */ /* 0x000e260000000800 */
[----:B------:R-:W-:Y:S04]  /*8f40*/  STL [R1+0x5c], RZ ;  /* 0x00005cff01007387 */ /* 0x000fe80000100800 */
[----:B------:R-:W-:Y:S04]  /*8f50*/  STL [R1+0x60], RZ ;  /* 0x000060ff01007387 */ /* 0x000fe80000100800 */
[----:B------:R-:W-:Y:S04]  /*8f60*/  STL [R1+0x64], RZ ;  /* 0x000064ff01007387 */ /* 0x000fe80000100800 */
[----:B------:R-:W-:Y:S04]  /*8f70*/  STL [R1+0x68], RZ ;  /* 0x000068ff01007387 */ /* 0x000fe80000100800 */
[----:B------:R-:W-:Y:S04]  /*8f80*/  STL [R1+0x6c], RZ ;  /* 0x00006cff01007387 */ /* 0x000fe80000100800 */
[----:B------:R-:W-:Y:S01]  /*8f90*/  STL [R1+0x70], RZ ;  /* 0x000070ff01007387 */ /* 0x000fe20000100800 */
[----:B0-----:R-:W-:-:S02]  /*8fa0*/  IMAD R154, R5, 0xc6, RZ ;  /* 0x000000c6059a7824 */ /* 0x001fc400078e02ff */
        /* <DEDUP_REMOVED lines=130> */
[----:B------:R1:W-:Y:S04]  /*97d0*/  STL.64 [R1+0xd08], R24 ;  /* 0x000d081801007387 */ /* 0x0003e80000100a00 */
[----:B------:R-:W-:Y:S04]  /*97e0*/  STL [R1+0xd20], R25 ;  /* 0x000d201901007387 */ /* 0x000fe80000100800 */
[----:B------:R-:W-:Y:S04]  /*97f0*/  STL.64 [R1+0xd18], R26 ;  /* 0x000d181a01007387 */ /* 0x000fe80000100a00 */
[----:B------:R2:W-:Y:S01]  /*9800*/  STL [R1+0x514], R3 ;  /* 0x0005140301007387 */ /* 0x0005e20000100800 */
[----:B-1----:R-:W1:Y:S01]  /*9810*/  LDC R24, c[0x0][0x268] ;  /* 0x00009a00ff187b82 */ /* 0x002e620000000800 */
[----:B0-----:R-:W-:-:S07]  /*9820*/  IMAD R186, R5, 0xe6, RZ ;  /* 0x000000e605ba7824 */ /* 0x001fce00078e02ff */
[----:B------:R-:W0:Y:S01]  /*9830*/  LDC R5, c[0x0][0x268] ;  /* 0x00009a00ff057b82 */ /* 0x000e220000000800 */
[----:B--2---:R-:W-:-:S05]  /*9840*/  LEA.HI.X.SX32 R3, R187, R9, 0x1, P0 ;  /* 0x00000009bb037211 */ /* 0x004fca00000f0eff */
[----:B------:R2:W-:Y:S02]  /*9850*/  STL.64 [R1+0xaf0], R2 ;  /* 0x000af00201007387 */ /* 0x0005e40000100a00 */
[----:B------:R-:W3:Y:S02]  /*9860*/  LDC R26, c[0x0][0x268] ;  /* 0x00009a00ff1a7b82 */ /* 0x000ee40000000800 */
[----:B------:R4:W-:Y:S01]  /*9870*/  STL [R1+0x50c], R7 ;  /* 0x00050c0701007387 */ /* 0x0009e20000100800 */
[----:B-1----:R-:W-:-:S05]  /*9880*/  IMAD R149, R24, 0x60, RZ ;  /* 0x0000006018957824 */ /* 0x002fca00078e02ff */
[----:B------:R-:W1:Y:S01]  /*9890*/  LDC R187, c[0x0][0x268] ;  /* 0x00009a00ffbb7b82 */ /* 0x000e620000000800 */
[----:B--2---:R-:W-:Y:S01]  /*98a0*/  IADD3 R2, P0, R11, R8, RZ ;  /* 0x000000080b027210 */ /* 0x004fe20007f1e0ff */
[----:B0-----:R-:W-:-:S06]  /*98b0*/  IMAD R190, R5, 0xe8, RZ ;  /* 0x000000e805be7824 */ /* 0x001fcc00078e02ff */
[----:B------:R-:W0:Y:S01]  /*98c0*/  LDC R24, c[0x0][0x268] ;  /* 0x00009a00ff187b82 */ /* 0x000e220000000800 */
[----:B---3--:R-:W-:-:S07]  /*98d0*/  IMAD R155, R26, 0x32, RZ ;  /* 0x000000321a9b7824 */ /* 0x008fce00078e02ff */
[----:B------:R-:W2:Y:S01]  /*98e0*/  LDC R5, c[0x0][0x268] ;  /* 0x00009a00ff057b82 */ /* 0x000ea20000000800 */
[----:B------:R-:W-:-:S07]  /*98f0*/  LEA.HI.X.SX32 R3, R195, R9, 0x1, P0 ;  /* 0x00000009c3037211 */ /* 0x000fce00000f0eff */
[----:B------:R-:W3:Y:S01]  /*9900*/  LDC R26, c[0x0][0x268] ;  /* 0x00009a00ff1a7b82 */ /* 0x000ee20000000800 */
[----:B0-----:R-:W-:Y:S01]  /*9910*/  IMAD R152, R24, 0x62, RZ ;  /* 0x0000006218987824 */ /* 0x001fe200078e02ff */
[----:B----4-:R-:W-:-:S06]  /*9920*/  LEA.HI.X.SX32 R7, R11, R9, 0x1, P5 ;  /* 0x000000090b077211 */ /* 0x010fcc00028f0eff */
[----:B------:R-:W0:Y:S01]  /*9930*/  LDC R24, c[0x0][0x268] ;  /* 0x00009a00ff187b82 */ /* 0x000e220000000800 */
[----:B--2---:R-:W-:-:S07]  /*9940*/  IMAD R191, R5, 0xea, RZ ;  /* 0x000000ea05bf7824 */ /* 0x004fce00078e02ff */
[----:B------:R-:W2:Y:S01]  /*9950*/  LDC R5, c[0x0][0x268] ;  /* 0x00009a00ff057b82 */ /* 0x000ea20000000800 */
[----:B---3--:R-:W-:-:S07]  /*9960*/  IMAD R163, R26, 0x34, RZ ;  /* 0x000000341aa37824 */ /* 0x008fce00078e02ff */
[----:B------:R-:W3:Y:S01]  /*9970*/  LDC R26, c[0x0][0x268] ;  /* 0x00009a00ff1a7b82 */ /* 0x000ee20000000800 */
[----:B0-----:R-:W-:-:S07]  /*9980*/  IMAD R156, R24, 0x64, RZ ;  /* 0x00000064189c7824 */ /* 0x001fce00078e02ff */
[----:B------:R-:W0:Y:S01]  /*9990*/  LDC R195, c[0x0][0x268] ;  /* 0x00009a00ffc37b82 */ /* 0x000e220000000800 */
[----:B--2---:R-:W-:-:S07]  /*99a0*/  IMAD R194, R5, 0xec, RZ ;  /* 0x000000ec05c27824 */ /* 0x004fce00078e02ff */
[----:B------:R-:W2:Y:S01]  /*99b0*/  LDC R24, c[0x0][0x268] ;  /* 0x00009a00ff187b82 */ /* 0x000ea20000000800 */
[----:B---3--:R-:W-:-:S07]  /*99c0*/  IMAD R170, R26, 0x36, RZ ;  /* 0x000000361aaa7824 */ /* 0x008fce00078e02ff */
[----:B------:R-:W3:Y:S08]  /*99d0*/  LDC R5, c[0x0][0x268] ;  /* 0x00009a00ff057b82 */ /* 0x000ef00000000800 */
[----:B------:R-:W4:Y:S01]  /*99e0*/  LDC R26, c[0x0][0x268] ;  /* 0x00009a00ff1a7b82 */ /* 0x000f220000000800 */
[----:B------:R-:W-:Y:S01]  /*99f0*/  LEA.HI.X.SX32 R11, R12, R9, 0x1, P2 ;  /* 0x000000090c0b7211 */ /* 0x000fe200010f0eff */
[----:B--2---:R-:W-:-:S06]  /*9a00*/  IMAD R159, R24, 0x66, RZ ;  /* 0x00000066189f7824 */ /* 0x004fcc00078e02ff */
[----:B------:R-:W2:Y:S01]  /*9a10*/  LDC R24, c[0x0][0x268] ;  /* 0x00009a00ff187b82 */ /* 0x000ea20000000800 */
[----:B---3--:R-:W-:-:S07]  /*9a20*/  IMAD R196, R5, 0xee, RZ ;  /* 0x000000ee05c47824 */ /* 0x008fce00078e02ff */
[----:B------:R-:W3:Y:S01]  /*9a30*/  LDC R5, c[0x0][0x268] ;  /* 0x00009a00ff057b82 */ /* 0x000ee20000000800 */
[----:B----4-:R-:W-:-:S07]  /*9a40*/  IMAD R179, R26, 0x38, RZ ;  /* 0x000000381ab37824 */ /* 0x010fce00078e02ff */
[----:B------:R-:W4:Y:S01]  /*9a50*/  LDC R26, c[0x0][0x268] ;  /* 0x00009a00ff1a7b82 */ /* 0x000f220000000800 */
[----:B--2---:R-:W-:-:S07]  /*9a60*/  IMAD R164, R24, 0x68, RZ ;  /* 0x0000006818a47824 */ /* 0x004fce00078e02ff */
        /* <DEDUP_REMOVED lines=15> */
[----:B----4-:R-:W-:Y:S02]  /*9b60*/  IMAD R207, R26, 0x3e, RZ ;  /* 0x0000003e1acf7824 */ /* 0x010fe400078e02ff */
[----:B--2---:R-:W-:Y:S02]  /*9b70*/  IMAD R174, R24, 0x6e, RZ ;  /* 0x0000006e18ae7824 */ /* 0x004fe400078e02ff */
[----:B---3--:R-:W-:Y:S01]  /*9b80*/  IMAD R205, R5, 0xf6, RZ ;  /* 0x000000f605cd7824 */ /* 0x008fe200078e02ff */
[----:B------:R-:W-:Y:S02]  /*9b90*/  IADD3 R26, P0, R145, R8, RZ ;  /* 0x00000008911a7210 */ /* 0x000fe40007f1e0ff */
[----:B------:R-:W2:Y:S08]  /*9ba0*/  LDC R5, c[0x0][0x268] ;  /* 0x00009a00ff057b82 */ /* 0x000eb00000000800 */
[----:B------:R-:W3:Y:S01]  /*9bb0*/  LDC R24, c[0x0][0x268] ;  /* 0x00009a00ff187b82 */ /* 0x000ee20000000800 */
[----:B--2---:R-:W-:-:S07]  /*9bc0*/  IMAD R209, R5, 0xf8, RZ ;  /* 0x000000f805d17824 */ /* 0x004fce00078e02ff */
[----:B------:R-:W2:Y:S01]  /*9bd0*/  LDC R5, c[0x0][0x268] ;  /* 0x00009a00ff057b82 */ /* 0x000ea20000000800 */
[----:B---3--:R-:W-:-:S07]  /*9be0*/  IMAD R180, R24, 0x70, RZ ;  /* 0x0000007018b47824 */ /* 0x008fce00078e02ff */
[----:B------:R-:W3:Y:S01]  /*9bf0*/  LDC R24, c[0x0][0x268] ;  /* 0x00009a00ff187b82 */ /* 0x000ee20000000800 */
[----:B--2---:R-:W-:-:S07]  /*9c00*/  IMAD R211, R5, 0xfa, RZ ;  /* 0x000000fa05d37824 */ /* 0x004fce00078e02ff */
[----:B------:R-:W2:Y:S01]  /*9c10*/  LDC R5, c[0x0][0x268] ;  /* 0x00009a00ff057b82 */ /* 0x000ea20000000800 */
[----:B---3--:R-:W-:-:S07]  /*9c20*/  IMAD R184, R24, 0x72, RZ ;  /* 0x0000007218b87824 */ /* 0x008fce00078e02ff */
[----:B------:R-:W3:Y:S01]  /*9c30*/  LDC R24, c[0x0][0x268] ;  /* 0x00009a00ff187b82 */ /* 0x000ee20000000800 */
[----:B--2---:R-:W-:Y:S01]  /*9c40*/  IMAD R215, R5, 0xfc, RZ ;  /* 0x000000fc05d77824 */ /* 0x004fe200078e02ff */
[----:B------:R-:W-:Y:S01]  /*9c50*/  LEA.HI.X.SX32 R5, R192, R9, 0x1, P6 ;  /* 0x00000009c0057211 */ /* 0x000fe200030f0eff */
[----:B-1----:R-:W-:-:S05]  /*9c60*/  IMAD R187, R187, 0x51, RZ ;  /* 0x00000051bbbb7824 */ /* 0x002fca00078e02ff */
[----:B------:R-:W1:Y:S01]  /*9c70*/  LDC R192, c[0x0][0x268] ;  /* 0x00009a00ffc07b82 */ /* 0x000e620000000800 */
[----:B------:R2:W-:Y:S01]  /*9c80*/  STL [R1+0x504], R5 ;  /* 0x0005040501007387 */ /* 0x0005e20000100800 */
[----:B---3--:R-:W-:Y:S01]  /*9c90*/  IMAD R189, R24, 0x74, RZ ;  /* 0x0000007418bd7824 */ /* 0x008fe200078e02ff */
[----:B------:R-:W-:-:S05]  /*9ca0*/  IADD3 R4, P6, R114, R8, RZ ;  /* 0x0000000872047210 */ /* 0x000fca0007fde0ff */
[----:B------:R-:W3:Y:S01]  /*9cb0*/  LDC R24, c[0x0][0x268] ;  /* 0x00009a00ff187b82 */ /* 0x000ee20000000800 */
[----:B--2---:R-:W2:Y:S04]  /*9cc0*/  LDL.LU R5, [R1+0xd2c] ;  /* 0x000d2c0001057983 */ /* 0x004ea80000300800 */
[----:B------:R4:W-:Y:S04]  /*9cd0*/  STL.64 [R1+0xbf8], R2 ;  /* 0x000bf80201007387 */ /* 0x0009e80000100a00 */
[----:B----4-:R4:W4:Y:S01]  /*9ce0*/  LDL.LU R2, [R1+0xd28] ;  /* 0x000d280001027983 */ /* 0x0109220000300800 */
[----:B------:R-:W-:Y:S01]  /*9cf0*/  LEA.HI.X.SX32 R3, R202, R9, 0x1, P1 ;  /* 0x00000009ca037211 */ /* 0x000fe200008f0eff */
[----:B---3--:R-:W-:-:S02]  /*9d00*/  IMAD R193, R24, 0x76, RZ ;  /* 0x0000007618c17824 */ /* 0x008fc400078e02ff */
[----:B------:R-:W-:Y:S01]  /*9d10*/  STL [R1+0xcd0], R4 ;  /* 0x000cd00401007387 */ /* 0x000fe20000100800 */
[----:B------:R-:W3:Y:S03]  /*9d20*/  LDC R24, c[0x0][0x268] ;  /* 0x00009a00ff187b82 */ /* 0x000ee60000000800 */
[----:B------:R3:W-:Y:S04]  /*9d30*/  STL.64 [R1+0xae8], R6 ;  /* 0x000ae80601007387 */ /* 0x0007e80000100a00 */
[----:B------:R-:W-:Y:S01]  /*9d40*/  STL [R1+0xcd8], R26 ;  /* 0x000cd81a01007387 */ /* 0x000fe20000100800 */
[----:B0-----:R-:W-:Y:S01]  /*9d50*/  IMAD R195, R195, 0xa3, RZ ;  /* 0x000000a3c3c37824 */ /* 0x001fe200078e02ff */
[-C--:B------:R-:W-:Y:S01]  /*9d60*/  IADD3 R10, P2, R146, R8.reuse, RZ ;  /* 0x00000008920a7210 */ /* 0x080fe20007f5e0ff */
[----:B-1----:R-:W-:Y:S01]  /*9d70*/  IMAD R192, R192, 0x14a, RZ ;  /* 0x0000014ac0c07824 */ /* 0x002fe200078e02ff */
[----:B------:R0:W-:Y:S01]  /*9d80*/  STL [R1+0x4fc], R11 ;  /* 0x0004fc0b01007387 */ /* 0x0001e20000100800 */
[----:B------:R-:W1:Y:S03]  /*9d90*/  LDC R202, c[0x0][0x268] ;  /* 0x00009a00ffca7b82 */ /* 0x000e660000000800 */
[----:B------:R4:W-:Y:S01]  /*9da0*/  STL [R1+0x4f4], R3 ;  /* 0x0004f40301007387 */ /* 0x0009e20000100800 */
[----:B---3--:R-:W-:Y:S01]  /*9db0*/  IMAD R199, R24, 0x78, RZ ;  /* 0x0000007818c77824 */ /* 0x008fe200078e02ff */
[----:B------:R-:W-:-:S03]  /*9dc0*/  IADD3 R6, P5, R13, R8, RZ ;  /* 0x000000080d067210 */ /* 0x000fc60007fbe0ff */
[----:B------:R-:W3:Y:S08]  /*9dd0*/  LDC R24, c[0x0][0x268] ;  /* 0x00009a00ff187b82 */ /* 0x000ef00000000800 */
[----:B0-----:R-:W0:Y:S01]  /*9de0*/  LDC R11, c[0x0][0x268] ;  /* 0x00009a00ff0b7b82 */ /* 0x001e220000000800 */
[----:B---3--:R-:W-:-:S07]  /*9df0*/  IMAD R203, R24, 0x7a, RZ ;  /* 0x0000007a18cb7824 */ /* 0x008fce00078e02ff */
[----:B------:R-:W3:Y:S01]  /*9e00*/  LDC R24, c[0x0][0x268] ;  /* 0x00009a00ff187b82 */ /* 0x000ee20000000800 */
[----:B----4-:R4:W2:Y:S01]  /*9e10*/  LDL.LU R2, [R1+0xd24] ;  /* 0x000d240001027983 */ /* 0x0108a20000300800 */
[----:B---3--:R-:W-:-:S06]  /*9e20*/  IMAD R208, R24, 0x7c, RZ ;  /* 0x0000007c18d07824 */ /* 0x008fcc00078e02ff */
[----:B------:R-:W3:Y:S01]  /*9e30*/  LDC R24, c[0x0][0x268] ;  /* 0x00009a00ff187b82 */ /* 0x000ee20000000800 */
[-C--:B------:R-:W-:Y:S02]  /*9e40*/  LEA.HI.X.SX32 R7, R206, R9.reuse, 0x1, P5 ;  /* 0x00000009ce077211 */ /* 0x080fe400028f0eff */
[----:B------:R-:W-:-:S03]  /*9e50*/  LEA.HI.X.SX32 R3, R13, R9, 0x1, P3 ;  /* 0x000000090d037211 */ /* 0x000fc600018f0eff */
[----:B------:R1:W-:Y:S01]  /*9e60*/  STL.64 [R1+0xae0], R6 ;  /* 0x000ae00601007387 */ /* 0x0003e20000100a00 */
[-C--:B------:R-:W-:Y:S02]  /*9e70*/  LEA.HI.X.SX32 R13, R210, R9.reuse, 0x1, P4 ;  /* 0x00000009d20d7211 */ /* 0x080fe400020f0eff */
[-C--:B-1----:R-:W-:Y:S01]  /*9e80*/  IADD3 R6, P5, R14, R8.reuse, RZ ;  /* 0x000000080e067210 */ /* 0x082fe20007fbe0ff */
[----:B---3--:R-:W-:Y:S01]  /*9e90*/  IMAD R213, R24, 0x7e, RZ ;  /* 0x0000007e18d57824 */ /* 0x008fe200078e02ff */
[----:B------:R-:W-:Y:S02]  /*9ea0*/  IADD3 R24, P1, R177, R8, RZ ;  /* 0x00000008b1187210 */ /* 0x000fe40007f3e0ff */
[----:B------:R-:W-:-:S03]  /*9eb0*/  LEA.HI.X.SX32 R7, R212, R9, 0x1, P5 ;  /* 0x00000009d4077211 */ /* 0x000fc600028f0eff */
[----:B------:R1:W-:Y:S01]  /*9ec0*/  STL [R1+0xcc0], R24 ;  /* 0x000cc01801007387 */ /* 0x0003e20000100800 */
[----:B------:R-:W-:-:S03]  /*9ed0*/  MOV R12, R24 ;  /* 0x00000018000c7202 */ /* 0x000fc60000000f00 */
[----:B------:R-:W-:Y:S04]  /*9ee0*/  STL [R1+0x4ec], R3 ;  /* 0x0004ec0301007387 */ /* 0x000fe80000100800 */
[----:B------:R3:W-:Y:S01]  /*9ef0*/  STL [R1+0x4e4], R13 ;  /* 0x0004e40d01007387 */ /* 0x0007e20000100800 */
[----:B-1----:R-:W-:-:S03]  /*9f00*/  IADD3 R24, P4, R16, R8, RZ ;  /* 0x0000000810187210 */ /* 0x002fc60007f9e0ff */
[----:B------:R1:W-:Y:S01]  /*9f10*/  STL.64 [R1+0xcb8], R6 ;  /* 0x000cb80601007387 */ /* 0x0003e20000100a00 */
[----:B---3--:R-:W-:Y:S02]  /*9f20*/  MOV R13, R25 ;  /* 0x00000019000d7202 */ /* 0x008fe40000000f00 */
[----:B------:R-:W-:Y:S02]  /*9f30*/  LEA.HI.X.SX32 R25, R15, R9, 0x1, P4 ;  /* 0x000000090f197211 */ /* 0x000fe400020f0eff */
[----:B-1----:R-:W-:-:S04]  /*9f40*/  IADD3 R6, P5, R17, R8, RZ ;  /* 0x0000000811067210 */ /* 0x002fc80007fbe0ff */
[----:B------:R-:W-:Y:S02]  /*9f50*/  LEA.HI.X.SX32 R7, R16, R9, 0x1, P5 ;  /* 0x0000000910077211 */ /* 0x000fe400028f0eff */
[----:B--2---:R-:W-:-:S04]  /*9f60*/  IADD3 R2, P3, R15, R8, RZ ;  /* 0x000000080f027210 */ /* 0x004fc80007f7e0ff */
[----:B------:R-:W-:-:S05]  /*9f70*/  LEA.HI.X.SX32 R3, R14, R9, 0x1, P3 ;  /* 0x000000090e037211 */ /* 0x000fca00018f0eff */
[----:B------:R1:W-:Y:S01]  /*9f80*/  STL.64 [R1+0xc78], R2 ;  /* 0x000c780201007387 */ /* 0x0003e20000100a00 */
[----:B------:R-:W-:-:S03]  /*9f90*/  MOV R14, R26 ;  /* 0x0000001a000e7202 */ /* 0x000fc60000000f00 */
[----:B------:R2:W-:Y:S01]  /*9fa0*/  STL.64 [R1+0xbf0], R24 ;  /* 0x000bf01801007387 */ /* 0x0005e20000100a00 */
[----:B------:R-:W-:Y:S02]  /*9fb0*/  MOV R15, R27 ;  /* 0x0000001b000f7202 */ /* 0x000fe40000000f00 */
[----:B-1----:R-:W-:-:S04]  /*9fc0*/  IADD3 R2, P3, R214, R8, RZ ;  /* 0x00000008d6027210 */ /* 0x002fc80007f7e0ff */
[----:B------:R-:W-:Y:S01]  /*9fd0*/  LEA.HI.X.SX32 R3, R17, R9, 0x1, P3 ;  /* 0x0000000911037211 */ /* 0x000fe200018f0eff */
[----:B--2---:R-:W2:Y:S04]  /*9fe0*/  LDL.LU R25, [R1+0xd20] ;  /* 0x000d200001197983 */ /* 0x004ea80000300800 */
[----:B------:R4:W5:Y:S04]  /*9ff0*/  LDL.LU.64 R26, [R1+0xd18] ;  /* 0x000d1800011a7983 */ /* 0x0009680000300a00 */
[----:B------:R-:W-:Y:S04]  /*a000*/  STL.64 [R1+0xad8], R6 ;  /* 0x000ad80601007387 */ /* 0x000fe80000100a00 */
[----:B------:R1:W-:Y:S04]  /*a010*/  STL.64 [R1+0x918], R2 ;  /* 0x0009180201007387 */ /* 0x0003e80000100a00 */
[----:B-1----:R-:W3:Y:S01]  /*a020*/  LDL.LU R3, [R1+0xd10] ;  /* 0x000d100001037983 */ /* 0x002ee20000300800 */
[----:B------:R-:W-:-:S02]  /*a030*/  IADD3 R24, P4, R216, R8, RZ ;  /* 0x00000008d8187210 */ /* 0x000fc40007f9e0ff */
[----:B------:R-:W-:Y:S02]  /*a040*/  IADD3 R6, P5, R19, R8, RZ ;  /* 0x0000000813067210 */ /* 0x000fe40007fbe0ff */
[----:B------:R-:W-:Y:S02]  /*a050*/  MOV R16, R24 ;  /* 0x0000001800107202 */ /* 0x000fe40000000f00 */
[----:B------:R-:W-:Y:S01]  /*a060*/  IADD3 R2, P3, R218, R8, RZ ;  /* 0x00000008da027210 */ /* 0x000fe20007f7e0ff */
[----:B------:R1:W-:Y:S01]  /*a070*/  STL [R1+0x910], R24 ;  /* 0x0009101801007387 */ /* 0x0003e20000100800 */
[----:B------:R-:W-:Y:S02]  /*a080*/  LEA.HI.X.SX32 R7, R221, R9, 0x1, P5 ;  /* 0x00000009dd077211 */ /* 0x000fe400028f0eff */
[----:B------:R-:W-:Y:S01]  /*a090*/  MOV R218, R4 ;  /* 0x0000000400da7202 */ /* 0x000fe20000000f00 */
[----:B0-----:R-:W-:Y:S01]  /*a0a0*/  IMAD R11, R11, 0x148, RZ ;  /* 0x000001480b0b7824 */ /* 0x001fe200078e02ff */
[----:B--2---:R-:W-:-:S02]  /*a0b0*/  MOV R17, R25 ;  /* 0x0000001900117202 */ /* 0x004fc40000000f00 */
[----:B------:R-:W-:Y:S01]  /*a0c0*/  LEA.HI.X.SX32 R17, R220, R9, 0x1, P4 ;  /* 0x00000009dc117211 */ /* 0x000fe200020f0eff */
[----:B-1----:R4:W5:Y:S01]  /*a0d0*/  LDL.LU.64 R24, [R1+0xd08] ;  /* 0x000d080001187983 */ /* 0x0029620000300a00 */
[----:B------:R-:W-:Y:S02]  /*a0e0*/  IADD3 R16, P4, R219, R8, RZ ;  /* 0x00000008db107210 */ /* 0x000fe40007f9e0ff */
[----:B------:R-:W-:Y:S01]  /*a0f0*/  MOV R219, R5 ;  /* 0x0000000500db7202 */ /* 0x000fe20000000f00 */
[----:B------:R0:W-:Y:S01]  /*a100*/  STL [R1+0x914], R17 ;  /* 0x0009141101007387 */ /* 0x0001e20000100800 */
[----:B------:R-:W-:-:S03]  /*a110*/  MOV R220, R2 ;  /* 0x0000000200dc7202 */ /* 0x000fc60000000f00 */
[----:B------:R4:W5:Y:S04]  /*a120*/  LDL.LU.64 R4, [R1+0xd00] ;  /* 0x000d000001047983 */ /* 0x0009680000300a00 */
[----:B------:R1:W-:Y:S01]  /*a130*/  STL [R1+0x908], R2 ;  /* 0x0009080201007387 */ /* 0x0003e20000100800 */
[----:B0-----:R-:W-:-:S03]  /*a140*/  LEA.HI.X.SX32 R17, R223, R9, 0x1, P4 ;  /* 0x00000009df117211 */ /* 0x001fc600020f0eff */
[----:B------:R0:W-:Y:S01]  /*a150*/  STL.64 [R1+0xad0], R6 ;  /* 0x000ad00601007387 */ /* 0x0001e20000100a00 */
[----:B---3--:R-:W-:Y:S02]  /*a160*/  MOV R221, R3 ;  /* 0x0000000300dd7202 */ /* 0x008fe40000000f00 */
[----:B------:R-:W-:Y:S02]  /*a170*/  LEA.HI.X.SX32 R221, R19, R9, 0x1, P3 ;  /* 0x0000000913dd7211 */ /* 0x000fe400018f0eff */
[-C--:B-1----:R-:W-:Y:S01]  /*a180*/  IADD3 R2, P5, R20, R8.reuse, RZ ;  /* 0x0000000814027210 */ /* 0x082fe20007fbe0ff */
[----:B0-----:R4:W5:Y:S01]  /*a190*/  LDL.LU.64 R6, [R1+0xcf8] ;  /* 0x000cf80001067983 */ /* 0x0019620000300a00 */
[----:B------:R-:W-:-:S03]  /*a1a0*/  IADD3 R220, P3, R21, R8, RZ ;  /* 0x0000000815dc7210 */ /* 0x000fc60007f7e0ff */
[----:B------:R0:W-:Y:S01]  /*a1b0*/  STL [R1+0x90c], R221 ;  /* 0x00090cdd01007387 */ /* 0x0001e20000100800 */
[----:B------:R-:W-:-:S03]  /*a1c0*/  LEA.HI.X.SX32 R3, R225, R9, 0x1, P5 ;  /* 0x00000009e1037211 */ /* 0x000fc600028f0eff */
[----:B------:R1:W-:Y:S01]  /*a1d0*/  STL.64 [R1+0x900], R16 ;  /* 0x0009001001007387 */ /* 0x0003e20000100a00 */
[-C--:B0-----:R-:W-:Y:S02]  /*a1e0*/  LEA.HI.X.SX32 R221, R20, R9.reuse, 0x1, P3 ;  /* 0x0000000914dd7211 */ /* 0x081fe400018f0eff */
[-C--:B-1----:R-:W-:Y:S01]  /*a1f0*/  IADD3 R16, P4, R222, R8.reuse, RZ ;  /* 0x00000008de107210 */ /* 0x082fe20007f9e0ff */
[----:B------:R0:W-:Y:S03]  /*a200*/  STL.64 [R1+0xbe8], R2 ;  /* 0x000be80201007387 */ /* 0x0001e60000100a00 */
[-C--:B------:R-:W-:Y:S02]  /*a210*/  LEA.HI.X.SX32 R17, R21, R9.reuse, 0x1, P4 ;  /* 0x0000000915117211 */ /* 0x080fe400020f0eff */
[----:B------:R-:W-:Y:S01]  /*a220*/  IADD3 R222, P5, R224, R8, RZ ;  /* 0x00000008e0de7210 */ /* 0x000fe20007fbe0ff */
[----:B0-----:R4:W5:Y:S04]  /*a230*/  LDL.LU.64 R2, [R1+0xcf0] ;  /* 0x000cf00001027983 */ /* 0x0019680000300a00 */
[----:B------:R0:W-:Y:S01]  /*a240*/  STL.64 [R1+0xac8], R220 ;  /* 0x000ac8dc01007387 */ /* 0x0001e20000100a00 */
[----:B------:R-:W-:-:S03]  /*a250*/  LEA.HI.X.SX32 R223, R228, R9, 0x1, P5 ;  /* 0x00000009e4df7211 */ /* 0x000fc600028f0eff */
[----:B------:R1:W-:Y:S01]  /*a260*/  STL.64 [R1+0x8f8], R16 ;  /* 0x0008f81001007387 */ /* 0x0003e20000100a00 */
[-C--:B------:R-:W-:Y:S02]  /*a270*/  IADD3 R20, P5, R227, R8.reuse, RZ ;  /* 0x00000008e3147210 */ /* 0x080fe40007fbe0ff */
[-C--:B0-----:R-:W-:Y:S02]  /*a280*/  IADD3 R220, P3, R22, R8.reuse, RZ ;  /* 0x0000000816dc7210 */ /* 0x081fe40007f7e0ff */
[----:B-1----:R-:W-:Y:S02]  /*a290*/  IADD3 R16, P4, R226, R8, RZ ;  /* 0x00000008e2107210 */ /* 0x002fe40007f9e0ff */
[-C--:B------:R-:W-:Y:S02]  /*a2a0*/  LEA.HI.X.SX32 R221, R229, R9.reuse, 0x1, P3 ;  /* 0x00000009e5dd7211 */ /* 0x080fe400018f0eff */
[-C--:B------:R-:W-:Y:S01]  /*a2b0*/  LEA.HI.X.SX32 R17, R22, R9.reuse, 0x1, P4 ;  /* 0x0000000916117211 */ /* 0x080fe200020f0eff */
[----:B------:R-:W-:Y:S01]  /*a2c0*/  STL.64 [R1+0x8f0], R222 ;  /* 0x0008f0de01007387 */ /* 0x000fe20000100a00 */
[----:B------:R-:W-:-:S03]  /*a2d0*/  LEA.HI.X.SX32 R21, R230, R9, 0x1, P5 ;  /* 0x00000009e6157211 */ /* 0x000fc600028f0eff */
[----:B------:R0:W-:Y:S04]  /*a2e0*/  STL.64 [R1+0xac0], R220 ;  /* 0x000ac0dc01007387 */ /* 0x0001e80000100a00 */
[----:B------:R1:W-:Y:S01]  /*a2f0*/  STL.64 [R1+0x8e8], R16 ;  /* 0x0008e81001007387 */ /* 0x0003e20000100a00 */
[CC--:B0-----:R-:W-:Y:S02]  /*a300*/  IADD3 R220, P3, R23.reuse, R8.reuse, RZ ;  /* 0x0000000817dc7210 */ /* 0x0c1fe40007f7e0ff */
[----:B-1----:R-:W-:Y:S02]  /*a310*/  IADD3 R16, P4, R108, R8, RZ ;  /* 0x000000086c107210 */ /* 0x002fe40007f9e0ff */
[-C--:B------:R-:W-:Y:S01]  /*a320*/  LEA.HI.X.SX32 R221, R232, R9.reuse, 0x1, P3 ;  /* 0x00000009e8dd7211 */ /* 0x080fe200018f0eff */
[----:B------:R0:W-:Y:S01]  /*a330*/  STL.64 [R1+0x8e0], R20 ;  /* 0x0008e01401007387 */ /* 0x0001e20000100a00 */
[----:B------:R-:W-:-:S03]  /*a340*/  LEA.HI.X.SX32 R17, R23, R9, 0x1, P4 ;  /* 0x0000000917117211 */ /* 0x000fc600020f0eff */
[----:B------:R-:W-:Y:S04]  /*a350*/  STL.64 [R1+0xc70], R220 ;  /* 0x000c70dc01007387 */ /* 0x000fe80000100a00 */
[----:B------:R1:W-:Y:S01]  /*a360*/  STL.64 [R1+0xbe0], R16 ;  /* 0x000be01001007387 */ /* 0x0003e20000100a00 */
[----:B0-----:R-:W-:-:S04]  /*a370*/  IADD3 R20, P5, R109, R8, RZ ;  /* 0x000000086d147210 */ /* 0x001fc80007fbe0ff */
[----:B------:R-:W-:Y:S02]  /*a380*/  LEA.HI.X.SX32 R21, R108, R9, 0x1, P5 ;  /* 0x000000096c157211 */ /* 0x000fe400028f0eff */
[----:B-1----:R-:W-:-:S03]  /*a390*/  IADD3 R16, P4, R233, R8, RZ ;  /* 0x00000008e9107210 */ /* 0x002fc60007f9e0ff */
[----:B------:R0:W-:Y:S01]  /*a3a0*/  STL.64 [R1+0xab8], R20 ;  /* 0x000ab81401007387 */ /* 0x0001e20000100a00 */
[-C--:B------:R-:W-:Y:S02]  /*a3b0*/  IADD3 R220, P3, R231, R8.reuse, RZ ;  /* 0x00000008e7dc7210 */ /* 0x080fe40007f7e0ff */
[-C--:B------:R-:W-:Y:S02]  /*a3c0*/  LEA.HI.X.SX32 R17, R236, R9.reuse, 0x1, P4 ;  /* 0x00000009ec117211 */ /* 0x080fe400020f0eff */
[----:B------:R-:W-:Y:S02]  /*a3d0*/  LEA.HI.X.SX32 R221, R109, R9, 0x1, P3 ;  /* 0x000000096ddd7211 */ /* 0x000fe400018f0eff */
[-C--:B------:R-:W-:Y:S01]  /*a3e0*/  IADD3 R22, P3, R234, R8.reuse, RZ ;  /* 0x00000008ea167210 */ /* 0x080fe20007f7e0ff */
[----:B------:R1:W-:Y:S01]  /*a3f0*/  STL.64 [R1+0x8d0], R16 ;  /* 0x0008d01001007387 */ /* 0x0003e20000100a00 */
[----:B0-----:R-:W-:-:S04]  /*a400*/  IADD3 R20, P5, R110, R8, RZ ;  /* 0x000000086e147210 */ /* 0x001fc80007fbe0ff */
[-C--:B------:R-:W-:Y:S02]  /*a410*/  LEA.HI.X.SX32 R21, R237, R9.reuse, 0x1, P5 ;  /* 0x00000009ed157211 */ /* 0x080fe400028f0eff */
[-C--:B-1----:R-:W-:Y:S01]  /*a420*/  IADD3 R16, P4, R235, R8.reuse, RZ ;  /* 0x00000008eb107210 */ /* 0x082fe20007f9e0ff */
[----:B------:R-:W-:Y:S01]  /*a430*/  STL.64 [R1+0x8d8], R220 ;  /* 0x0008d8dc01007387 */ /* 0x000fe20000100a00 */
[-C--:B------:R-:W-:Y:S02]  /*a440*/  LEA.HI.X.SX32 R23, R110, R9.reuse, 0x1, P3 ;  /* 0x000000096e177211 */ /* 0x080fe400018f0eff */
[----:B------:R-:W-:Y:S01]  /*a450*/  LEA.HI.X.SX32 R17, R239, R9, 0x1, P4 ;  /* 0x00000009ef117211 */ /* 0x000fe200020f0eff */
[----:B------:R0:W-:Y:S04]  /*a460*/  STL.64 [R1+0xab0], R20 ;  /* 0x000ab01401007387 */ /* 0x0001e80000100a00 */
[----:B------:R1:W-:Y:S04]  /*a470*/  STL.64 [R1+0x8c8], R22 ;  /* 0x0008c81601007387 */ /* 0x0003e80000100a00 */
[----:B------:R2:W-:Y:S01]  /*a480*/  STL.64 [R1+0x8c0], R16 ;  /* 0x0008c01001007387 */ /* 0x0005e20000100a00 */
[----:B0-----:R-:W-:-:S02]  /*a490*/  IADD3 R20, P5, R111, R8, RZ ;  /* 0x000000086f147210 */ /* 0x001fc40007fbe0ff */
[-C--:B-1----:R-:W-:Y:S02]  /*a4a0*/  IADD3 R22, P3, R112, R8.reuse, RZ ;  /* 0x0000000870167210 */ /* 0x082fe40007f7e0ff */
[-C--:B------:R-:W-:Y:S02]  /*a4b0*/  LEA.HI.X.SX32 R21, R241, R9.reuse, 0x1, P5 ;  /* 0x00000009f1157211 */ /* 0x080fe400028f0eff */
[----:B--2---:R-:W-:Y:S02]  /*a4c0*/  IADD3 R16, P4, R238, R8, RZ ;  /* 0x00000008ee107210 */ /* 0x004fe40007f9e0ff */
[-C--:B------:R-:W-:Y:S01]  /*a4d0*/  LEA.HI.X.SX32 R23, R111, R9.reuse, 0x1, P3 ;  /* 0x000000096f177211 */ /* 0x080fe200018f0eff */
[----:B------:R0:W-:Y:S01]  /*a4e0*/  STL.64 [R1+0xbd8], R20 ;  /* 0x000bd81401007387 */ /* 0x0001e20000100a00 */
[----:B------:R-:W-:-:S03]  /*a4f0*/  LEA.HI.X.SX32 R17, R112, R9, 0x1, P4 ;  /* 0x0000000970117211 */ /* 0x000fc600020f0eff */
[----:B------:R1:W-:Y:S04]  /*a500*/  STL.64 [R1+0xaa8], R22 ;  /* 0x000aa81601007387 */ /* 0x0003e80000100a00 */
[----:B------:R2:W-:Y:S01]  /*a510*/  STL.64 [R1+0x8b8], R16 ;  /* 0x0008b81001007387 */ /* 0x0005e20000100a00 */
[----:B0-----:R-:W-:-:S04]  /*a520*/  IADD3 R20, P5, R240, R8, RZ ;  /* 0x00000008f0147210 */ /* 0x001fc80007fbe0ff */
[-C--:B------:R-:W-:Y:S02]  /*a530*/  LEA.HI.X.SX32 R21, R244, R9.reuse, 0x1, P5 ;  /* 0x00000009f4157211 */ /* 0x080fe400028f0eff */
[-C--:B-1----:R-:W-:Y:S02]  /*a540*/  IADD3 R22, P3, R113, R8.reuse, RZ ;  /* 0x0000000871167210 */ /* 0x082fe40007f7e0ff */
[-C--:B--2---:R-:W-:Y:S01]  /*a550*/  IADD3 R16, P4, R242, R8.reuse, RZ ;  /* 0x00000008f2107210 */ /* 0x084fe20007f9e0ff */
[----:B------:R0:W-:Y:S01]  /*a560*/  STL.64 [R1+0x8b0], R20 ;  /* 0x0008b01401007387 */ /* 0x0001e20000100a00 */
[-C--:B------:R-:W-:Y:S02]  /*a570*/  LEA.HI.X.SX32 R23, R245, R9.reuse, 0x1, P3 ;  /* 0x00000009f5177211 */ /* 0x080fe400018f0eff */
[----:B------:R-:W-:Y:S02]  /*a580*/  LEA.HI.X.SX32 R17, R113, R9, 0x1, P4 ;  /* 0x0000000971117211 */ /* 0x000fe400020f0eff */
[----:B------:R-:W-:-:S03]  /*a590*/  IADD3 R108, P3, R115, R8, RZ ;  /* 0x00000008736c7210 */ /* 0x000fc60007f7e0ff */
[----:B------:R1:W-:Y:S01]  /*a5a0*/  STL.64 [R1+0x8a8], R16 ;  /* 0x0008a81001007387 */ /* 0x0003e20000100a00 */
[----:B0-----:R-:W-:-:S03]  /*a5b0*/  IADD3 R20, P5, R243, R8, RZ ;  /* 0x00000008f3147210 */ /* 0x001fc60007fbe0ff */
[----:B------:R0:W-:Y:S01]  /*a5c0*/  STL.64 [R1+0xaa0], R22 ;  /* 0x000aa01601007387 */ /* 0x0001e20000100a00 */
[-C--:B------:R-:W-:Y:S02]  /*a5d0*/  LEA.HI.X.SX32 R109, R114, R9.reuse, 0x1, P3 ;  /* 0x00000009726d7211 */ /* 0x080fe400018f0eff */
[-C--:B------:R-:W-:Y:S02]  /*a5e0*/  LEA.HI.X.SX32 R21, R246, R9.reuse, 0x1, P5 ;  /* 0x00000009f6157211 */ /* 0x080fe400028f0eff */
[CC--:B-1----:R-:W-:Y:S02]  /*a5f0*/  IADD3 R16, P4, R116.reuse, R8.reuse, RZ ;  /* 0x0000000874107210 */ /* 0x0c2fe40007f9e0ff */
[-C--:B------:R-:W-:Y:S02]  /*a600*/  LEA.HI.X.SX32 R219, R247, R9.reuse, 0x1, P6 ;  /* 0x00000009f7db7211 */ /* 0x080fe400030f0eff */
[----:B0-----:R-:W-:Y:S02]  /*a610*/  IADD3 R22, P5, R117, R8, RZ ;  /* 0x0000000875167210 */ /* 0x001fe40007fbe0ff */
[-C--:B------:R-:W-:Y:S01]  /*a620*/  LEA.HI.X.SX32 R17, R115, R9.reuse, 0x1, P4 ;  /* 0x0000000973117211 */ /* 0x080fe200020f0eff */
[----:B------:R-:W-:Y:S01]  /*a630*/  STL.64 [R1+0x8a0], R20 ;  /* 0x0008a01401007387 */ /* 0x000fe20000100a00 */
[----:B------:R-:W-:-:S03]  /*a640*/  LEA.HI.X.SX32 R23, R116, R9, 0x1, P5 ;  /* 0x0000000974177211 */ /* 0x000fc600028f0eff */
[----:B------:R-:W-:Y:S04]  /*a650*/  STL.64 [R1+0xcb0], R108 ;  /* 0x000cb06c01007387 */ /* 0x000fe80000100a00 */
[----:B------:R-:W-:Y:S04]  /*a660*/  STL [R1+0xcd4], R219 ;  /* 0x000cd4db01007387 */ /* 0x000fe80000100800 */
[----:B------:R-:W-:Y:S04]  /*a670*/  STL.64 [R1+0xc68], R16 ;  /* 0x000c681001007387 */ /* 0x000fe80000100a00 */
[----:B------:R0:W-:Y:S02]  /*a680*/  STL.64 [R1+0xbd0], R22 ;  /* 0x000bd01601007387 */ /* 0x0001e40000100a00 */
[----:B0-----:R-:W-:-:S04]  /*a690*/  IADD3 R22, P5, R119, R8, RZ ;  /* 0x0000000877167210 */ /* 0x001fc80007fbe0ff */
[-C--:B------:R-:W-:Y:S02]  /*a6a0*/  LEA.HI.X.SX32 R23, R187, R9.reuse, 0x1, P5 ;  /* 0x00000009bb177211 */ /* 0x080fe400028f0eff */
[----:B------:R-:W0:Y:S01]  /*a6b0*/  LDC R187, c[0x0][0x268] ;  /* 0x00009a00ffbb7b82 */ /* 0x000e220000000800 */
[-C--:B------:R-:W-:Y:S02]  /*a6c0*/  IADD3 R20, P6, R118, R8.reuse, RZ ;  /* 0x0000000876147210 */ /* 0x080fe40007fde0ff */
[-C--:B------:R-:W-:Y:S02]  /*a6d0*/  IADD3 R108, P3, R248, R8.reuse, RZ ;  /* 0x00000008f86c7210 */ /* 0x080fe40007f7e0ff */
[----:B------:R-:W-:Y:S02]  /*a6e0*/  IADD3 R16, P4, R249, R8, RZ ;  /* 0x00000008f9107210 */ /* 0x000fe40007f9e0ff */
[-C--:B------:R-:W-:Y:S02]  /*a6f0*/  LEA.HI.X.SX32 R21, R117, R9.reuse, 0x1, P6 ;  /* 0x0000000975157211 */ /* 0x080fe400030f0eff */
[----:B------:R-:W-:-:S02]  /*a700*/  LEA.HI.X.SX32 R109, R118, R9, 0x1, P3 ;  /* 0x00000009766d7211 */ /* 0x000fc400018f0eff */
[----:B------:R-:W-:Y:S01]  /*a710*/  LEA.HI.X.SX32 R17, R252, R9, 0x1, P4 ;  /* 0x00000009fc117211 */ /* 0x000fe200020f0eff */
[----:B------:R-:W-:Y:S04]  /*a720*/  STL.64 [R1+0xa98], R20 ;  /* 0x000a981401007387 */ /* 0x000fe80000100a00 */
[----:B------:R-:W-:Y:S04]  /*a730*/  STL.64 [R1+0x898], R108 ;  /* 0x0008986c01007387 */ /* 0x000fe80000100a00 */
[----:B------:R1:W-:Y:S01]  /*a740*/  STL.64 [R1+0x890], R16 ;  /* 0x0008901001007387 */ /* 0x0003e20000100a00 */
[----:B0-----:R-:W-:Y:S01]  /*a750*/  IMAD R187, R187, 0x29, RZ ;  /* 0x00000029bbbb7824 */ /* 0x001fe200078e02ff */
[----:B-1----:R-:W-:-:S02]  /*a760*/  MOV R16, R14 ;  /* 0x0000000e00107202 */ /* 0x002fc40000000f00 */
[-C--:B------:R-:W-:Y:S02]  /*a770*/  IADD3 R14, P4, R120, R8.reuse, RZ ;  /* 0x00000008780e7210 */ /* 0x080fe40007f9e0ff */
[----:B------:R-:W-:Y:S02]  /*a780*/  MOV R17, R15 ;  /* 0x0000000f00117202 */ /* 0x000fe40000000f00 */
[-C--:B------:R-:W-:Y:S02]  /*a790*/  LEA.HI.X.SX32 R15, R187, R9.reuse, 0x1, P4 ;  /* 0x00000009bb0f7211 */ /* 0x080fe400020f0eff */
[----:B------:R-:W0:Y:S01]  /*a7a0*/  LDC R187, c[0x0][0x268] ;  /* 0x00009a00ffbb7b82 */ /* 0x000e220000000800 */
[-C--:B------:R-:W-:Y:S02]  /*a7b0*/  IADD3 R20, P6, R250, R8.reuse, RZ ;  /* 0x00000008fa147210 */ /* 0x080fe40007fde0ff */
[----:B------:R-:W-:Y:S02]  /*a7c0*/  IADD3 R108, P3, R251, R8, RZ ;  /* 0x00000008fb6c7210 */ /* 0x000fe40007f7e0ff */
[----:B------:R-:W-:-:S02]  /*a7d0*/  LEA.HI.X.SX32 R21, R119, R9, 0x1, P6 ;  /* 0x0000000977157211 */ /* 0x000fc400030f0eff */
[----:B------:R-:W-:Y:S01]  /*a7e0*/  LEA.HI.X.SX32 R109, R195, R9, 0x1, P3 ;  /* 0x00000009c36d7211 */ /* 0x000fe200018f0eff */
[----:B------:R1:W-:Y:S01]  /*a7f0*/  STL.64 [R1+0xa90], R22 ;  /* 0x000a901601007387 */ /* 0x0003e20000100a00 */
[----:B------:R-:W2:Y:S03]  /*a800*/  LDC R195, c[0x0][0x268] ;  /* 0x00009a00ffc37b82 */ /* 0x000ea60000000800 */
[----:B------:R-:W-:Y:S04]  /*a810*/  STL.64 [R1+0x888], R20 ;  /* 0x0008881401007387 */ /* 0x000fe80000100a00 */
[----:B------:R3:W-:Y:S01]  /*a820*/  STL.64 [R1+0x880], R108 ;  /* 0x0008806c01007387 */ /* 0x0007e20000100a00 */
[----:B-1----:R-:W-:-:S04]  /*a830*/  IADD3 R22, P5, R121, R8, RZ ;  /* 0x0000000879167210 */ /* 0x002fc80007fbe0ff */
[----:B------:R-:W-:Y:S01]  /*a840*/  LEA.HI.X.SX32 R23, R120, R9, 0x1, P5 ;  /* 0x0000000978177211 */ /* 0x000fe200028f0eff */
[----:B0-----:R-:W-:Y:S01]  /*a850*/  IMAD R187, R187, 0x14c, RZ ;  /* 0x0000014cbbbb7824 */ /* 0x001fe200078e02ff */
[-C--:B---3--:R-:W-:Y:S02]  /*a860*/  IADD3 R108, P3, R192, R8.reuse, RZ ;  /* 0x00000008c06c7210 */ /* 0x088fe40007f7e0ff */
[----:B------:R-:W0:Y:S01]  /*a870*/  LDC R192, c[0x0][0x268] ;  /* 0x00009a00ffc07b82 */ /* 0x000e220000000800 */
[----:B------:R-:W-:Y:S04]  /*a880*/  STL.64 [R1+0xbc8], R14 ;  /* 0x000bc80e01007387 */ /* 0x000fe80000100a00 */
[----:B------:R1:W-:Y:S02]  /*a890*/  STL.64 [R1+0xa88], R22 ;  /* 0x000a881601007387 */ /* 0x0003e40000100a00 */
[----:B-1----:R-:W-:-:S02]  /*a8a0*/  IADD3 R22, P5, R187, R8, RZ ;  /* 0x00000008bb167210 */ /* 0x002fc40007fbe0ff */
[----:B------:R-:W1:Y:S01]  /*a8b0*/  LDC R187, c[0x0][0x268] ;  /* 0x00009a00ffbb7b82 */ /* 0x000e620000000800 */
[----:B0-----:R-:W-:Y:S01]  /*a8c0*/  IMAD R192, R192, 0xa5, RZ ;  /* 0x000000a5c0c07824 */ /* 0x001fe200078e02ff */
[----:B------:R-:W-:-:S06]  /*a8d0*/  IADD3 R20, P6, R11, R8, RZ ;  /* 0x000000080b147210 */ /* 0x000fcc0007fde0ff */
[----:B------:R-:W0:Y:S01]  /*a8e0*/  LDC R11, c[0x0][0x268] ;  /* 0x00009a00ff0b7b82 */ /* 0x000e220000000800 */
[----:B------:R-:W-:Y:S02]  /*a8f0*/  LEA.HI.X.SX32 R109, R192, R9, 0x1, P3 ;  /* 0x00000009c06d7211 */ /* 0x000fe400018f0eff */
[----:B------:R-:W-:-:S05]  /*a900*/  IADD3 R14, P4, R122, R8, RZ ;  /* 0x000000087a0e7210 */ /* 0x000fca0007f9e0ff */
[----:B------:R-:W3:Y:S01]  /*a910*/  LDC R192, c[0x0][0x268] ;  /* 0x00009a00ffc07b82 */ /* 0x000ee20000000800 */
[----:B-1----:R-:W-:-:S05]  /*a920*/  IMAD R187, R187, 0x53, RZ ;  /* 0x00000053bbbb7824 */ /* 0x002fca00078e02ff */
[-C--:B------:R-:W-:Y:S02]  /*a930*/  LEA.HI.X.SX32 R15, R187, R9.reuse, 0x1, P4 ;  /* 0x00000009bb0f7211 */ /* 0x080fe400020f0eff */
[----:B------:R-:W1:Y:S01]  /*a940*/  LDC R187, c[0x0][0x268] ;  /* 0x00009a00ffbb7b82 */ /* 0x000e620000000800 */
[----:B------:R-:W-:Y:S01]  /*a950*/  LEA.HI.X.SX32 R21, R121, R9, 0x1, P6 ;  /* 0x0000000979157211 */ /* 0x000fe200030f0eff */
[----:B--2---:R-:W-:-:S04]  /*a960*/  IMAD R195, R195, 0x14e, RZ ;  /* 0x0000014ec3c37824 */ /* 0x004fc800078e02ff */
[----:B------:R2:W-:Y:S01]  /*a970*/  STL.64 [R1+0x878], R20 ;  /* 0x0008781401007387 */ /* 0x0005e20000100a00 */
[----:B0-----:R-:W-:Y:S02]  /*a980*/  IMAD R11, R11, 0xa7, RZ ;  /* 0x000000a70b0b7824 */ /* 0x001fe400078e02ff */
[----:B---3--:R-:W-:Y:S01]  /*a990*/  IMAD R192, R192, 0x15, RZ ;  /* 0x00000015c0c07824 */ /* 0x008fe200078e02ff */
[----:B------:R0:W-:Y:S01]  /*a9a0*/  STL.64 [R1+0x870], R108 ;  /* 0x0008706c01007387 */ /* 0x0001e20000100a00 */
[-C--:B--2---:R-:W-:Y:S02]  /*a9b0*/  IADD3 R20, P6, R195, R8.reuse, RZ ;  /* 0x00000008c3147210 */ /* 0x084fe40007fde0ff */
[----:B------:R-:W2:Y:S01]  /*a9c0*/  LDC R195, c[0x0][0x268] ;  /* 0x00009a00ffc37b82 */ /* 0x000ea20000000800 */
[----:B0-----:R-:W-:Y:S02]  /*a9d0*/  IADD3 R108, P3, R123, R8, RZ ;  /* 0x000000087b6c7210 */ /* 0x001fe40007f7e0ff */
[----:B------:R-:W-:-:S02]  /*a9e0*/  LEA.HI.X.SX32 R23, R122, R9, 0x1, P5 ;  /* 0x000000097a177211 */ /* 0x000fc400028f0eff */
[-C--:B------:R-:W-:Y:S02]  /*a9f0*/  LEA.HI.X.SX32 R21, R11, R9.reuse, 0x1, P6 ;  /* 0x000000090b157211 */ /* 0x080fe400030f0eff */
[----:B------:R-:W-:Y:S01]  /*aa00*/  LEA.HI.X.SX32 R109, R192, R9, 0x1, P3 ;  /* 0x00000009c06d7211 */ /* 0x000fe200018f0eff */
[----:B-1----:R-:W-:Y:S01]  /*aa10*/  IMAD R187, R187, 0x152, RZ ;  /* 0x00000152bbbb7824 */ /* 0x002fe200078e02ff */
[----:B------:R-:W0:Y:S01]  /*aa20*/  LDC R192, c[0x0][0x268] ;  /* 0x00009a00ffc07b82 */ /* 0x000e220000000800 */
[----:B------:R-:W-:Y:S04]  /*aa30*/  STL.64 [R1+0xa80], R14 ;  /* 0x000a800e01007387 */ /* 0x000fe80000100a00 */
[----:B------:R-:W-:Y:S03]  /*aa40*/  STL.64 [R1+0x868], R22 ;  /* 0x0008681601007387 */ /* 0x000fe60000100a00 */
[----:B------:R-:W1:Y:S01]  /*aa50*/  LDC R11, c[0x0][0x268] ;  /* 0x00009a00ff0b7b82 */ /* 0x000e620000000800 */
[----:B------:R-:W-:Y:S04]  /*aa60*/  STL.64 [R1+0x860], R20 ;  /* 0x0008601401007387 */ /* 0x000fe80000100a00 */
[----:B------:R3:W-:Y:S01]  /*aa70*/  STL.64 [R1+0xc60], R108 ;  /* 0x000c606c01007387 */ /* 0x0007e20000100a00 */
[----:B--2---:R-:W-:Y:S01]  /*aa80*/  IMAD R195, R195, 0x150, RZ ;  /* 0x00000150c3c37824 */ /* 0x004fe200078e02ff */
[----:B---3--:R-:W-:-:S02]  /*aa90*/  IADD3 R108, P3, R187, R8, RZ ;  /* 0x00000008bb6c7210 */ /* 0x008fc40007f7e0ff */
[----:B------:R-:W2:Y:S01]  /*aaa0*/  LDC R187, c[0x0][0x268] ;  /* 0x00009a00ffbb7b82 */ /* 0x000ea20000000800 */
[-C--:B------:R-:W-:Y:S02]  /*aab0*/  IADD3 R14, P4, R124, R8.reuse, RZ ;  /* 0x000000087c0e7210 */ /* 0x080fe40007f9e0ff */
[-C--:B------:R-:W-:Y:S02]  /*aac0*/  IADD3 R22, P5, R125, R8.reuse, RZ ;  /* 0x000000087d167210 */ /* 0x080fe40007fbe0ff */
[-C--:B------:R-:W-:Y:S02]  /*aad0*/  IADD3 R20, P6, R195, R8.reuse, RZ ;  /* 0x00000008c3147210 */ /* 0x080fe40007fde0ff */
[-C--:B------:R-:W-:Y:S01]  /*aae0*/  LEA.HI.X.SX32 R15, R123, R9.reuse, 0x1, P4 ;  /* 0x000000097b0f7211 */ /* 0x080fe200020f0eff */
[----:B0-----:R-:W-:Y:S01]  /*aaf0*/  IMAD R192, R192, 0x156, RZ ;  /* 0x00000156c0c07824 */ /* 0x001fe200078e02ff */
[-C--:B------:R-:W-:Y:S01]  /*ab00*/  LEA.HI.X.SX32 R23, R124, R9.reuse, 0x1, P5 ;  /* 0x000000097c177211 */ /* 0x080fe200028f0eff */
[----:B------:R-:W0:Y:S01]  /*ab10*/  LDC R195, c[0x0][0x268] ;  /* 0x00009a00ffc37b82 */ /* 0x000e220000000800 */
[----:B------:R-:W-:Y:S01]  /*ab20*/  LEA.HI.X.SX32 R21, R125, R9, 0x1, P6 ;  /* 0x000000097d157211 */ /* 0x000fe200030f0eff */
[----:B------:R-:W-:Y:S04]  /*ab30*/  STL.64 [R1+0xbc0], R14 ;  /* 0x000bc00e01007387 */ /* 0x000fe80000100a00 */
[----:B------:R-:W-:Y:S04]  /*ab40*/  STL.64 [R1+0xa78], R22 ;  /* 0x000a781601007387 */ /* 0x000fe80000100a00 */
[----:B------:R3:W-:Y:S01]  /*ab50*/  STL.64 [R1+0x858], R20 ;  /* 0x0008581401007387 */ /* 0x0007e20000100a00 */
[----:B--2---:R-:W-:Y:S01]  /*ab60*/  IMAD R187, R187, 0xa9, RZ ;  /* 0x000000a9bbbb7824 */ /* 0x004fe200078e02ff */
[----:B---3--:R-:W-:-:S02]  /*ab70*/  IADD3 R20, P6, R192, R8, RZ ;  /* 0x00000008c0147210 */ /* 0x008fc40007fde0ff */
[----:B------:R-:W2:Y:S02]  /*ab80*/  LDC R192, c[0x0][0x268] ;  /* 0x00009a00ffc07b82 */ /* 0x000ea40000000800 */
[----:B------:R-:W-:-:S06]  /*ab90*/  LEA.HI.X.SX32 R109, R187, R9, 0x1, P3 ;  /* 0x00000009bb6d7211 */ /* 0x000fcc00018f0eff */
[----:B------:R-:W3:Y:S01]  /*aba0*/  LDC R187, c[0x0][0x268] ;  /* 0x00009a00ffbb7b82 */ /* 0x000ee20000000800 */
[----:B0-----:R-:W-:Y:S01]  /*abb0*/  IMAD R195, R195, 0x154, RZ ;  /* 0x00000154c3c37824 */ /* 0x001fe200078e02ff */
[----:B------:R-:W-:-:S04]  /*abc0*/  IADD3 R14, P4, R126, R8, RZ ;  /* 0x000000087e0e7210 */ /* 0x000fc80007f9e0ff */
[----:B------:R-:W-:Y:S01]  /*abd0*/  IADD3 R22, P5, R195, R8, RZ ;  /* 0x00000008c3167210 */ /* 0x000fe20007fbe0ff */
[----:B------:R-:W-:Y:S01]  /*abe0*/  STL.64 [R1+0x850], R108 ;  /* 0x0008506c01007387 */ /* 0x000fe20000100a00 */
[----:B------:R-:W0:Y:S02]  /*abf0*/  LDC R195, c[0x0][0x268] ;  /* 0x00009a00ffc37b82 */ /* 0x000e240000000800 */
[----:B------:R-:W-:Y:S01]  /*ac00*/  LEA.HI.X.SX32 R23, R126, R9, 0x1, P5 ;  /* 0x000000097e177211 */ /* 0x000fe200028f0eff */
[----:B--2---:R-:W-:-:S05]  /*ac10*/  IMAD R192, R192, 0x55, RZ ;  /* 0x00000055c0c07824 */ /* 0x004fca00078e02ff */
[----:B------:R-:W-:Y:S02]  /*ac20*/  LEA.HI.X.SX32 R15, R192, R9, 0x1, P4 ;  /* 0x00000009c00f7211 */ /* 0x000fe400020f0eff */
[----:B------:R-:W2:Y:S01]  /*ac30*/  LDC R192, c[0x0][0x268] ;  /* 0x00009a00ffc07b82 */ /* 0x000ea20000000800 */
[----:B---3--:R-:W-:Y:S02]  /*ac40*/  IMAD R187, R187, 0x158, RZ ;  /* 0x00000158bbbb7824 */ /* 0x008fe400078e02ff */
[----:B------:R-:W-:Y:S04]  /*ac50*/  STL.64 [R1+0xa70], R14 ;  /* 0x000a700e01007387 */ /* 0x000fe80000100a00 */
[----:B------:R3:W-:Y:S02]  /*ac60*/  STL.64 [R1+0x848], R22 ;  /* 0x0008481601007387 */ /* 0x0007e40000100a00 */
[----:B---3--:R-:W-:-:S02]  /*ac70*/  IADD3 R22, P5, R187, R8, RZ ;  /* 0x00000008bb167210 */ /* 0x008fc40007fbe0ff */
[----:B------:R-:W3:Y:S01]  /*ac80*/  LDC R187, c[0x0][0x268] ;  /* 0x00009a00ffbb7b82 */ /* 0x000ee20000000800 */
[----:B--2---:R-:W-:-:S05]  /*ac90*/  IMAD R192, R192, 0xab, RZ ;  /* 0x000000abc0c07824 */ /* 0x004fca00078e02ff */
[----:B------:R-:W-:Y:S02]  /*aca0*/  LEA.HI.X.SX32 R21, R192, R9, 0x1, P6 ;  /* 0x00000009c0157211 */ /* 0x000fe400030f0eff */
[----:B------:R-:W2:Y:S03]  /*acb0*/  LDC R192, c[0x0][0x268] ;  /* 0x00009a00ffc07b82 */ /* 0x000ea60000000800 */
[----:B------:R4:W-:Y:S01]  /*acc0*/  STL.64 [R1+0x840], R20 ;  /* 0x0008401401007387 */ /* 0x0009e20000100a00 */
[----:B---3--:R-:W-:-:S05]  /*acd0*/  IMAD R187, R187, 0x15a, RZ ;  /* 0x0000015abbbb7824 */ /* 0x008fca00078e02ff */
[-C--:B----4-:R-:W-:Y:S02]  /*ace0*/  IADD3 R20, P6, R187, R8.reuse, RZ ;  /* 0x00000008bb147210 */ /* 0x090fe40007fde0ff */
[----:B------:R-:W3:Y:S01]  /*acf0*/  LDC R187, c[0x0][0x268] ;  /* 0x00009a00ffbb7b82 */ /* 0x000ee20000000800 */
[-C--:B------:R-:W-:Y:S01]  /*ad00*/  IADD3 R108, P3, R127, R8.reuse, RZ ;  /* 0x000000087f6c7210 */ /* 0x080fe20007f7e0ff */
[----:B--2---:R-:W-:Y:S01]  /*ad10*/  IMAD R192, R192, 0x2b, RZ ;  /* 0x0000002bc0c07824 */ /* 0x004fe200078e02ff */
[----:B------:R-:W-:-:S04]  /*ad20*/  IADD3 R14, P4, R128, R8, RZ ;  /* 0x00000008800e7210 */ /* 0x000fc80007f9e0ff */
[-C--:B------:R-:W-:Y:S02]  /*ad30*/  LEA.HI.X.SX32 R109, R192, R9.reuse, 0x1, P3 ;  /* 0x00000009c06d7211 */ /* 0x080fe400018f0eff */
[----:B------:R-:W-:Y:S01]  /*ad40*/  LEA.HI.X.SX32 R15, R127, R9, 0x1, P4 ;  /* 0x000000097f0f7211 */ /* 0x000fe200020f0eff */
[----:B------:R-:W2:Y:S02]  /*ad50*/  LDC R192, c[0x0][0x268] ;  /* 0x00009a00ffc07b82 */ /* 0x000ea40000000800 */
[----:B------:R-:W-:Y:S04]  /*ad60*/  STL.64 [R1+0xbb8], R108 ;  /* 0x000bb86c01007387 */ /* 0x000fe80000100a00 */
[----:B------:R4:W-:Y:S01]  /*ad70*/  STL.64 [R1+0xa68], R14 ;  /* 0x000a680e01007387 */ /* 0x0009e20000100a00 */
[----:B---3--:R-:W-:-:S05]  /*ad80*/  IMAD R187, R187, 0x15c, RZ ;  /* 0x0000015cbbbb7824 */ /* 0x008fca00078e02ff */
[-C--:B----4-:R-:W-:Y:S02]  /*ad90*/  IADD3 R14, P4, R187, R8.reuse, RZ ;  /* 0x00000008bb0e7210 */ /* 0x090fe40007f9e0ff */
[----:B------:R-:W3:Y:S01]  /*ada0*/  LDC R187, c[0x0][0x268] ;  /* 0x00009a00ffbb7b82 */ /* 0x000ee20000000800 */
[----:B------:R-:W-:Y:S01]  /*adb0*/  IADD3 R108, P3, R129, R8, RZ ;  /* 0x00000008816c7210 */ /* 0x000fe20007f7e0ff */
[----:B---3--:R-:W-:-:S05]  /*adc0*/  IMAD R187, R187, 0x57, RZ ;  /* 0x00000057bbbb7824 */ /* 0x008fca00078e02ff */
[-C--:B------:R-:W-:Y:S02]  /*add0*/  LEA.HI.X.SX32 R109, R187, R9.reuse, 0x1, P3 ;  /* 0x00000009bb6d7211 */ /* 0x080fe400018f0eff */
[----:B------:R-:W3:Y:S01]  /*ade0*/  LDC R187, c[0x0][0x268] ;  /* 0x00009a00ffbb7b82 */ /* 0x000ee20000000800 */
[----:B------:R-:W-:Y:S01]  /*adf0*/  LEA.HI.X.SX32 R23, R128, R9, 0x1, P5 ;  /* 0x0000000980177211 */ /* 0x000fe200028f0eff */
[----:B0-----:R-:W-:-:S04]  /*ae00*/  IMAD R195, R195, 0x15e, RZ ;  /* 0x0000015ec3c37824 */ /* 0x001fc800078e02ff */
[----:B------:R0:W-:Y:S02]  /*ae10*/  STL.64 [R1+0x838], R22 ;  /* 0x0008381601007387 */ /* 0x0001e40000100a00 */
[----:B0-----:R-:W-:Y:S02]  /*ae20*/  IADD3 R22, P5, R195, R8, RZ ;  /* 0x00000008c3167210 */ /* 0x001fe40007fbe0ff */
[----:B------:R-:W0:Y:S01]  /*ae30*/  LDC R195, c[0x0][0x268] ;  /* 0x00009a00ffc37b82 */ /* 0x000e220000000800 */
[----:B---3--:R-:W-:-:S05]  /*ae40*/  IMAD R187, R187, 0xaf, RZ ;  /* 0x000000afbbbb7824 */ /* 0x008fca00078e02ff */
[----:B------:R-:W-:Y:S02]  /*ae50*/  LEA.HI.X.SX32 R23, R187, R9, 0x1, P5 ;  /* 0x00000009bb177211 */ /* 0x000fe400028f0eff */
[----:B------:R-:W3:Y:S01]  /*ae60*/  LDC R187, c[0x0][0x268] ;  /* 0x00009a00ffbb7b82 */ /* 0x000ee20000000800 */
[----:B--2---:R-:W-:-:S05]  /*ae70*/  IMAD R192, R192, 0xad, RZ ;  /* 0x000000adc0c07824 */ /* 0x004fca00078e02ff */
[-C--:B------:R-:W-:Y:S02]  /*ae80*/  LEA.HI.X.SX32 R21, R192, R9.reuse, 0x1, P6 ;  /* 0x00000009c0157211 */ /* 0x080fe400030f0eff */
[----:B------:R-:W-:Y:S01]  /*ae90*/  LEA.HI.X.SX32 R15, R129, R9, 0x1, P4 ;  /* 0x00000009810f7211 */ /* 0x000fe200020f0eff */
[----:B------:R-:W2:Y:S02]  /*aea0*/  LDC R192, c[0x0][0x268] ;  /* 0x00009a00ffc07b82 */ /* 0x000ea40000000800 */
[----:B------:R4:W-:Y:S01]  /*aeb0*/  STL.64 [R1+0x830], R20 ;  /* 0x0008301401007387 */ /* 0x0009e20000100a00 */
[----:B0-----:R-:W-:-:S03]  /*aec0*/  IMAD R195, R195, 0xb, RZ ;  /* 0x0000000bc3c37824 */ /* 0x001fc600078e02ff */
[----:B------:R0:W-:Y:S01]  /*aed0*/  STL.64 [R1+0xa60], R108 ;  /* 0x000a606c01007387 */ /* 0x0001e20000100a00 */
[CC--:B----4-:R-:W-:Y:S02]  /*aee0*/  IADD3 R20, P6, R130.reuse, R8.reuse, RZ ;  /* 0x0000000882147210 */ /* 0x0d0fe40007fde0ff */
[-C--:B0-----:R-:W-:Y:S02]  /*aef0*/  IADD3 R108, P3, R131, R8.reuse, RZ ;  /* 0x00000008836c7210 */ /* 0x081fe40007f7e0ff */
[-C--:B------:R-:W-:Y:S01]  /*af00*/  LEA.HI.X.SX32 R21, R195, R9.reuse, 0x1, P6 ;  /* 0x00000009c3157211 */ /* 0x080fe200030f0eff */
[----:B---3--:R-:W-:Y:S01]  /*af10*/  IMAD R187, R187, 0x162, RZ ;  /* 0x00000162bbbb7824 */ /* 0x008fe200078e02ff */
[----:B------:R-:W-:Y:S01]  /*af20*/  LEA.HI.X.SX32 R109, R130, R9, 0x1, P3 ;  /* 0x00000009826d7211 */ /* 0x000fe200018f0eff */
[----:B------:R-:W-:Y:S01]  /*af30*/  STL.64 [R1+0x828], R14 ;  /* 0x0008280e01007387 */ /* 0x000fe20000100a00 */
[----:B--2---:R-:W-:Y:S01]  /*af40*/  IMAD R192, R192, 0x160, RZ ;  /* 0x00000160c0c07824 */ /* 0x004fe200078e02ff */
[----:B------:R-:W0:Y:S02]  /*af50*/  LDC R195, c[0x0][0x268] ;  /* 0x00009a00ffc37b82 */ /* 0x000e240000000800 */
[----:B------:R-:W-:Y:S04]  /*af60*/  STL.64 [R1+0x820], R22 ;  /* 0x0008201601007387 */ /* 0x000fe80000100a00 */
[----:B------:R-:W-:Y:S04]  /*af70*/  STL.64 [R1+0xca8], R20 ;  /* 0x000ca81401007387 */ /* 0x000fe80000100a00 */
[----:B------:R2:W-:Y:S02]  /*af80*/  STL.64 [R1+0xc58], R108 ;  /* 0x000c586c01007387 */ /* 0x0005e40000100a00 */
[----:B--2---:R-:W-:-:S02]  /*af90*/  IADD3 R108, P3, R187, R8, RZ ;  /* 0x00000008bb6c7210 */ /* 0x004fc40007f7e0ff */
[----:B------:R-:W2:Y:S01]  /*afa0*/  LDC R187, c[0x0][0x268] ;  /* 0x00009a00ffbb7b82 */ /* 0x000ea20000000800 */
[CC--:B------:R-:W-:Y:S02]  /*afb0*/  IADD3 R14, P4, R132.reuse, R8.reuse, RZ ;  /* 0x00000008840e7210 */ /* 0x0c0fe40007f9e0ff */
[----:B------:R-:W-:Y:S02]  /*afc0*/  IADD3 R22, P5, R133, R8, RZ ;  /* 0x0000000885167210 */ /* 0x000fe40007fbe0ff */
[-C--:B------:R-:W-:Y:S02]  /*afd0*/  LEA.HI.X.SX32 R15, R131, R9.reuse, 0x1, P4 ;  /* 0x00000009830f7211 */ /* 0x080fe400020f0eff */
[----:B------:R-:W-:-:S03]  /*afe0*/  LEA.HI.X.SX32 R23, R132, R9, 0x1, P5 ;  /* 0x0000000984177211 */ /* 0x000fc600028f0eff */
[----:B------:R-:W-:Y:S04]  /*aff0*/  STL.64 [R1+0xbb0], R14 ;  /* 0x000bb00e01007387 */ /* 0x000fe80000100a00 */
[----:B------:R3:W-:Y:S01]  /*b000*/  STL.64 [R1+0xa58], R22 ;  /* 0x000a581601007387 */ /* 0x0007e20000100a00 */
[----:B--2---:R-:W-:-:S05]  /*b010*/  IMAD R187, R187, 0x164, RZ ;  /* 0x00000164bbbb7824 */ /* 0x004fca00078e02ff */
[-C--:B---3--:R-:W-:Y:S02]  /*b020*/  IADD3 R22, P5, R187, R8.reuse, RZ ;  /* 0x00000008bb167210 */ /* 0x088fe40007fbe0ff */
[----:B------:R-:W2:Y:S01]  /*b030*/  LDC R187, c[0x0][0x268] ;  /* 0x00009a00ffbb7b82 */ /* 0x000ea20000000800 */
[-C--:B------:R-:W-:Y:S02]  /*b040*/  IADD3 R20, P6, R192, R8.reuse, RZ ;  /* 0x00000008c0147210 */ /* 0x080fe40007fde0ff */
[----:B------:R-:W-:-:S05]  /*b050*/  IADD3 R14, P4, R134, R8, RZ ;  /* 0x00000008860e7210 */ /* 0x000fca0007f9e0ff */
[----:B------:R-:W3:Y:S01]  /*b060*/  LDC R192, c[0x0][0x268] ;  /* 0x00009a00ffc07b82 */ /* 0x000ee20000000800 */
[----:B--2---:R-:W-:-:S05]  /*b070*/  IMAD R187, R187, 0x59, RZ ;  /* 0x00000059bbbb7824 */ /* 0x004fca00078e02ff */
[-C--:B------:R-:W-:Y:S02]  /*b080*/  LEA.HI.X.SX32 R15, R187, R9.reuse, 0x1, P4 ;  /* 0x00000009bb0f7211 */ /* 0x080fe400020f0eff */
[----:B------:R-:W2:Y:S01]  /*b090*/  LDC R187, c[0x0][0x268] ;  /* 0x00009a00ffbb7b82 */ /* 0x000ea20000000800 */
[----:B---3--:R-:W-:Y:S01]  /*b0a0*/  IMAD R192, R192, 0xb1, RZ ;  /* 0x000000b1c0c07824 */ /* 0x008fe200078e02ff */
[-C--:B------:R-:W-:Y:S02]  /*b0b0*/  LEA.HI.X.SX32 R21, R133, R9.reuse, 0x1, P6 ;  /* 0x0000000985157211 */ /* 0x080fe400030f0eff */
[-C--:B------:R-:W-:Y:S02]  /*b0c0*/  LEA.HI.X.SX32 R23, R134, R9.reuse, 0x1, P5 ;  /* 0x0000000986177211 */ /* 0x080fe400028f0eff */
[----:B------:R-:W-:Y:S02]  /*b0d0*/  LEA.HI.X.SX32 R109, R192, R9, 0x1, P3 ;  /* 0x00000009c06d7211 */ /* 0x000fe400018f0eff */
[----:B------:R-:W3:Y:S01]  /*b0e0*/  LDC R192, c[0x0][0x268] ;  /* 0x00009a00ffc07b82 */ /* 0x000ee20000000800 */
[----:B------:R-:W-:Y:S04]  /*b0f0*/  STL.64 [R1+0x818], R20 ;  /* 0x0008181401007387 */ /* 0x000fe80000100a00 */
[----:B------:R-:W-:Y:S04]  /*b100*/  STL.64 [R1+0x810], R108 ;  /* 0x0008106c01007387 */ /* 0x000fe80000100a00 */
[----:B------:R-:W-:Y:S01]  /*b110*/  STL.64 [R1+0xa50], R14 ;  /* 0x000a500e01007387 */ /* 0x000fe20000100a00 */
[----:B--2---:R-:W-:-:S03]  /*b120*/  IMAD R187, R187, 0x168, RZ ;  /* 0x00000168bbbb7824 */ /* 0x004fc600078e02ff */
[----:B------:R2:W-:Y:S02]  /*b130*/  STL.64 [R1+0x808], R22 ;  /* 0x0008081601007387 */ /* 0x0005e40000100a00 */
[----:B--2---:R-:W-:Y:S02]  /*b140*/  IADD3 R22, P5, R187, R8, RZ ;  /* 0x00000008bb167210 */ /* 0x004fe40007fbe0ff */
[----:B------:R-:W2:Y:S01]  /*b150*/  LDC R187, c[0x0][0x268] ;  /* 0x00009a00ffbb7b82 */ /* 0x000ea20000000800 */
[----:B0-----:R-:W-:Y:S02]  /*b160*/  IMAD R195, R195, 0x166, RZ ;  /* 0x00000166c3c37824 */ /* 0x001fe400078e02ff */
[----:B---3--:R-:W-:-:S03]  /*b170*/  IMAD R192, R192, 0xb3, RZ ;  /* 0x000000b3c0c07824 */ /* 0x008fc600078e02ff */
[-C--:B------:R-:W-:Y:S02]  /*b180*/  IADD3 R20, P6, R195, R8.reuse, RZ ;  /* 0x00000008c3147210 */ /* 0x080fe40007fde0ff */
[----:B------:R-:W-:Y:S01]  /*b190*/  IADD3 R108, P3, R135, R8, RZ ;  /* 0x00000008876c7210 */ /* 0x000fe20007f7e0ff */
[----:B------:R-:W0:Y:S01]  /*b1a0*/  LDC R195, c[0x0][0x268] ;  /* 0x00009a00ffc37b82 */ /* 0x000e220000000800 */
[----:B------:R-:W-:-:S07]  /*b1b0*/  LEA.HI.X.SX32 R21, R192, R9, 0x1, P6 ;  /* 0x00000009c0157211 */ /* 0x000fce00030f0eff */
[----:B------:R-:W3:Y:S01]  /*b1c0*/  LDC R192, c[0x0][0x268] ;  /* 0x00009a00ffc07b82 */ /* 0x000ee20000000800 */
[----:B------:R4:W-:Y:S01]  /*b1d0*/  STL.64 [R1+0x800], R20 ;  /* 0x0008001401007387 */ /* 0x0009e20000100a00 */
[----:B--2---:R-:W-:-:S05]  /*b1e0*/  IMAD R187, R187, 0x16a, RZ ;  /* 0x0000016abbbb7824 */ /* 0x004fca00078e02ff */
[-C--:B----4-:R-:W-:Y:S02]  /*b1f0*/  IADD3 R20, P6, R187, R8.reuse, RZ ;  /* 0x00000008bb147210 */ /* 0x090fe40007fde0ff */
[----:B------:R-:W2:Y:S01]  /*b200*/  LDC R187, c[0x0][0x268] ;  /* 0x00009a00ffbb7b82 */ /* 0x000ea20000000800 */
[----:B------:R-:W-:Y:S01]  /*b210*/  IADD3 R14, P4, R136, R8, RZ ;  /* 0x00000008880e7210 */ /* 0x000fe20007f9e0ff */
[----:B---3--:R-:W-:-:S03]  /*b220*/  IMAD R192, R192, 0x2d, RZ ;  /* 0x0000002dc0c07824 */ /* 0x008fc600078e02ff */
[-C--:B------:R-:W-:Y:S02]  /*b230*/  LEA.HI.X.SX32 R15, R135, R9.reuse, 0x1, P4 ;  /* 0x00000009870f7211 */ /* 0x080fe400020f0eff */
[----:B------:R-:W-:Y:S02]  /*b240*/  LEA.HI.X.SX32 R109, R192, R9, 0x1, P3 ;  /* 0x00000009c06d7211 */ /* 0x000fe400018f0eff */
[----:B------:R-:W3:Y:S03]  /*b250*/  LDC R192, c[0x0][0x268] ;  /* 0x00009a00ffc07b82 */ /* 0x000ee60000000800 */
[----:B------:R-:W-:Y:S01]  /*b260*/  STL.64 [R1+0xba8], R108 ;  /* 0x000ba86c01007387 */ /* 0x000fe20000100a00 */
[----:B--2---:R-:W-:-:S03]  /*b270*/  IMAD R187, R187, 0x16c, RZ ;  /* 0x0000016cbbbb7824 */ /* 0x004fc600078e02ff */
[----:B------:R2:W-:Y:S02]  /*b280*/  STL.64 [R1+0xa48], R14 ;  /* 0x000a480e01007387 */ /* 0x0005e40000100a00 */
[-C--:B--2---:R-:W-:Y:S02]  /*b290*/  IADD3 R14, P4, R187, R8.reuse, RZ ;  /* 0x00000008bb0e7210 */ /* 0x084fe40007f9e0ff */
[----:B------:R-:W2:Y:S01]  /*b2a0*/  LDC R187, c[0x0][0x268] ;  /* 0x00009a00ffbb7b82 */ /* 0x000ea20000000800 */
[----:B---3--:R-:W-:Y:S01]  /*b2b0*/  IMAD R192, R192, 0xb5, RZ ;  /* 0x000000b5c0c07824 */ /* 0x008fe200078e02ff */
[----:B------:R-:W-:-:S04]  /*b2c0*/  IADD3 R108, P3, R137, R8, RZ ;  /* 0x00000008896c7210 */ /* 0x000fc80007f7e0ff */
[----:B------:R-:W-:Y:S02]  /*b2d0*/  LEA.HI.X.SX32 R21, R192, R9, 0x1, P6 ;  /* 0x00000009c0157211 */ /* 0x000fe400030f0eff */
[----:B------:R-:W3:Y:S01]  /*b2e0*/  LDC R192, c[0x0][0x268] ;  /* 0x00009a00ffc07b82 */ /* 0x000ee20000000800 */
[----:B--2---:R-:W-:-:S05]  /*b2f0*/  IMAD R187, R187, 0x5b, RZ ;  /* 0x0000005bbbbb7824 */ /* 0x004fca00078e02ff */
[-C--:B------:R-:W-:Y:S02]  /*b300*/  LEA.HI.X.SX32 R109, R187, R9.reuse, 0x1, P3 ;  /* 0x00000009bb6d7211 */ /* 0x080fe400018f0eff */
[----:B------:R-:W2:Y:S01]  /*b310*/  LDC R187, c[0x0][0x268] ;  /* 0x00009a00ffbb7b82 */ /* 0x000ea20000000800 */
[----:B------:R-:W-:Y:S01]  /*b320*/  LEA.HI.X.SX32 R23, R136, R9, 0x1, P5 ;  /* 0x0000000988177211 */ /* 0x000fe200028f0eff */
[----:B0-----:R-:W-:Y:S02]  /*b330*/  IMAD R195, R195, 0x16e, RZ ;  /* 0x0000016ec3c37824 */ /* 0x001fe400078e02ff */
[----:B-1----:R-:W-:Y:S02]  /*b340*/  IMAD R11, R11, 0xb7, RZ ;  /* 0x000000b70b0b7824 */ /* 0x002fe400078e02ff */
[----:B------:R0:W-:Y:S01]  /*b350*/  STL.64 [R1+0x7f8], R22 ;  /* 0x0007f81601007387 */ /* 0x0001e20000100a00 */
[----:B---3--:R-:W-:-:S03]  /*b360*/  IMAD R192, R192, 0x17, RZ ;  /* 0x00000017c0c07824 */ /* 0x008fc600078e02ff */
[----:B------:R1:W-:Y:S01]  /*b370*/  STL.64 [R1+0x7f0], R20 ;  /* 0x0007f01401007387 */ /* 0x0003e20000100a00 */
[-C--:B------:R-:W-:Y:S02]  /*b380*/  LEA.HI.X.SX32 R15, R137, R9.reuse, 0x1, P4 ;  /* 0x00000009890f7211 */ /* 0x080fe400020f0eff */
[-C--:B0-----:R-:W-:Y:S02]  /*b390*/  IADD3 R22, P5, R195, R8.reuse, RZ ;  /* 0x00000008c3167210 */ /* 0x081fe40007fbe0ff */
[-C--:B-1----:R-:W-:Y:S01]  /*b3a0*/  IADD3 R20, P6, R138, R8.reuse, RZ ;  /* 0x000000088a147210 */ /* 0x082fe20007fde0ff */
[----:B------:R0:W-:Y:S01]  /*b3b0*/  STL.64 [R1+0xa40], R108 ;  /* 0x000a406c01007387 */ /* 0x0001e20000100a00 */
[-C--:B------:R-:W-:Y:S01]  /*b3c0*/  LEA.HI.X.SX32 R23, R11, R9.reuse, 0x1, P5 ;  /* 0x000000090b177211 */ /* 0x080fe200028f0eff */
[----:B--2---:R-:W-:Y:S01]  /*b3d0*/  IMAD R187, R187, 0x172, RZ ;  /* 0x00000172bbbb7824 */ /* 0x004fe200078e02ff */
[----:B------:R-:W-:Y:S01]  /*b3e0*/  LEA.HI.X.SX32 R21, R192, R9, 0x1, P6 ;  /* 0x00000009c0157211 */ /* 0x000fe200030f0eff */
[----:B------:R-:W-:Y:S01]  /*b3f0*/  STL.64 [R1+0x7e8], R14 ;  /* 0x0007e80e01007387 */ /* 0x000fe20000100a00 */
[----:B------:R-:W1:Y:S03]  /*b400*/  LDC R195, c[0x0][0x268] ;  /* 0x00009a00ffc37b82 */ /* 0x000e660000000800 */
[----:B------:R-:W-:Y:S04]  /*b410*/  STL.64 [R1+0x7e0], R22 ;  /* 0x0007e01601007387 */ /* 0x000fe80000100a00 */
[----:B------:R2:W-:Y:S01]  /*b420*/  STL.64 [R1+0xc50], R20 ;  /* 0x000c501401007387 */ /* 0x0005e20000100a00 */
[-C--:B0-----:R-:W-:Y:S01]  /*b430*/  IADD3 R108, P3, R139, R8.reuse, RZ ;  /* 0x000000088b6c7210 */ /* 0x081fe20007f7e0ff */
[----:B------:R-:W0:Y:S01]  /*b440*/  LDC R192, c[0x0][0x268] ;  /* 0x00009a00ffc07b82 */ /* 0x000e220000000800 */
[----:B--2---:R-:W-:-:S07]  /*b450*/  IADD3 R20, P6, R187, R8, RZ ;  /* 0x00000008bb147210 */ /* 0x004fce0007fde0ff */
[----:B------:R-:W2:Y:S01]  /*b460*/  LDC R187, c[0x0][0x268] ;  /* 0x00009a00ffbb7b82 */ /* 0x000ea20000000800 */
[----:B------:R-:W-:Y:S02]  /*b470*/  IADD3 R14, P4, R140, R8, RZ ;  /* 0x000000088c0e7210 */ /* 0x000fe40007f9e0ff */
[-C--:B------:R-:W-:Y:S02]  /*b480*/  LEA.HI.X.SX32 R109, R138, R9.reuse, 0x1, P3 ;  /* 0x000000098a6d7211 */ /* 0x080fe400018f0eff */
[----:B------:R-:W-:-:S03]  /*b490*/  LEA.HI.X.SX32 R15, R139, R9, 0x1, P4 ;  /* 0x000000098b0f7211 */ /* 0x000fc600020f0eff */
[----:B------:R-:W-:Y:S04]  /*b4a0*/  STL.64 [R1+0xba0], R108 ;  /* 0x000ba06c01007387 */ /* 0x000fe80000100a00 */
[----:B------:R3:W-:Y:S01]  /*b4b0*/  STL.64 [R1+0xa38], R14 ;  /* 0x000a380e01007387 */ /* 0x0007e20000100a00 */
[----:B--2---:R-:W-:-:S05]  /*b4c0*/  IMAD R187, R187, 0x174, RZ ;  /* 0x00000174bbbb7824 */ /* 0x004fca00078e02ff */
[----:B---3--:R-:W-:Y:S02]  /*b4d0*/  IADD3 R14, P4, R187, R8, RZ ;  /* 0x00000008bb0e7210 */ /* 0x008fe40007f9e0ff */
[----:B------:R-:W2:Y:S01]  /*b4e0*/  LDC R187, c[0x0][0x268] ;  /* 0x00009a00ffbb7b82 */ /* 0x000ea20000000800 */
[----:B------:R-:W-:Y:S02]  /*b4f0*/  MOV R218, R16 ;  /* 0x0000001000da7202 */ /* 0x000fe40000000f00 */
[----:B------:R-:W-:Y:S02]  /*b500*/  IADD3 R16, P3, R141, R8, RZ ;  /* 0x000000088d107210 */ /* 0x000fe40007f7e0ff */
[----:B------:R-:W-:Y:S01]  /*b510*/  MOV R219, R17 ;  /* 0x0000001100db7202 */ /* 0x000fe20000000f00 */
[----:B-1----:R-:W-:Y:S02]  /*b520*/  IMAD R195, R195, 0x170, RZ ;  /* 0x00000170c3c37824 */ /* 0x002fe400078e02ff */
[----:B--2---:R-:W-:-:S05]  /*b530*/  IMAD R187, R187, 0x5d, RZ ;  /* 0x0000005dbbbb7824 */ /* 0x004fca00078e02ff */
[----:B------:R-:W-:Y:S02]  /*b540*/  LEA.HI.X.SX32 R17, R187, R9, 0x1, P3 ;  /* 0x00000009bb117211 */ /* 0x000fe400018f0eff */
[----:B------:R-:W1:Y:S01]  /*b550*/  LDC R187, c[0x0][0x268] ;  /* 0x00009a00ffbb7b82 */ /* 0x000e620000000800 */
[----:B------:R-:W-:Y:S01]  /*b560*/  IADD3 R22, P5, R195, R8, RZ ;  /* 0x00000008c3167210 */ /* 0x000fe20007fbe0ff */
[----:B0-----:R-:W-:-:S03]  /*b570*/  IMAD R192, R192, 0xb9, RZ ;  /* 0x000000b9c0c07824 */ /* 0x001fc600078e02ff */
[----:B------:R-:W-:-:S03]  /*b580*/  LEA.HI.X.SX32 R23, R140, R9, 0x1, P5 ;  /* 0x000000098c177211 */ /* 0x000fc600028f0eff */
[----:B------:R-:W0:Y:S01]  /*b590*/  LDC R195, c[0x0][0x268] ;  /* 0x00009a00ffc37b82 */ /* 0x000e220000000800 */
[-C--:B------:R-:W-:Y:S02]  /*b5a0*/  LEA.HI.X.SX32 R21, R192, R9.reuse, 0x1, P6 ;  /* 0x00000009c0157211 */ /* 0x080fe400030f0eff */
[----:B------:R-:W-:Y:S01]  /*b5b0*/  LEA.HI.X.SX32 R15, R141, R9, 0x1, P4 ;  /* 0x000000098d0f7211 */ /* 0x000fe200020f0eff */
[----:B------:R-:W-:Y:S04]  /*b5c0*/  STL.64 [R1+0x7d8], R22 ;  /* 0x0007d81601007387 */ /* 0x000fe80000100a00 */
[----:B------:R-:W2:Y:S01]  /*b5d0*/  LDC R192, c[0x0][0x268] ;  /* 0x00009a00ffc07b82 */ /* 0x000ea20000000800 */
[----:B------:R-:W-:Y:S04]  /*b5e0*/  STL.64 [R1+0x7d0], R20 ;  /* 0x0007d01401007387 */ /* 0x000fe80000100a00 */
[----:B------:R-:W-:Y:S01]  /*b5f0*/  STL.64 [R1+0xa30], R16 ;  /* 0x000a301001007387 */ /* 0x000fe20000100a00 */
[----:B-1----:R-:W-:-:S03]  /*b600*/  IMAD R187, R187, 0x178, RZ ;  /* 0x00000178bbbb7824 */ /* 0x002fc600078e02ff */
[----:B------:R1:W-:Y:S02]  /*b610*/  STL.64 [R1+0x7c8], R14 ;  /* 0x0007c80e01007387 */ /* 0x0003e40000100a00 */
[----:B-1----:R-:W-:Y:S02]  /*b620*/  IADD3 R14, P4, R187, R8, RZ ;  /* 0x00000008bb0e7210 */ /* 0x002fe40007f9e0ff */
[----:B------:R-:W1:Y:S01]  /*b630*/  LDC R187, c[0x0][0x268] ;  /* 0x00009a00ffbb7b82 */ /* 0x000e620000000800 */
[----:B0-----:R-:W-:Y:S02]  /*b640*/  IMAD R195, R195, 0x176, RZ ;  /* 0x00000176c3c37824 */ /* 0x001fe400078e02ff */
[----:B--2---:R-:W-:-:S03]  /*b650*/  IMAD R192, R192, 0xbb, RZ ;  /* 0x000000bbc0c07824 */ /* 0x004fc600078e02ff */
[-C--:B------:R-:W-:Y:S02]  /*b660*/  IADD3 R22, P5, R195, R8.reuse, RZ ;  /* 0x00000008c3167210 */ /* 0x080fe40007fbe0ff */
[----:B------:R-:W-:Y:S01]  /*b670*/  IADD3 R20, P6, R142, R8, RZ ;  /* 0x000000088e147210 */ /* 0x000fe20007fde0ff */
[----:B------:R-:W0:Y:S01]  /*b680*/  LDC R195, c[0x0][0x268] ;  /* 0x00009a00ffc37b82 */ /* 0x000e220000000800 */
[----:B------:R-:W-:-:S07]  /*b690*/  LEA.HI.X.SX32 R23, R192, R9, 0x1, P5 ;  /* 0x00000009c0177211 */ /* 0x000fce00028f0eff */
[----:B------:R-:W2:Y:S01]  /*b6a0*/  LDC R192, c[0x0][0x268] ;  /* 0x00009a00ffc07b82 */ /* 0x000ea20000000800 */
[----:B------:R3:W-:Y:S01]  /*b6b0*/  STL.64 [R1+0x7c0], R22 ;  /* 0x0007c01601007387 */ /* 0x0007e20000100a00 */
[----:B-1----:R-:W-:-:S05]  /*b6c0*/  IMAD R187, R187, 0x17a, RZ ;  /* 0x0000017abbbb7824 */ /* 0x002fca00078e02ff */
[-C--:B---3--:R-:W-:Y:S02]  /*b6d0*/  IADD3 R22, P5, R187, R8.reuse, RZ ;  /* 0x00000008bb167210 */ /* 0x088fe40007fbe0ff */
[----:B------:R-:W1:Y:S01]  /*b6e0*/  LDC R187, c[0x0][0x268] ;  /* 0x00009a00ffbb7b82 */ /* 0x000e620000000800 */
[----:B------:R-:W-:Y:S01]  /*b6f0*/  IADD3 R16, P3, R143, R8, RZ ;  /* 0x000000088f107210 */ /* 0x000fe20007f7e0ff */
[----:B--2---:R-:W-:-:S03]  /*b700*/  IMAD R192, R192, 0x2f, RZ ;  /* 0x0000002fc0c07824 */ /* 0x004fc600078e02ff */
[-C--:B------:R-:W-:Y:S02]  /*b710*/  LEA.HI.X.SX32 R17, R142, R9.reuse, 0x1, P3 ;  /* 0x000000098e117211 */ /* 0x080fe400018f0eff */
[-C--:B------:R-:W-:Y:S01]  /*b720*/  LEA.HI.X.SX32 R21, R192, R9.reuse, 0x1, P6 ;  /* 0x00000009c0157211 */ /* 0x080fe200030f0eff */
[----:B0-----:R-:W-:Y:S01]  /*b730*/  IMAD R195, R195, 0x17e, RZ ;  /* 0x0000017ec3c37824 */ /* 0x001fe200078e02ff */
[----:B------:R-:W-:Y:S01]  /*b740*/  LEA.HI.X.SX32 R15, R143, R9, 0x1, P4 ;  /* 0x000000098f0f7211 */ /* 0x000fe200020f0eff */
[----:B------:R-:W0:Y:S02]  /*b750*/  LDC R192, c[0x0][0x268] ;  /* 0x00009a00ffc07b82 */ /* 0x000e240000000800 */
[----:B------:R-:W-:Y:S01]  /*b760*/  STL.64 [R1+0xb98], R20 ;  /* 0x000b981401007387 */ /* 0x000fe20000100a00 */
[----:B-1----:R-:W-:-:S03]  /*b770*/  IMAD R187, R187, 0x17c, RZ ;  /* 0x0000017cbbbb7824 */ /* 0x002fc600078e02ff */
[----:B------:R1:W-:Y:S02]  /*b780*/  STL.64 [R1+0xa28], R16 ;  /* 0x000a281001007387 */ /* 0x0003e40000100a00 */
[-C--:B-1----:R-:W-:Y:S02]  /*b790*/  IADD3 R16, P3, R187, R8.reuse, RZ ;  /* 0x00000008bb107210 */ /* 0x082fe40007f7e0ff */
[----:B------:R-:W1:Y:S01]  /*b7a0*/  LDC R187, c[0x0][0x268] ;  /* 0x00009a00ffbb7b82 */ /* 0x000e620000000800 */
[----:B------:R-:W-:Y:S01]  /*b7b0*/  IADD3 R20, P6, R144, R8, RZ ;  /* 0x0000000890147210 */ /* 0x000fe20007fde0ff */
[----:B-1----:R-:W-:-:S05]  /*b7c0*/  IMAD R187, R187, 0x5f, RZ ;  /* 0x0000005fbbbb7824 */ /* 0x002fca00078e02ff */
[----:B------:R-:W-:Y:S02]  /*b7d0*/  LEA.HI.X.SX32 R21, R187, R9, 0x1, P6 ;  /* 0x00000009bb157211 */ /* 0x000fe400030f0eff */
[----:B------:R-:W1:Y:S01]  /*b7e0*/  LDC R187, c[0x0][0x268] ;  /* 0x00009a00ffbb7b82 */ /* 0x000e620000000800 */
[----:B------:R2:W-:Y:S02]  /*b7f0*/  STL.64 [R1+0x7b8], R14 ;  /* 0x0007b80e01007387 */ /* 0x0005e40000100a00 */
[----:B--2---:R-:W-:-:S05]  /*b800*/  IADD3 R14, P4, R195, R8, RZ ;  /* 0x00000008c30e7210 */ /* 0x004fca0007f9e0ff */
[----:B------:R-:W2:Y:S01]  /*b810*/  LDC R195, c[0x0][0x268] ;  /* 0x00009a00ffc37b82 */ /* 0x000ea20000000800 */
[----:B-1----:R-:W-:-:S05]  /*b820*/  IMAD R187, R187, 0xbf, RZ ;  /* 0x000000bfbbbb7824 */ /* 0x002fca00078e02ff */
[-C--:B------:R-:W-:Y:S02]  /*b830*/  LEA.HI.X.SX32 R15, R187, R9.reuse, 0x1, P4 ;  /* 0x00000009bb0f7211 */ /* 0x080fe400020f0eff */
[----:B------:R-:W1:Y:S01]  /*b840*/  LDC R187, c[0x0][0x268] ;  /* 0x00009a00ffbb7b82 */ /* 0x000e620000000800 */
[----:B0-----:R-:W-:Y:S01]  /*b850*/  IMAD R192, R192, 0xbd, RZ ;  /* 0x000000bdc0c07824 */ /* 0x001fe200078e02ff */
[----:B------:R-:W-:-:S04]  /*b860*/  LEA.HI.X.SX32 R17, R144, R9, 0x1, P3 ;  /* 0x0000000990117211 */ /* 0x000fc800018f0eff */
[----:B------:R-:W-:Y:S02]  /*b870*/  LEA.HI.X.SX32 R23, R192, R9, 0x1, P5 ;  /* 0x00000009c0177211 */ /* 0x000fe400028f0eff */
[----:B--2---:R-:W-:Y:S01]  /*b880*/  LEA R195, R195, R195, 0x1 ;  /* 0x000000c3c3c37211 */ /* 0x004fe200078e08ff */
[----:B------:R-:W0:Y:S01]  /*b890*/  LDC R192, c[0x0][0x268] ;  /* 0x00009a00ffc07b82 */ /* 0x000e220000000800 */
[-C--:B------:R-:W-:Y:S01]  /*b8a0*/  LEA.HI.X.SX32 R11, R145, R9.reuse, 0x1, P2 ;  /* 0x00000009910b7211 */ /* 0x080fe200010f0eff */
[----:B------:R2:W-:Y:S01]  /*b8b0*/  STL.64 [R1+0x7b0], R22 ;  /* 0x0007b01601007387 */ /* 0x0005e20000100a00 */
[----:B------:R-:W-:-:S03]  /*b8c0*/  LEA.HI.X.SX32 R219, R195, R9, 0x1, P0 ;  /* 0x00000009c3db7211 */ /* 0x000fc600000f0eff */
[----:B------:R-:W-:Y:S01]  /*b8d0*/  STL.64 [R1+0xa20], R20 ;  /* 0x000a201401007387 */ /* 0x000fe20000100a00 */
[----:B-1----:R-:W-:-:S03]  /*b8e0*/  IMAD R187, R187, 0x182, RZ ;  /* 0x00000182bbbb7824 */ /* 0x002fc600078e02ff */
[----:B------:R-:W-:Y:S01]  /*b8f0*/  STL.64 [R1+0x7a8], R16 ;  /* 0x0007a81001007387 */ /* 0x000fe20000100a00 */
[-C--:B------:R-:W-:Y:S01]  /*b900*/  IADD3 R110, P5, R147, R8.reuse, RZ ;  /* 0x00000008936e7210 */ /* 0x080fe20007fbe0ff */
[----:B------:R-:W-:Y:S01]  /*b910*/  IMAD R202, R202, 0xc1, RZ ;  /* 0x000000c1caca7824 */ /* 0x000fe200078e02ff */
[----:B------:R-:W1:Y:S01]  /*b920*/  LDC R195, c[0x0][0x268] ;  /* 0x00009a00ffc37b82 */ /* 0x000e620000000800 */
[----:B------:R-:W-:Y:S04]  /*b930*/  STL.64 [R1+0x7a0], R14 ;  /* 0x0007a00e01007387 */ /* 0x000fe80000100a00 */
[----:B------:R-:W-:Y:S04]  /*b940*/  STL [R1+0xcdc], R219 ;  /* 0x000cdcdb01007387 */ /* 0x000fe80000100800 */
[----:B------:R3:W-:Y:S01]  /*b950*/  STL.64 [R1+0xcc8], R10 ;  /* 0x000cc80a01007387 */ /* 0x0007e20000100a00 */
[----:B--2---:R-:W-:-:S02]  /*b960*/  IADD3 R22, P2, R187, R8, RZ ;  /* 0x00000008bb167210 */ /* 0x004fc40007f5e0ff */
[----:B------:R-:W2:Y:S08]  /*b970*/  LDC R187, c[0x0][0x268] ;  /* 0x00009a00ffbb7b82 */ /* 0x000eb00000000800 */
[----:B---3--:R-:W3:Y:S01]  /*b980*/  LDC R10, c[0x0][0x268] ;  /* 0x00009a00ff0a7b82 */ /* 0x008ee20000000800 */
[----:B0-----:R-:W-:Y:S01]  /*b990*/  IMAD R192, R192, 0x180, RZ ;  /* 0x00000180c0c07824 */ /* 0x001fe200078e02ff */
[----:B------:R-:W-:-:S02]  /*b9a0*/  IADD3 R20, P6, R148, R8, RZ ;  /* 0x0000000894147210 */ /* 0x000fc40007fde0ff */
[-C--:B------:R-:W-:Y:S02]  /*b9b0*/  LEA.HI.X.SX32 R111, R146, R9.reuse, 0x1, P5 ;  /* 0x00000009926f7211 */ /* 0x080fe400028f0eff */
[-C--:B------:R-:W-:Y:S02]  /*b9c0*/  IADD3 R108, P0, R192, R8.reuse, RZ ;  /* 0x00000008c06c7210 */ /* 0x080fe40007f1e0ff */
[-C--:B------:R-:W-:Y:S02]  /*b9d0*/  LEA.HI.X.SX32 R21, R147, R9.reuse, 0x1, P6 ;  /* 0x0000000993157211 */ /* 0x080fe400030f0eff */
[----:B------:R-:W-:Y:S01]  /*b9e0*/  IADD3 R16, P3, R149, R8, RZ ;  /* 0x0000000895107210 */ /* 0x000fe20007f7e0ff */
[----:B------:R-:W-:Y:S03]  /*b9f0*/  STL.64 [R1+0xca0], R110 ;  /* 0x000ca06e01007387 */ /* 0x000fe60000100a00 */
[----:B------:R-:W-:Y:S01]  /*ba00*/  LEA.HI.X.SX32 R17, R148, R9, 0x1, P3 ;  /* 0x0000000994117211 */ /* 0x000fe200018f0eff */
[----:B------:R0:W-:Y:S01]  /*ba10*/  STL.64 [R1+0xc48], R20 ;  /* 0x000c481401007387 */ /* 0x0001e20000100a00 */
[----:B--2---:R-:W-:-:S02]  /*ba20*/  IMAD R187, R187, 0x186, RZ ;  /* 0x00000186bbbb7824 */ /* 0x004fc400078e02ff */
[----:B---3--:R-:W-:-:S05]  /*ba30*/  IMAD R192, R10, 0x184, RZ ;  /* 0x000001840ac07824 */ /* 0x008fca00078e02ff */
[-C--:B0-----:R-:W-:Y:S02]  /*ba40*/  IADD3 R20, P6, R192, R8.reuse, RZ ;  /* 0x00000008c0147210 */ /* 0x081fe40007fde0ff */
[----:B------:R-:W0:Y:S01]  /*ba50*/  LDC R192, c[0x0][0x268] ;  /* 0x00009a00ffc07b82 */ /* 0x000e220000000800 */
[----:B------:R2:W-:Y:S02]  /*ba60*/  STL.64 [R1+0xb90], R16 ;  /* 0x000b901001007387 */ /* 0x0005e40000100a00 */
[----:B--2---:R-:W-:-:S05]  /*ba70*/  IADD3 R16, P3, R187, R8, RZ ;  /* 0x00000008bb107210 */ /* 0x004fca0007f7e0ff */
[----:B------:R-:W2:Y:S01]  /*ba80*/  LDC R187, c[0x0][0x268] ;  /* 0x00009a00ffbb7b82 */ /* 0x000ea20000000800 */
[-C--:B------:R-:W-:Y:S02]  /*ba90*/  IADD3 R14, P4, R150, R8.reuse, RZ ;  /* 0x00000008960e7210 */ /* 0x080fe40007f9e0ff */
[----:B------:R-:W-:Y:S02]  /*baa0*/  IADD3 R10, P5, R151, R8, RZ ;  /* 0x00000008970a7210 */ /* 0x000fe40007fbe0ff */
[-C--:B------:R-:W-:Y:S01]  /*bab0*/  LEA.HI.X.SX32 R15, R149, R9.reuse, 0x1, P4 ;  /* 0x00000009950f7211 */ /* 0x080fe200020f0eff */
[----:B0-----:R-:W-:Y:S01]  /*bac0*/  IMAD R192, R192, 0x61, RZ ;  /* 0x00000061c0c07824 */ /* 0x001fe200078e02ff */
[-C--:B------:R-:W-:Y:S02]  /*bad0*/  LEA.HI.X.SX32 R109, R150, R9.reuse, 0x1, P0 ;  /* 0x00000009966d7211 */ /* 0x080fe400000f0eff */
[-C--:B------:R-:W-:Y:S02]  /*bae0*/  LEA.HI.X.SX32 R23, R202, R9.reuse, 0x1, P2 ;  /* 0x00000009ca177211 */ /* 0x080fe400010f0eff */
[----:B------:R-:W-:Y:S01]  /*baf0*/  LEA.HI.X.SX32 R11, R192, R9, 0x1, P5 ;  /* 0x00000009c00b7211 */ /* 0x000fe200028f0eff */
[----:B------:R-:W-:Y:S01]  /*bb00*/  STL.64 [R1+0xa18], R14 ;  /* 0x000a180e01007387 */ /* 0x000fe20000100a00 */
[----:B------:R-:W0:Y:S03]  /*bb10*/  LDC R192, c[0x0][0x268] ;  /* 0x00009a00ffc07b82 */ /* 0x000e260000000800 */
[----:B------:R-:W-:Y:S01]  /*bb20*/  STL.64 [R1+0x798], R108 ;  /* 0x0007986c01007387 */ /* 0x000fe20000100a00 */
[----:B--2---:R-:W-:-:S03]  /*bb30*/  IMAD R187, R187, 0x18a, RZ ;  /* 0x0000018abbbb7824 */ /* 0x004fc600078e02ff */
[----:B------:R-:W-:Y:S04]  /*bb40*/  STL.64 [R1+0x790], R22 ;  /* 0x0007901601007387 */ /* 0x000fe80000100a00 */
[----:B------:R2:W-:Y:S02]  /*bb50*/  STL.64 [R1+0xa10], R10 ;  /* 0x000a100a01007387 */ /* 0x0005e40000100a00 */
[----:B--2---:R-:W-:Y:S02]  /*bb60*/  IADD3 R10, P5, R187, R8, RZ ;  /* 0x00000008bb0a7210 */ /* 0x004fe40007fbe0ff */
[----:B------:R-:W2:Y:S01]  /*bb70*/  LDC R187, c[0x0][0x268] ;  /* 0x00009a00ffbb7b82 */ /* 0x000ea20000000800 */
[----:B0-----:R-:W-:Y:S01]  /*bb80*/  IMAD R202, R192, 0xc3, RZ ;  /* 0x000000c3c0ca7824 */ /* 0x001fe200078e02ff */
[----:B------:R-:W-:-:S02]  /*bb90*/  MOV R14, R12 ;  /* 0x0000000c000e7202 */ /* 0x000fc40000000f00 */
[----:B------:R-:W-:-:S04]  /*bba0*/  IADD3 R12, P4, R152, R8, RZ ;  /* 0x00000008980c7210 */ /* 0x000fc80007f9e0ff */
[----:B------:R-:W0:Y:S01]  /*bbb0*/  LDC R192, c[0x0][0x268] ;  /* 0x00009a00ffc07b82 */ /* 0x000e220000000800 */
[----:B------:R-:W-:Y:S01]  /*bbc0*/  MOV R15, R13 ;  /* 0x0000000d000f7202 */ /* 0x000fe20000000f00 */
[----:B--2---:R-:W-:-:S05]  /*bbd0*/  IMAD R187, R187, 0x31, RZ ;  /* 0x00000031bbbb7824 */ /* 0x004fca00078e02ff */
[-C--:B------:R-:W-:Y:S02]  /*bbe0*/  LEA.HI.X.SX32 R13, R187, R9.reuse, 0x1, P4 ;  /* 0x00000009bb0d7211 */ /* 0x080fe400020f0eff */
[----:B------:R-:W2:Y:S01]  /*bbf0*/  LDC R187, c[0x0][0x268] ;  /* 0x00009a00ffbb7b82 */ /* 0x000ea20000000800 */
[-C--:B------:R-:W-:Y:S02]  /*bc00*/  LEA.HI.X.SX32 R21, R151, R9.reuse, 0x1, P6 ;  /* 0x0000000997157211 */ /* 0x080fe400030f0eff */
[----:B------:R-:W-:Y:S01]  /*bc10*/  LEA.HI.X.SX32 R17, R202, R9, 0x1, P3 ;  /* 0x00000009ca117211 */ /* 0x000fe200018f0eff */
[----:B0-----:R-:W-:Y:S02]  /*bc20*/  IMAD R192, R192, 0x18e, RZ ;  /* 0x0000018ec0c07824 */ /* 0x001fe400078e02ff */
[----:B------:R-:W-:Y:S01]  /*bc30*/  STL.64 [R1+0x788], R20 ;  /* 0x0007881401007387 */ /* 0x000fe20000100a00 */
[----:B-1----:R-:W-:Y:S01]  /*bc40*/  IMAD R195, R195, 0x188, RZ ;  /* 0x00000188c3c37824 */ /* 0x002fe200078e02ff */
[-C--:B------:R-:W-:Y:S01]  /*bc50*/  IADD3 R108, P0, R153, R8.reuse, RZ ;  /* 0x00000008996c7210 */ /* 0x080fe20007f1e0ff */
[----:B------:R-:W0:Y:S01]  /*bc60*/  LDC R202, c[0x0][0x268] ;  /* 0x00009a00ffca7b82 */ /* 0x000e220000000800 */
[----:B------:R-:W-:Y:S04]  /*bc70*/  STL.64 [R1+0x780], R16 ;  /* 0x0007801001007387 */ /* 0x000fe80000100a00 */
[----:B------:R1:W-:Y:S02]  /*bc80*/  STL.64 [R1+0xb88], R12 ;  /* 0x000b880c01007387 */ /* 0x0003e40000100a00 */
[----:B-1----:R-:W-:Y:S01]  /*bc90*/  IADD3 R12, P4, R192, R8, RZ ;  /* 0x00000008c00c7210 */ /* 0x002fe20007f9e0ff */
[----:B--2---:R-:W-:-:S02]  /*bca0*/  IMAD R192, R187, 0xc5, RZ ;  /* 0x000000c5bbc07824 */ /* 0x004fc400078e02ff */
[----:B------:R-:W1:Y:S01]  /*bcb0*/  LDC R187, c[0x0][0x268] ;  /* 0x00009a00ffbb7b82 */ /* 0x000e620000000800 */
[----:B------:R-:W-:Y:S02]  /*bcc0*/  IADD3 R20, P6, R154, R8, RZ ;  /* 0x000000089a147210 */ /* 0x000fe40007fde0ff */
[----:B------:R-:W-:-:S05]  /*bcd0*/  LEA.HI.X.SX32 R11, R192, R9, 0x1, P5 ;  /* 0x00000009c00b7211 */ /* 0x000fca00028f0eff */
[----:B------:R-:W2:Y:S01]  /*bce0*/  LDC R192, c[0x0][0x268] ;  /* 0x00009a00ffc07b82 */ /* 0x000ea20000000800 */
[----:B-1----:R-:W-:-:S05]  /*bcf0*/  IMAD R187, R187, 0x63, RZ ;  /* 0x00000063bbbb7824 */ /* 0x002fca00078e02ff */
[-C--:B------:R-:W-:Y:S02]  /*bd00*/  LEA.HI.X.SX32 R21, R187, R9.reuse, 0x1, P6 ;  /* 0x00000009bb157211 */ /* 0x080fe400030f0eff */
[----:B------:R-:W1:Y:S01]  /*bd10*/  LDC R187, c[0x0][0x268] ;  /* 0x00009a00ffbb7b82 */ /* 0x000e620000000800 */
[-C--:B------:R-:W-:Y:S02]  /*bd20*/  IADD3 R22, P2, R195, R8.reuse, RZ ;  /* 0x00000008c3167210 */ /* 0x080fe40007f5e0ff */
[-C--:B------:R-:W-:Y:S02]  /*bd30*/  LEA.HI.X.SX32 R109, R152, R9.reuse, 0x1, P0 ;  /* 0x00000009986d7211 */ /* 0x080fe400000f0eff */
[-C--:B------:R-:W-:Y:S01]  /*bd40*/  LEA.HI.X.SX32 R23, R153, R9.reuse, 0x1, P2 ;  /* 0x0000000999177211 */ /* 0x080fe200010f0eff */
[----:B--2---:R-:W-:Y:S02]  /*bd50*/  IMAD R192, R192, 0x190, RZ ;  /* 0x00000190c0c07824 */ /* 0x004fe400078e02ff */
[----:B------:R-:W2:Y:S01]  /*bd60*/  LDC R195, c[0x0][0x268] ;  /* 0x00009a00ffc37b82 */ /* 0x000ea20000000800 */
[----:B------:R-:W-:Y:S04]  /*bd70*/  STL.64 [R1+0xa08], R108 ;  /* 0x000a086c01007387 */ /* 0x000fe80000100a00 */
[----:B------:R-:W-:Y:S04]  /*bd80*/  STL.64 [R1+0x778], R22 ;  /* 0x0007781601007387 */ /* 0x000fe80000100a00 */
[----:B------:R-:W-:Y:S04]  /*bd90*/  STL.64 [R1+0x770], R10 ;  /* 0x0007700a01007387 */ /* 0x000fe80000100a00 */
[----:B------:R3:W-:Y:S01]  /*bda0*/  STL.64 [R1+0xa00], R20 ;  /* 0x000a001401007387 */ /* 0x0007e20000100a00 */
[----:B-1----:R-:W-:Y:S01]  /*bdb0*/  IMAD R187, R187, 0xc7, RZ ;  /* 0x000000c7bbbb7824 */ /* 0x002fe200078e02ff */
[-C--:B------:R-:W-:Y:S01]  /*bdc0*/  IADD3 R110, P0, R155, R8.reuse, RZ ;  /* 0x000000089b6e7210 */ /* 0x080fe20007f1e0ff */
[----:B--2---:R-:W-:Y:S01]  /*bdd0*/  IMAD R195, R195, 0x18c, RZ ;  /* 0x0000018cc3c37824 */ /* 0x004fe200078e02ff */
[----:B---3--:R-:W-:Y:S01]  /*bde0*/  IADD3 R20, P6, R192, R8, RZ ;  /* 0x00000008c0147210 */ /* 0x008fe20007fde0ff */
[----:B------:R-:W1:Y:S01]  /*bdf0*/  LDC R10, c[0x0][0x268] ;  /* 0x00009a00ff0a7b82 */ /* 0x000e620000000800 */
[----:B------:R-:W-:-:S07]  /*be00*/  LEA.HI.X.SX32 R13, R187, R9, 0x1, P4 ;  /* 0x00000009bb0d7211 */ /* 0x000fce00020f0eff */
[----:B------:R-:W2:Y:S08]  /*be10*/  LDC R192, c[0x0][0x268] ;  /* 0x00009a00ffc07b82 */ /* 0x000eb00000000800 */
[----:B------:R-:W3:Y:S01]  /*be20*/  LDC R187, c[0x0][0x268] ;  /* 0x00009a00ffbb7b82 */ /* 0x000ee20000000800 */
[-C--:B------:R-:W-:Y:S02]  /*be30*/  IADD3 R16, P3, R195, R8.reuse, RZ ;  /* 0x00000008c3107210 */ /* 0x080fe40007f7e0ff */
[----:B------:R-:W-:-:S02]  /*be40*/  IADD3 R108, P2, R156, R8, RZ ;  /* 0x000000089c6c7210 */ /* 0x000fc40007f5e0ff */
[-C--:B------:R-:W-:Y:S02]  /*be50*/  LEA.HI.X.SX32 R17, R154, R9.reuse, 0x1, P3 ;  /* 0x000000099a117211 */ /* 0x080fe400018f0eff */
[-C--:B------:R-:W-:Y:S01]  /*be60*/  LEA.HI.X.SX32 R109, R155, R9.reuse, 0x1, P2 ;  /* 0x000000099b6d7211 */ /* 0x080fe200010f0eff */
[----:B-1----:R-:W-:Y:S01]  /*be70*/  IMAD R10, R10, 0x192, RZ ;  /* 0x000001920a0a7824 */ /* 0x002fe200078e02ff */
[CC--:B------:R-:W-:Y:S01]  /*be80*/  IADD3 R22, P5, R157.reuse, R8.reuse, RZ ;  /* 0x000000089d167210 */ /* 0x0c0fe20007fbe0ff */
[----:B--2---:R-:W-:Y:S01]  /*be90*/  IMAD R192, R192, 0x19, RZ ;  /* 0x00000019c0c07824 */ /* 0x004fe200078e02ff */
[----:B------:R-:W-:Y:S01]  /*bea0*/  STL.64 [R1+0x768], R16 ;  /* 0x0007681001007387 */ /* 0x000fe20000100a00 */
[----:B0-----:R-:W-:Y:S01]  /*beb0*/  IMAD R202, R202, 0xc9, RZ ;  /* 0x000000c9caca7824 */ /* 0x001fe200078e02ff */
[-C--:B------:R-:W-:Y:S01]  /*bec0*/  LEA.HI.X.SX32 R21, R157, R9.reuse, 0x1, P6 ;  /* 0x000000099d157211 */ /* 0x080fe200030f0eff */
[----:B------:R-:W0:Y:S01]  /*bed0*/  LDC R195, c[0x0][0x268] ;  /* 0x00009a00ffc37b82 */ /* 0x000e220000000800 */
[----:B------:R-:W-:Y:S01]  /*bee0*/  LEA.HI.X.SX32 R111, R192, R9, 0x1, P0 ;  /* 0x00000009c06f7211 */ /* 0x000fe200000f0eff */
[----:B---3--:R-:W-:Y:S01]  /*bef0*/  IMAD R187, R187, 0x196, RZ ;  /* 0x00000196bbbb7824 */ /* 0x008fe200078e02ff */
[----:B------:R-:W-:Y:S05]  /*bf00*/  STL.64 [R1+0x760], R12 ;  /* 0x0007600c01007387 */ /* 0x000fea0000100a00 */
[----:B------:R-:W1:Y:S01]  /*bf10*/  LDC R192, c[0x0][0x268] ;  /* 0x00009a00ffc07b82 */ /* 0x000e620000000800 */
[----:B------:R2:W-:Y:S02]  /*bf20*/  STL.64 [R1+0xb80], R108 ;  /* 0x000b806c01007387 */ /* 0x0005e40000100a00 */
[----:B--2---:R-:W-:-:S05]  /*bf30*/  IADD3 R108, P2, R187, R8, RZ ;  /* 0x00000008bb6c7210 */ /* 0x004fca0007f5e0ff */
[----:B------:R-:W2:Y:S01]  /*bf40*/  LDC R187, c[0x0][0x268] ;  /* 0x00009a00ffbb7b82 */ /* 0x000ea20000000800 */
[-C--:B------:R-:W-:Y:S02]  /*bf50*/  IADD3 R16, P3, R10, R8.reuse, RZ ;  /* 0x000000080a107210 */ /* 0x080fe40007f7e0ff */
[----:B------:R-:W-:Y:S02]  /*bf60*/  IADD3 R12, P4, R158, R8, RZ ;  /* 0x000000089e0c7210 */ /* 0x000fe40007f9e0ff */
[----:B------:R-:W-:-:S03]  /*bf70*/  LEA.HI.X.SX32 R23, R156, R9, 0x1, P5 ;  /* 0x000000099c177211 */ /* 0x000fc600028f0eff */
[----:B------:R-:W3:Y:S01]  /*bf80*/  LDC R10, c[0x0][0x268] ;  /* 0x00009a00ff0a7b82 */ /* 0x000ee20000000800 */
[----:B-1----:R-:W-:Y:S01]  /*bf90*/  IMAD R192, R192, 0x65, RZ ;  /* 0x00000065c0c07824 */ /* 0x002fe200078e02ff */
[-C--:B------:R-:W-:Y:S01]  /*bfa0*/  LEA.HI.X.SX32 R17, R202, R9.reuse, 0x1, P3 ;  /* 0x00000009ca117211 */ /* 0x080fe200018f0eff */
[----:B------:R-:W-:Y:S03]  /*bfb0*/  STL.64 [R1+0xc40], R110 ;  /* 0x000c406e01007387 */ /* 0x000fe60000100a00 */
[----:B------:R-:W-:Y:S01]  /*bfc0*/  LEA.HI.X.SX32 R13, R192, R9, 0x1, P4 ;  /* 0x00000009c00d7211 */ /* 0x000fe200020f0eff */
[----:B------:R-:W-:Y:S01]  /*bfd0*/  STL.64 [R1+0x9f8], R22 ;  /* 0x0009f81601007387 */ /* 0x000fe20000100a00 */
[----:B------:R-:W1:Y:S03]  /*bfe0*/  LDC R202, c[0x0][0x268] ;  /* 0x00009a00ffca7b82 */ /* 0x000e660000000800 */
[----:B------:R-:W-:Y:S01]  /*bff0*/  STL.64 [R1+0x758], R20 ;  /* 0x0007581401007387 */ /* 0x000fe20000100a00 */
[----:B--2---:R-:W-:-:S03]  /*c000*/  IMAD R187, R187, 0x19a, RZ ;  /* 0x0000019abbbb7824 */ /* 0x004fc600078e02ff */
[----:B------:R-:W-:Y:S01]  /*c010*/  STL.64 [R1+0x750], R16 ;  /* 0x0007501001007387 */ /* 0x000fe20000100a00 */
[----:B------:R-:W2:Y:S03]  /*c020*/  LDC R192, c[0x0][0x268] ;  /* 0x00009a00ffc07b82 */ /* 0x000ea60000000800 */
[----:B------:R4:W-:Y:S02]  /*c030*/  STL.64 [R1+0x9f0], R12 ;  /* 0x0009f00c01007387 */ /* 0x0009e40000100a00 */
[----:B----4-:R-:W-:-:S03]  /*c040*/  IADD3 R12, P4, R187, R8, RZ ;  /* 0x00000008bb0c7210 */ /* 0x010fc60007f9e0ff */
[----:B------:R-:W4:Y:S01]  /*c050*/  LDC R187, c[0x0][0x268] ;  /* 0x00009a00ffbb7b82 */ /* 0x000f220000000800 */
[----:B---3--:R-:W-:Y:S02]  /*c060*/  IMAD R10, R10, 0x194, RZ ;  /* 0x000001940a0a7824 */ /* 0x008fe400078e02ff */
[----:B-1----:R-:W-:-:S03]  /*c070*/  IMAD R202, R202, 0xcb, RZ ;  /* 0x000000cbcaca7824 */ /* 0x002fc600078e02ff */
[-C--:B------:R-:W-:Y:S01]  /*c080*/  IADD3 R10, P0, R10, R8.reuse, RZ ;  /* 0x000000080a0a7210 */ /* 0x080fe20007f1e0ff */
[----:B--2---:R-:W-:Y:S01]  /*c090*/  IMAD R192, R192, 0x33, RZ ;  /* 0x00000033c0c07824 */ /* 0x004fe200078e02ff */
[-C--:B------:R-:W-:Y:S02]  /*c0a0*/  LEA.HI.X.SX32 R109, R202, R9.reuse, 0x1, P2 ;  /* 0x00000009ca6d7211 */ /* 0x080fe400010f0eff */
[-C--:B------:R-:W-:Y:S01]  /*c0b0*/  LEA.HI.X.SX32 R11, R158, R9.reuse, 0x1, P0 ;  /* 0x000000099e0b7211 */ /* 0x080fe200000f0eff */
[----:B0-----:R-:W-:Y:S01]  /*c0c0*/  IMAD R195, R195, 0x198, RZ ;  /* 0x00000198c3c37824 */ /* 0x001fe200078e02ff */
[----:B------:R-:W-:Y:S01]  /*c0d0*/  IADD3 R22, P5, R159, R8, RZ ;  /* 0x000000089f167210 */ /* 0x000fe20007fbe0ff */
[----:B------:R-:W0:Y:S02]  /*c0e0*/  LDC R202, c[0x0][0x268] ;  /* 0x00009a00ffca7b82 */ /* 0x000e240000000800 */
[----:B------:R-:W-:Y:S01]  /*c0f0*/  STL.64 [R1+0x748], R10 ;  /* 0x0007480a01007387 */ /* 0x000fe20000100a00 */
[----:B------:R-:W-:-:S03]  /*c100*/  LEA.HI.X.SX32 R23, R192, R9, 0x1, P5 ;  /* 0x00000009c0177211 */ /* 0x000fc600028f0eff */
[----:B------:R1:W-:Y:S02]  /*c110*/  STL.64 [R1+0x740], R108 ;  /* 0x0007406c01007387 */ /* 0x0003e40000100a00 */
[----:B------:R-:W2:Y:S01]  /*c120*/  LDC R192, c[0x0][0x268] ;  /* 0x00009a00ffc07b82 */ /* 0x000ea20000000800 */
[----:B----4-:R-:W-:-:S05]  /*c130*/  IMAD R187, R187, 0x19e, RZ ;  /* 0x0000019ebbbb7824 */ /* 0x010fca00078e02ff */
[-C--:B-1----:R-:W-:Y:S02]  /*c140*/  IADD3 R108, P5, R187, R8.reuse, RZ ;  /* 0x00000008bb6c7210 */ /* 0x082fe40007fbe0ff */
[----:B------:R-:W1:Y:S01]  /*c150*/  LDC R187, c[0x0][0x268] ;  /* 0x00009a00ffbb7b82 */ /* 0x000e620000000800 */
[-C--:B------:R-:W-:Y:S02]  /*c160*/  IADD3 R20, P6, R160, R8.reuse, RZ ;  /* 0x00000008a0147210 */ /* 0x080fe40007fde0ff */
[-C--:B------:R-:W-:Y:S01]  /*c170*/  IADD3 R16, P3, R195, R8.reuse, RZ ;  /* 0x00000008c3107210 */ /* 0x080fe20007f7e0ff */
[----:B-1----:R-:W-:Y:S01]  /*c180*/  IMAD R187, R187, 0xcd, RZ ;  /* 0x000000cdbbbb7824 */ /* 0x002fe200078e02ff */
[----:B------:R-:W-:Y:S01]  /*c190*/  IADD3 R10, P0, R161, R8, RZ ;  /* 0x00000008a10a7210 */ /* 0x000fe20007f1e0ff */
[----:B--2---:R-:W-:Y:S01]  /*c1a0*/  IMAD R192, R192, 0x67, RZ ;  /* 0x00000067c0c07824 */ /* 0x004fe200078e02ff */
[-C--:B------:R-:W-:Y:S01]  /*c1b0*/  LEA.HI.X.SX32 R21, R159, R9.reuse, 0x1, P6 ;  /* 0x000000099f157211 */ /* 0x080fe200030f0eff */
[----:B------:R-:W-:Y:S01]  /*c1c0*/  STL.64 [R1+0xb78], R22 ;  /* 0x000b781601007387 */ /* 0x000fe20000100a00 */
[-C--:B------:R-:W-:Y:S01]  /*c1d0*/  LEA.HI.X.SX32 R13, R187, R9.reuse, 0x1, P4 ;  /* 0x00000009bb0d7211 */ /* 0x080fe200020f0eff */
[----:B------:R-:W1:Y:S08]  /*c1e0*/  LDC R195, c[0x0][0x268] ;  /* 0x00009a00ffc37b82 */ /* 0x000e700000000800 */
[----:B------:R-:W2:Y:S01]  /*c1f0*/  LDC R187, c[0x0][0x268] ;  /* 0x00009a00ffbb7b82 */ /* 0x000ea20000000800 */
[----:B------:R-:W-:-:S02]  /*c200*/  LEA.HI.X.SX32 R17, R160, R9, 0x1, P3 ;  /* 0x00000009a0117211 */ /* 0x000fc400018f0eff */
[----:B------:R-:W-:Y:S01]  /*c210*/  LEA.HI.X.SX32 R11, R192, R9, 0x1, P0 ;  /* 0x00000009c00b7211 */ /* 0x000fe200000f0eff */
[----:B------:R-:W-:Y:S04]  /*c220*/  STL.64 [R1+0x9e8], R20 ;  /* 0x0009e81401007387 */ /* 0x000fe80000100a00 */
[----:B------:R-:W-:Y:S04]  /*c230*/  STL.64 [R1+0x738], R16 ;  /* 0x0007381001007387 */ /* 0x000fe80000100a00 */
[----:B------:R-:W-:Y:S04]  /*c240*/  STL.64 [R1+0x730], R12 ;  /* 0x0007300c01007387 */ /* 0x000fe80000100a00 */
[----:B------:R2:W-:Y:S02]  /*c250*/  STL.64 [R1+0x9e0], R10 ;  /* 0x0009e00a01007387 */ /* 0x0005e40000100a00 */
[----:B--2---:R-:W-:-:S02]  /*c260*/  IMAD R10, R187, 0x1a0, RZ ;  /* 0x000001a0bb0a7824 */ /* 0x004fc400078e02ff */
[----:B------:R-:W2:Y:S02]  /*c270*/  LDC R187, c[0x0][0x268] ;  /* 0x00009a00ffbb7b82 */ /* 0x000ea40000000800 */
[----:B--2---:R-:W-:-:S06]  /*c280*/  IMAD R192, R187, 0xcf, RZ ;  /* 0x000000cfbbc07824 */ /* 0x004fcc00078e02ff */
[----:B------:R-:W2:Y:S01]  /*c290*/  LDC R187, c[0x0][0x268] ;  /* 0x00009a00ffbb7b82 */ /* 0x000ea20000000800 */
[----:B------:R-:W-:Y:S02]  /*c2a0*/  IADD3 R20, P6, R162, R8, RZ ;  /* 0x00000008a2147210 */ /* 0x000fe40007fde0ff */
[----:B------:R-:W-:-:S05]  /*c2b0*/  LEA.HI.X.SX32 R109, R192, R9, 0x1, P5 ;  /* 0x00000009c06d7211 */ /* 0x000fca00028f0eff */
[----:B------:R-:W3:Y:S01]  /*c2c0*/  LDC R192, c[0x0][0x268] ;  /* 0x00009a00ffc07b82 */ /* 0x000ee20000000800 */
[----:B-1----:R-:W-:Y:S02]  /*c2d0*/  IMAD R195, R195, 0x19c, RZ ;  /* 0x0000019cc3c37824 */ /* 0x002fe400078e02ff */
[----:B--2---:R-:W-:-:S05]  /*c2e0*/  IMAD R187, R187, 0xd, RZ ;  /* 0x0000000dbbbb7824 */ /* 0x004fca00078e02ff */
[-C--:B------:R-:W-:Y:S02]  /*c2f0*/  LEA.HI.X.SX32 R21, R187, R9.reuse, 0x1, P6 ;  /* 0x00000009bb157211 */ /* 0x080fe400030f0eff */
[----:B------:R-:W1:Y:S01]  /*c300*/  LDC R187, c[0x0][0x268] ;  /* 0x00009a00ffbb7b82 */ /* 0x000e620000000800 */
[-C--:B------:R-:W-:Y:S02]  /*c310*/  IADD3 R110, P2, R195, R8.reuse, RZ ;  /* 0x00000008c36e7210 */ /* 0x080fe40007f5e0ff */
[-C--:B------:R-:W-:Y:S02]  /*c320*/  IADD3 R16, P3, R163, R8.reuse, RZ ;  /* 0x00000008a3107210 */ /* 0x080fe40007f7e0ff */
[-C--:B------:R-:W-:Y:S01]  /*c330*/  LEA.HI.X.SX32 R111, R161, R9.reuse, 0x1, P2 ;  /* 0x00000009a16f7211 */ /* 0x080fe200010f0eff */
[----:B---3--:R-:W-:Y:S01]  /*c340*/  IMAD R192, R192, 0x1a4, RZ ;  /* 0x000001a4c0c07824 */ /* 0x008fe200078e02ff */
[----:B------:R-:W-:Y:S01]  /*c350*/  LEA.HI.X.SX32 R17, R162, R9, 0x1, P3 ;  /* 0x00000009a2117211 */ /* 0x000fe200018f0eff */
[----:B------:R-:W2:Y:S02]  /*c360*/  LDC R195, c[0x0][0x268] ;  /* 0x00009a00ffc37b82 */ /* 0x000ea40000000800 */
[----:B------:R-:W-:Y:S04]  /*c370*/  STL.64 [R1+0x728], R110 ;  /* 0x0007286e01007387 */ /* 0x000fe80000100a00 */
[----:B------:R-:W-:Y:S01]  /*c380*/  STL.64 [R1+0x720], R108 ;  /* 0x0007206c01007387 */ /* 0x000fe20000100a00 */
[----:B------:R-:W-:-:S03]  /*c390*/  IADD3 R22, P4, R164, R8, RZ ;  /* 0x00000008a4167210 */ /* 0x000fc60007f9e0ff */
[----:B------:R-:W-:Y:S04]  /*c3a0*/  STL.64 [R1+0xc98], R20 ;  /* 0x000c981401007387 */ /* 0x000fe80000100a00 */
[----:B------:R3:W-:Y:S01]  /*c3b0*/  STL.64 [R1+0xc38], R16 ;  /* 0x000c381001007387 */ /* 0x0007e20000100a00 */
[----:B-1----:R-:W-:Y:S01]  /*c3c0*/  IMAD R187, R187, 0x1a6, RZ ;  /* 0x000001a6bbbb7824 */ /* 0x002fe200078e02ff */
[----:B------:R-:W-:Y:S02]  /*c3d0*/  LEA.HI.X.SX32 R23, R163, R9, 0x1, P4 ;  /* 0x00000009a3177211 */ /* 0x000fe400020f0eff */
[----:B------:R-:W-:Y:S02]  /*c3e0*/  MOV R218, R14 ;  /* 0x0000000e00da7202 */ /* 0x000fe40000000f00 */
[----:B---3--:R-:W-:-:S02]  /*c3f0*/  IADD3 R16, P3, R192, R8, RZ ;  /* 0x00000008c0107210 */ /* 0x008fc40007f7e0ff */
[----:B------:R-:W1:Y:S01]  /*c400*/  LDC R192, c[0x0][0x268] ;  /* 0x00009a00ffc07b82 */ /* 0x000e620000000800 */
[----:B------:R-:W-:-:S07]  /*c410*/  IADD3 R14, P4, R187, R8, RZ ;  /* 0x00000008bb0e7210 */ /* 0x000fce0007f9e0ff */
[----:B------:R-:W3:Y:S01]  /*c420*/  LDC R187, c[0x0][0x268] ;  /* 0x00009a00ffbb7b82 */ /* 0x000ee20000000800 */
[-C--:B------:R-:W-:Y:S01]  /*c430*/  IADD3 R12, P0, R165, R8.reuse, RZ ;  /* 0x00000008a50c7210 */ /* 0x080fe20007f1e0ff */
[----:B--2---:R-:W-:Y:S01]  /*c440*/  IMAD R195, R195, 0x1a2, RZ ;  /* 0x000001a2c3c37824 */ /* 0x004fe200078e02ff */
[-C--:B------:R-:W-:Y:S02]  /*c450*/  IADD3 R10, P2, R10, R8.reuse, RZ ;  /* 0x000000080a0a7210 */ /* 0x080fe40007f5e0ff */
[-C--:B------:R-:W-:Y:S02]  /*c460*/  IADD3 R20, P6, R166, R8.reuse, RZ ;  /* 0x00000008a6147210 */ /* 0x080fe40007fde0ff */
[-C--:B------:R-:W-:Y:S02]  /*c470*/  LEA.HI.X.SX32 R13, R164, R9.reuse, 0x1, P0 ;  /* 0x00000009a40d7211 */ /* 0x080fe400000f0eff */
[----:B------:R-:W-:Y:S02]  /*c480*/  LEA.HI.X.SX32 R11, R165, R9, 0x1, P2 ;  /* 0x00000009a50b7211 */ /* 0x000fe400010f0eff */
[----:B------:R-:W-:Y:S01]  /*c490*/  IADD3 R108, P5, R195, R8, RZ ;  /* 0x00000008c36c7210 */ /* 0x000fe20007fbe0ff */
[----:B------:R2:W-:Y:S01]  /*c4a0*/  STL.64 [R1+0xb70], R22 ;  /* 0x000b701601007387 */ /* 0x0005e20000100a00 */
[----:B------:R-:W4:Y:S01]  /*c4b0*/  LDC R195, c[0x0][0x268] ;  /* 0x00009a00ffc37b82 */ /* 0x000f220000000800 */
[----:B-1----:R-:W-:-:S02]  /*c4c0*/  IMAD R192, R192, 0x69, RZ ;  /* 0x00000069c0c07824 */ /* 0x002fc400078e02ff */
[----:B------:R-:W-:Y:S03]  /*c4d0*/  STL.64 [R1+0x9d8], R12 ;  /* 0x0009d80c01007387 */ /* 0x000fe60000100a00 */
[----:B------:R-:W-:Y:S01]  /*c4e0*/  LEA.HI.X.SX32 R21, R192, R9, 0x1, P6 ;  /* 0x00000009c0157211 */ /* 0x000fe200030f0eff */
[----:B---3--:R-:W-:Y:S01]  /*c4f0*/  IMAD R187, R187, 0x1aa, RZ ;  /* 0x000001aabbbb7824 */ /* 0x008fe200078e02ff */
[----:B------:R1:W-:Y:S01]  /*c500*/  STL.64 [R1+0x718], R10 ;  /* 0x0007180a01007387 */ /* 0x0003e20000100a00 */
[----:B------:R-:W3:Y:S03]  /*c510*/  LDC R192, c[0x0][0x268] ;  /* 0x00009a00ffc07b82 */ /* 0x000ee60000000800 */
[----:B------:R0:W-:Y:S01]  /*c520*/  STL.64 [R1+0x9d0], R20 ;  /* 0x0009d01401007387 */ /* 0x0001e20000100a00 */
[----:B--2---:R-:W-:Y:S01]  /*c530*/  IADD3 R22, P0, R167, R8, RZ ;  /* 0x00000008a7167210 */ /* 0x004fe20007f1e0ff */
[----:B----4-:R-:W-:-:S03]  /*c540*/  IMAD R195, R195, 0xd1, RZ ;  /* 0x000000d1c3c37824 */ /* 0x010fc600078e02ff */
[----:B-1----:R-:W1:Y:S01]  /*c550*/  LDC R10, c[0x0][0x268] ;  /* 0x00009a00ff0a7b82 */ /* 0x002e620000000800 */
[----:B0-----:R-:W-:-:S07]  /*c560*/  IADD3 R20, P6, R187, R8, RZ ;  /* 0x00000008bb147210 */ /* 0x001fce0007fde0ff */
[----:B------:R-:W0:Y:S01]  /*c570*/  LDC R187, c[0x0][0x268] ;  /* 0x00009a00ffbb7b82 */ /* 0x000e220000000800 */
[----:B------:R-:W-:Y:S01]  /*c580*/  LEA.HI.X.SX32 R109, R195, R9, 0x1, P5 ;  /* 0x00000009c36d7211 */ /* 0x000fe200028f0eff */
[----:B---3--:R-:W-:-:S04]  /*c590*/  IMAD R192, R192, 0x35, RZ ;  /* 0x00000035c0c07824 */ /* 0x008fc800078e02ff */
[----:B------:R2:W-:Y:S01]  /*c5a0*/  STL.64 [R1+0x710], R108 ;  /* 0x0007106c01007387 */ /* 0x0005e20000100a00 */
[----:B------:R-:W-:Y:S01]  /*c5b0*/  IMAD R202, R202, 0xd3, RZ ;  /* 0x000000d3caca7824 */ /* 0x000fe200078e02ff */
[----:B------:R-:W-:Y:S01]  /*c5c0*/  IADD3 R12, P2, R168, R8, RZ ;  /* 0x00000008a80c7210 */ /* 0x000fe20007f5e0ff */
[----:B------:R-:W3:Y:S01]  /*c5d0*/  LDC R195, c[0x0][0x268] ;  /* 0x00009a00ffc37b82 */ /* 0x000ee20000000800 */
[----:B------:R-:W-:Y:S01]  /*c5e0*/  LEA.HI.X.SX32 R23, R192, R9, 0x1, P0 ;  /* 0x00000009c0177211 */ /* 0x000fe200000f0eff */
[----:B0-----:R-:W-:-:S05]  /*c5f0*/  IMAD R187, R187, 0x1ae, RZ ;  /* 0x000001aebbbb7824 */ /* 0x001fca00078e02ff */
[-C--:B--2---:R-:W-:Y:S02]  /*c600*/  IADD3 R108, P0, R187, R8.reuse, RZ ;  /* 0x00000008bb6c7210 */ /* 0x084fe40007f1e0ff */
[----:B------:R-:W0:Y:S01]  /*c610*/  LDC R187, c[0x0][0x268] ;  /* 0x00009a00ffbb7b82 */ /* 0x000e220000000800 */
[----:B-1----:R-:W-:Y:S01]  /*c620*/  IMAD R10, R10, 0x1a8, RZ ;  /* 0x000001a80a0a7824 */ /* 0x002fe200078e02ff */
[----:B------:R-:W-:Y:S02]  /*c630*/  MOV R219, R15 ;  /* 0x0000000f00db7202 */ /* 0x000fe40000000f00 */
[-C--:B------:R-:W-:Y:S02]  /*c640*/  LEA.HI.X.SX32 R17, R166, R9.reuse, 0x1, P3 ;  /* 0x00000009a6117211 */ /* 0x080fe400018f0eff */
[----:B------:R-:W-:Y:S02]  /*c650*/  IADD3 R10, P5, R10, R8, RZ ;  /* 0x000000080a0a7210 */ /* 0x000fe40007fbe0ff */
[----:B------:R-:W-:-:S02]  /*c660*/  LEA.HI.X.SX32 R15, R202, R9, 0x1, P4 ;  /* 0x00000009ca0f7211 */ /* 0x000fc400020f0eff */
[-C--:B------:R-:W-:Y:S01]  /*c670*/  LEA.HI.X.SX32 R13, R167, R9.reuse, 0x1, P2 ;  /* 0x00000009a70d7211 */ /* 0x080fe200010f0eff */
[----:B0-----:R-:W-:Y:S01]  /*c680*/  IMAD R192, R187, 0xd5, RZ ;  /* 0x000000d5bbc07824 */ /* 0x001fe200078e02ff */
[-C--:B------:R-:W-:Y:S01]  /*c690*/  LEA.HI.X.SX32 R11, R168, R9.reuse, 0x1, P5 ;  /* 0x00000009a80b7211 */ /* 0x080fe200028f0eff */
[----:B------:R-:W0:Y:S01]  /*c6a0*/  LDC R187, c[0x0][0x268] ;  /* 0x00009a00ffbb7b82 */ /* 0x000e220000000800 */
[----:B------:R1:W-:Y:S04]  /*c6b0*/  STL.64 [R1+0x708], R16 ;  /* 0x0007081001007387 */ /* 0x0003e80000100a00 */
[----:B------:R-:W-:Y:S01]  /*c6c0*/  STL.64 [R1+0x700], R14 ;  /* 0x0007000e01007387 */ /* 0x000fe20000100a00 */
[----:B---3--:R-:W-:Y:S02]  /*c6d0*/  IMAD R195, R195, 0x1ac, RZ ;  /* 0x000001acc3c37824 */ /* 0x008fe400078e02ff */
[----:B------:R-:W2:Y:S01]  /*c6e0*/  LDC R202, c[0x0][0x268] ;  /* 0x00009a00ffca7b82 */ /* 0x000ea20000000800 */
[----:B------:R-:W-:Y:S04]  /*c6f0*/  STL.64 [R1+0xb68], R22 ;  /* 0x000b681601007387 */ /* 0x000fe80000100a00 */
[----:B------:R-:W-:Y:S04]  /*c700*/  STL.64 [R1+0x9c8], R12 ;  /* 0x0009c80c01007387 */ /* 0x000fe80000100a00 */
[----:B------:R3:W-:Y:S01]  /*c710*/  STL.64 [R1+0x6f8], R10 ;  /* 0x0006f80a01007387 */ /* 0x0007e20000100a00 */
[----:B-1----:R-:W-:Y:S01]  /*c720*/  IADD3 R16, P3, R169, R8, RZ ;  /* 0x00000008a9107210 */ /* 0x002fe20007f7e0ff */
[----:B0-----:R-:W-:Y:S01]  /*c730*/  IMAD R187, R187, 0x6b, RZ ;  /* 0x0000006bbbbb7824 */ /* 0x001fe200078e02ff */
[----:B---3--:R-:W0:Y:S04]  /*c740*/  LDC R10, c[0x0][0x268] ;  /* 0x00009a00ff0a7b82 */ /* 0x008e280000000800 */
[----:B------:R-:W-:-:S04]  /*c750*/  LEA.HI.X.SX32 R17, R187, R9, 0x1, P3 ;  /* 0x00000009bb117211 */ /* 0x000fc800018f0eff */
[----:B------:R-:W1:Y:S01]  /*c760*/  LDC R187, c[0x0][0x268] ;  /* 0x00009a00ffbb7b82 */ /* 0x000e620000000800 */
[----:B------:R-:W-:-:S05]  /*c770*/  LEA.HI.X.SX32 R21, R192, R9, 0x1, P6 ;  /* 0x00000009c0157211 */ /* 0x000fca00030f0eff */
[----:B------:R-:W-:Y:S01]  /*c780*/  STL.64 [R1+0x6f0], R20 ;  /* 0x0006f01401007387 */ /* 0x000fe20000100a00 */
[----:B0-----:R-:W-:Y:S02]  /*c790*/  IMAD R192, R10, 0x1b0, RZ ;  /* 0x000001b00ac07824 */ /* 0x001fe400078e02ff */
[----:B------:R-:W0:Y:S01]  /*c7a0*/  LDC R10, c[0x0][0x268] ;  /* 0x00009a00ff0a7b82 */ /* 0x000e220000000800 */
[----:B------:R3:W-:Y:S01]  /*c7b0*/  STL.64 [R1+0x9c0], R16 ;  /* 0x0009c01001007387 */ /* 0x0007e20000100a00 */
[-C--:B------:R-:W-:Y:S02]  /*c7c0*/  IADD3 R14, P4, R195, R8.reuse, RZ ;  /* 0x00000008c30e7210 */ /* 0x080fe40007f9e0ff */
[----:B---3--:R-:W-:Y:S01]  /*c7d0*/  IADD3 R16, P3, R192, R8, RZ ;  /* 0x00000008c0107210 */ /* 0x008fe20007f7e0ff */
[----:B-1----:R-:W-:-:S03]  /*c7e0*/  IMAD R192, R187, 0xd7, RZ ;  /* 0x000000d7bbc07824 */ /* 0x002fc600078e02ff */
[----:B------:R-:W1:Y:S01]  /*c7f0*/  LDC R187, c[0x0][0x268] ;  /* 0x00009a00ffbb7b82 */ /* 0x000e620000000800 */
[----:B------:R-:W-:Y:S01]  /*c800*/  LEA.HI.X.SX32 R15, R169, R9, 0x1, P4 ;  /* 0x00000009a90f7211 */ /* 0x000fe200020f0eff */
[----:B0-----:R-:W-:-:S04]  /*c810*/  IMAD R10, R10, 0x1b2, RZ ;  /* 0x000001b20a0a7824 */ /* 0x001fc800078e02ff */
[----:B------:R0:W-:Y:S02]  /*c820*/  STL.64 [R1+0x6e8], R14 ;  /* 0x0006e80e01007387 */ /* 0x0001e40000100a00 */
[----:B0-----:R-:W-:Y:S02]  /*c830*/  IADD3 R14, P4, R10, R8, RZ ;  /* 0x000000080a0e7210 */ /* 0x001fe40007f9e0ff */
[----:B------:R-:W0:Y:S01]  /*c840*/  LDC R10, c[0x0][0x268] ;  /* 0x00009a00ff0a7b82 */ /* 0x000e220000000800 */
[----:B-1----:R-:W-:-:S07]  /*c850*/  IMAD R195, R187, 0x1b, RZ ;  /* 0x0000001bbbc37824 */ /* 0x002fce00078e02ff */
[----:B------:R-:W1:Y:S01]  /*c860*/  LDC R187, c[0x0][0x268] ;  /* 0x00009a00ffbb7b82 */ /* 0x000e620000000800 */
[-C--:B------:R-:W-:Y:S02]  /*c870*/  IADD3 R12, P2, R170, R8.reuse, RZ ;  /* 0x00000008aa0c7210 */ /* 0x080fe40007f5e0ff */
[-C--:B------:R-:W-:Y:S02]  /*c880*/  LEA.HI.X.SX32 R109, R192, R9.reuse, 0x1, P0 ;  /* 0x00000009c06d7211 */ /* 0x080fe400000f0eff */
[-C--:B------:R-:W-:Y:S02]  /*c890*/  LEA.HI.X.SX32 R13, R195, R9.reuse, 0x1, P2 ;  /* 0x00000009c30d7211 */ /* 0x080fe400010f0eff */
[-C--:B------:R-:W-:Y:S01]  /*c8a0*/  IADD3 R22, P5, R171, R8.reuse, RZ ;  /* 0x00000008ab167210 */ /* 0x080fe20007fbe0ff */
[----:B------:R-:W-:Y:S01]  /*c8b0*/  STL.64 [R1+0x6e0], R108 ;  /* 0x0006e06c01007387 */ /* 0x000fe20000100a00 */
[-C--:B------:R-:W-:Y:S01]  /*c8c0*/  IADD3 R20, P6, R172, R8.reuse, RZ ;  /* 0x00000008ac147210 */ /* 0x080fe20007fde0ff */
[----:B--2---:R-:W-:Y:S01]  /*c8d0*/  IMAD R202, R202, 0xd9, RZ ;  /* 0x000000d9caca7824 */ /* 0x004fe200078e02ff */
[-C--:B------:R-:W-:Y:S01]  /*c8e0*/  LEA.HI.X.SX32 R23, R170, R9.reuse, 0x1, P5 ;  /* 0x00000009aa177211 */ /* 0x080fe200028f0eff */
[----:B------:R2:W-:Y:S01]  /*c8f0*/  STL.64 [R1+0xc30], R12 ;  /* 0x000c300c01007387 */ /* 0x0005e20000100a00 */
[----:B------:R-:W-:Y:S01]  /*c900*/  LEA.HI.X.SX32 R17, R172, R9, 0x1, P3 ;  /* 0x00000009ac117211 */ /* 0x000fe200018f0eff */
[----:B------:R-:W3:Y:S01]  /*c910*/  LDC R195, c[0x0][0x268] ;  /* 0x00009a00ffc37b82 */ /* 0x000ee20000000800 */
[----:B0-----:R-:W-:Y:S01]  /*c920*/  IMAD R192, R10, 0x1b4, RZ ;  /* 0x000001b40ac07824 */ /* 0x001fe200078e02ff */
[----:B------:R0:W-:Y:S04]  /*c930*/  STL.64 [R1+0xb60], R22 ;  /* 0x000b601601007387 */ /* 0x0001e80000100a00 */
[-C--:B--2---:R-:W-:Y:S01]  /*c940*/  IADD3 R12, P2, R192, R8.reuse, RZ ;  /* 0x00000008c00c7210 */ /* 0x084fe20007f5e0ff */
[----:B-1----:R-:W-:Y:S01]  /*c950*/  IMAD R187, R187, 0x1b6, RZ ;  /* 0x000001b6bbbb7824 */ /* 0x002fe200078e02ff */
[----:B------:R-:W1:Y:S04]  /*c960*/  LDC R192, c[0x0][0x268] ;  /* 0x00009a00ffc07b82 */ /* 0x000e680000000800 */
[----:B0-----:R-:W-:-:S04]  /*c970*/  IADD3 R22, P5, R187, R8, RZ ;  /* 0x00000008bb167210 */ /* 0x001fc80007fbe0ff */
[----:B------:R-:W0:Y:S01]  /*c980*/  LDC R187, c[0x0][0x268] ;  /* 0x00009a00ffbb7b82 */ /* 0x000e220000000800 */
[----:B------:R-:W-:Y:S02]  /*c990*/  IADD3 R10, P0, R173, R8, RZ ;  /* 0x00000008ad0a7210 */ /* 0x000fe40007f1e0ff */
[-C--:B------:R-:W-:Y:S02]  /*c9a0*/  LEA.HI.X.SX32 R21, R171, R9.reuse, 0x1, P6 ;  /* 0x00000009ab157211 */ /* 0x080fe400030f0eff */
[----:B------:R-:W-:-:S03]  /*c9b0*/  LEA.HI.X.SX32 R15, R202, R9, 0x1, P4 ;  /* 0x00000009ca0f7211 */ /* 0x000fc600020f0eff */
[----:B------:R-:W-:Y:S01]  /*c9c0*/  STL.64 [R1+0x9b8], R20 ;  /* 0x0009b81401007387 */ /* 0x000fe20000100a00 */
[----:B-1----:R-:W-:-:S03]  /*c9d0*/  IMAD R192, R192, 0x6d, RZ ;  /* 0x0000006dc0c07824 */ /* 0x002fc600078e02ff */
[----:B------:R-:W-:Y:S02]  /*c9e0*/  STL.64 [R1+0x6d8], R16 ;  /* 0x0006d81001007387 */ /* 0x000fe40000100a00 */
[----:B------:R-:W-:Y:S01]  /*c9f0*/  LEA.HI.X.SX32 R11, R192, R9, 0x1, P0 ;  /* 0x00000009c00b7211 */ /* 0x000fe200000f0eff */
[----:B0-----:R-:W-:Y:S01]  /*ca00*/  IMAD R187, R187, 0x1ba, RZ ;  /* 0x000001babbbb7824 */ /* 0x001fe200078e02ff */
[----:B------:R-:W-:Y:S01]  /*ca10*/  STL.64 [R1+0x6d0], R14 ;  /* 0x0006d00e01007387 */ /* 0x000fe20000100a00 */
[----:B------:R-:W0:Y:S03]  /*ca20*/  LDC R192, c[0x0][0x268] ;  /* 0x00009a00ffc07b82 */ /* 0x000e260000000800 */
[----:B------:R1:W-:Y:S02]  /*ca30*/  STL.64 [R1+0x9b0], R10 ;  /* 0x0009b00a01007387 */ /* 0x0003e40000100a00 */
[----:B-1----:R-:W-:-:S03]  /*ca40*/  IADD3 R10, P0, R187, R8, RZ ;  /* 0x00000008bb0a7210 */ /* 0x002fc60007f1e0ff */
[----:B------:R-:W1:Y:S01]  /*ca50*/  LDC R187, c[0x0][0x268] ;  /* 0x00009a00ffbb7b82 */ /* 0x000e620000000800 */
[----:B------:R-:W-:Y:S01]  /*ca60*/  IADD3 R20, P6, R174, R8, RZ ;  /* 0x00000008ae147210 */ /* 0x000fe20007fde0ff */
[----:B0-----:R-:W-:-:S06]  /*ca70*/  IMAD R202, R192, 0xdb, RZ ;  /* 0x000000dbc0ca7824 */ /* 0x001fcc00078e02ff */
[----:B------:R-:W0:Y:S01]  /*ca80*/  LDC R192, c[0x0][0x268] ;  /* 0x00009a00ffc07b82 */ /* 0x000e220000000800 */
[----:B-1----:R-:W-:-:S05]  /*ca90*/  IMAD R187, R187, 0x37, RZ ;  /* 0x00000037bbbb7824 */ /* 0x002fca00078e02ff */
[-C--:B------:R-:W-:Y:S02]  /*caa0*/  LEA.HI.X.SX32 R21, R187, R9.reuse, 0x1, P6 ;  /* 0x00000009bb157211 */ /* 0x080fe400030f0eff */
[----:B------:R-:W1:Y:S01]  /*cab0*/  LDC R187, c[0x0][0x268] ;  /* 0x00009a00ffbb7b82 */ /* 0x000e620000000800 */
[-C--:B------:R-:W-:Y:S01]  /*cac0*/  LEA.HI.X.SX32 R13, R173, R9.reuse, 0x1, P2 ;  /* 0x00000009ad0d7211 */ /* 0x080fe200010f0eff */
[----:B0-----:R-:W-:Y:S01]  /*cad0*/  IMAD R192, R192, 0x1be, RZ ;  /* 0x000001bec0c07824 */ /* 0x001fe200078e02ff */
[----:B------:R-:W-:-:S03]  /*cae0*/  LEA.HI.X.SX32 R23, R202, R9, 0x1, P5 ;  /* 0x00000009ca177211 */ /* 0x000fc600028f0eff */
[----:B------:R-:W-:Y:S01]  /*caf0*/  STL.64 [R1+0x6c8], R12 ;  /* 0x0006c80c01007387 */ /* 0x000fe20000100a00 */
[----:B---3--:R-:W-:Y:S01]  /*cb00*/  IMAD R195, R195, 0x1b8, RZ ;  /* 0x000001b8c3c37824 */ /* 0x008fe200078e02ff */
[-C--:B------:R-:W-:Y:S01]  /*cb10*/  IADD3 R16, P3, R175, R8.reuse, RZ ;  /* 0x00000008af107210 */ /* 0x080fe20007f7e0ff */
[----:B------:R-:W0:Y:S01]  /*cb20*/  LDC R202, c[0x0][0x268] ;  /* 0x00009a00ffca7b82 */ /* 0x000e220000000800 */
[----:B------:R2:W-:Y:S02]  /*cb30*/  STL.64 [R1+0x6c0], R22 ;  /* 0x0006c01601007387 */ /* 0x0005e40000100a00 */
[----:B--2---:R-:W-:Y:S01]  /*cb40*/  IADD3 R22, P6, R192, R8, RZ ;  /* 0x00000008c0167210 */ /* 0x004fe20007fde0ff */
[----:B-1----:R-:W-:-:S04]  /*cb50*/  IMAD R192, R187, 0xdd, RZ ;  /* 0x000000ddbbc07824 */ /* 0x002fc800078e02ff */
[----:B------:R-:W1:Y:S01]  /*cb60*/  LDC R187, c[0x0][0x268] ;  /* 0x00009a00ffbb7b82 */ /* 0x000e620000000800 */
[----:B------:R-:W-:Y:S02]  /*cb70*/  LEA.HI.X.SX32 R11, R192, R9, 0x1, P0 ;  /* 0x00000009c00b7211 */ /* 0x000fe400000f0eff */
[----:B------:R-:W-:-:S05]  /*cb80*/  IADD3 R14, P4, R195, R8, RZ ;  /* 0x00000008c30e7210 */ /* 0x000fca0007f9e0ff */
[----:B------:R-:W2:Y:S01]  /*cb90*/  LDC R195, c[0x0][0x268] ;  /* 0x00009a00ffc37b82 */ /* 0x000ea20000000800 */
[----:B-1----:R-:W-:-:S07]  /*cba0*/  IMAD R192, R187, 0x6f, RZ ;  /* 0x0000006fbbc07824 */ /* 0x002fce00078e02ff */
[----:B------:R-:W1:Y:S01]  /*cbb0*/  LDC R187, c[0x0][0x268] ;  /* 0x00009a00ffbb7b82 */ /* 0x000e620000000800 */
[----:B------:R-:W-:-:S04]  /*cbc0*/  IADD3 R12, P2, R176, R8, RZ ;  /* 0x00000008b00c7210 */ /* 0x000fc80007f5e0ff */
[-C--:B------:R-:W-:Y:S01]  /*cbd0*/  LEA.HI.X.SX32 R13, R192, R9.reuse, 0x1, P2 ;  /* 0x00000009c00d7211 */ /* 0x080fe200010f0eff */
[----:B--2---:R-:W-:Y:S02]  /*cbe0*/  IMAD R195, R195, 0x1bc, RZ ;  /* 0x000001bcc3c37824 */ /* 0x004fe400078e02ff */
[----:B-1----:R-:W-:Y:S02]  /*cbf0*/  IMAD R192, R187, 0xdf, RZ ;  /* 0x000000dfbbc07824 */ /* 0x002fe400078e02ff */
[----:B------:R-:W1:Y:S01]  /*cc00*/  LDC R187, c[0x0][0x268] ;  /* 0x00009a00ffbb7b82 */ /* 0x000e620000000800 */
[----:B------:R-:W-:Y:S02]  /*cc10*/  IADD3 R108, P5, R195, R8, RZ ;  /* 0x00000008c36c7210 */ /* 0x000fe40007fbe0ff */
[-C--:B------:R-:W-:Y:S02]  /*cc20*/  LEA.HI.X.SX32 R17, R174, R9.reuse, 0x1, P3 ;  /* 0x00000009ae117211 */ /* 0x080fe400018f0eff */
[-C--:B------:R-:W-:Y:S01]  /*cc30*/  LEA.HI.X.SX32 R15, R175, R9.reuse, 0x1, P4 ;  /* 0x00000009af0f7211 */ /* 0x080fe200020f0eff */
[----:B------:R2:W-:Y:S01]  /*cc40*/  STL.64 [R1+0xb58], R20 ;  /* 0x000b581401007387 */ /* 0x0005e20000100a00 */
[-C--:B------:R-:W-:Y:S01]  /*cc50*/  LEA.HI.X.SX32 R109, R176, R9.reuse, 0x1, P5 ;  /* 0x00000009b06d7211 */ /* 0x080fe200028f0eff */
[----:B------:R-:W3:Y:S02]  /*cc60*/  LDC R195, c[0x0][0x268] ;  /* 0x00009a00ffc37b82 */ /* 0x000ee40000000800 */
[----:B------:R-:W-:Y:S01]  /*cc70*/  STL.64 [R1+0x9a8], R16 ;  /* 0x0009a81001007387 */ /* 0x000fe20000100a00 */
[----:B------:R-:W-:-:S03]  /*cc80*/  LEA.HI.X.SX32 R23, R192, R9, 0x1, P6 ;  /* 0x00000009c0177211 */ /* 0x000fc600030f0eff */
[----:B------:R-:W-:Y:S02]  /*cc90*/  STL.64 [R1+0x6b8], R14 ;  /* 0x0006b80e01007387 */ /* 0x000fe40000100a00 */
[----:B------:R-:W4:Y:S02]  /*cca0*/  LDC R192, c[0x0][0x268] ;  /* 0x00009a00ffc07b82 */ /* 0x000f240000000800 */
[----:B------:R0:W-:Y:S01]  /*ccb0*/  STL.64 [R1+0x6b0], R10 ;  /* 0x0006b00a01007387 */ /* 0x0001e20000100a00 */
[----:B-1----:R-:W-:-:S03]  /*ccc0*/  IMAD R187, R187, 0x1c2, RZ ;  /* 0x000001c2bbbb7824 */ /* 0x002fc600078e02ff */
[----:B------:R-:W-:Y:S04]  /*ccd0*/  STL.64 [R1+0x9a0], R12 ;  /* 0x0009a00c01007387 */ /* 0x000fe80000100a00 */
[----:B------:R1:W-:Y:S01]  /*cce0*/  STL.64 [R1+0x6a8], R108 ;  /* 0x0006a86c01007387 */ /* 0x0003e20000100a00 */
[-C--:B--2---:R-:W-:Y:S01]  /*ccf0*/  IADD3 R20, P3, R178, R8.reuse, RZ ;  /* 0x00000008b2147210 */ /* 0x084fe20007f7e0ff */
[----:B0-----:R-:W0:Y:S01]  /*cd00*/  LDC R10, c[0x0][0x268] ;  /* 0x00009a00ff0a7b82 */ /* 0x001e220000000800 */
[----:B-1----:R-:W-:-:S07]  /*cd10*/  IADD3 R108, P6, R187, R8, RZ ;  /* 0x00000008bb6c7210 */ /* 0x002fce0007fde0ff */
[----:B------:R-:W1:Y:S01]  /*cd20*/  LDC R187, c[0x0][0x268] ;  /* 0x00009a00ffbb7b82 */ /* 0x000e620000000800 */
[----:B---3--:R-:W-:Y:S02]  /*cd30*/  LEA R195, R195, -R195, 0x3 ;  /* 0x800000c3c3c37211 */ /* 0x008fe400078e18ff */
[----:B------:R-:W-:Y:S02]  /*cd40*/  IADD3 R16, P4, R179, R8, RZ ;  /* 0x00000008b3107210 */ /* 0x000fe40007f9e0ff */
[-C--:B------:R-:W-:Y:S01]  /*cd50*/  LEA.HI.X.SX32 R219, R195, R9.reuse, 0x1, P1 ;  /* 0x00000009c3db7211 */ /* 0x080fe200008f0eff */
[----:B----4-:R-:W-:Y:S01]  /*cd60*/  IMAD R192, R192, 0x1c4, RZ ;  /* 0x000001c4c0c07824 */ /* 0x010fe200078e02ff */
[-C--:B------:R-:W-:Y:S01]  /*cd70*/  LEA.HI.X.SX32 R21, R177, R9.reuse, 0x1, P3 ;  /* 0x00000009b1157211 */ /* 0x080fe200018f0eff */
[----:B------:R-:W2:Y:S01]  /*cd80*/  LDC R195, c[0x0][0x268] ;  /* 0x00009a00ffc37b82 */ /* 0x000ea20000000800 */
[----:B------:R-:W-:Y:S01]  /*cd90*/  LEA.HI.X.SX32 R17, R178, R9, 0x1, P4 ;  /* 0x00000009b2117211 */ /* 0x000fe200020f0eff */
[----:B------:R-:W-:Y:S04]  /*cda0*/  STL.64 [R1+0x6a0], R22 ;  /* 0x0006a01601007387 */ /* 0x000fe80000100a00 */
[----:B------:R-:W-:Y:S04]  /*cdb0*/  STL [R1+0xcc4], R219 ;  /* 0x000cc4db01007387 */ /* 0x000fe80000100800 */
[----:B------:R3:W-:Y:S01]  /*cdc0*/  STL.64 [R1+0xc90], R20 ;  /* 0x000c901401007387 */ /* 0x0007e20000100a00 */
[----:B-1----:R-:W-:-:S03]  /*cdd0*/  IMAD R187, R187, 0x1c6, RZ ;  /* 0x000001c6bbbb7824 */ /* 0x002fc600078e02ff */
[----:B------:R1:W-:Y:S01]  /*cde0*/  STL.64 [R1+0xc28], R16 ;  /* 0x000c281001007387 */ /* 0x0003e20000100a00 */
[-C--:B---3--:R-:W-:Y:S02]  /*cdf0*/  IADD3 R20, P3, R192, R8.reuse, RZ ;  /* 0x00000008c0147210 */ /* 0x088fe40007f7e0ff */
[----:B------:R-:W3:Y:S01]  /*ce00*/  LDC R192, c[0x0][0x268] ;  /* 0x00009a00ffc07b82 */ /* 0x000ee20000000800 */
[----:B-1----:R-:W-:-:S07]  /*ce10*/  IADD3 R16, P4, R187, R8, RZ ;  /* 0x00000008bb107210 */ /* 0x002fce0007f9e0ff */
[----:B------:R-:W1:Y:S01]  /*ce20*/  LDC R187, c[0x0][0x268] ;  /* 0x00009a00ffbb7b82 */ /* 0x000e620000000800 */
[----:B--2---:R-:W-:Y:S01]  /*ce30*/  IMAD R195, R195, 0xe1, RZ ;  /* 0x000000e1c3c37824 */ /* 0x004fe200078e02ff */
[----:B------:R-:W-:-:S04]  /*ce40*/  IADD3 R22, P1, R182, R8, RZ ;  /* 0x00000008b6167210 */ /* 0x000fc80007f3e0ff */
[----:B------:R-:W-:Y:S02]  /*ce50*/  LEA.HI.X.SX32 R109, R195, R9, 0x1, P6 ;  /* 0x00000009c36d7211 */ /* 0x000fe400030f0eff */
[----:B------:R-:W2:Y:S01]  /*ce60*/  LDC R195, c[0x0][0x268] ;  /* 0x00009a00ffc37b82 */ /* 0x000ea20000000800 */
[----:B---3--:R-:W-:Y:S02]  /*ce70*/  IMAD R192, R192, 0x1ca, RZ ;  /* 0x000001cac0c07824 */ /* 0x008fe400078e02ff */
[----:B-1----:R-:W-:-:S03]  /*ce80*/  IMAD R187, R187, 0x71, RZ ;  /* 0x00000071bbbb7824 */ /* 0x002fc600078e02ff */
[----:B------:R-:W-:Y:S02]  /*ce90*/  IADD3 R110, P6, R192, R8, RZ ;  /* 0x00000008c06e7210 */ /* 0x000fe40007fde0ff */
[----:B------:R-:W1:Y:S01]  /*cea0*/  LDC R192, c[0x0][0x268] ;  /* 0x00009a00ffc07b82 */ /* 0x000e620000000800 */
[----:B------:R-:W-:Y:S01]  /*ceb0*/  LEA.HI.X.SX32 R23, R187, R9, 0x1, P1 ;  /* 0x00000009bb177211 */ /* 0x000fe200008f0eff */
[----:B0-----:R-:W-:-:S06]  /*cec0*/  IMAD R10, R10, 0x1c0, RZ ;  /* 0x000001c00a0a7824 */ /* 0x001fcc00078e02ff */
[----:B------:R-:W0:Y:S01]  /*ced0*/  LDC R187, c[0x0][0x268] ;  /* 0x00009a00ffbb7b82 */ /* 0x000e220000000800 */
[-C--:B------:R-:W-:Y:S02]  /*cee0*/  IADD3 R14, P0, R180, R8.reuse, RZ ;  /* 0x00000008b40e7210 */ /* 0x080fe40007f1e0ff */
[-C--:B------:R-:W-:Y:S02]  /*cef0*/  IADD3 R12, P2, R181, R8.reuse, RZ ;  /* 0x00000008b50c7210 */ /* 0x080fe40007f5e0ff */
[----:B------:R-:W-:Y:S02]  /*cf00*/  IADD3 R10, P5, R10, R8, RZ ;  /* 0x000000080a0a7210 */ /* 0x000fe40007fbe0ff */
[-C--:B------:R-:W-:Y:S02]  /*cf10*/  LEA.HI.X.SX32 R15, R179, R9.reuse, 0x1, P0 ;  /* 0x00000009b30f7211 */ /* 0x080fe400000f0eff */
[-C--:B------:R-:W-:Y:S02]  /*cf20*/  LEA.HI.X.SX32 R13, R180, R9.reuse, 0x1, P2 ;  /* 0x00000009b40d7211 */ /* 0x080fe400010f0eff */
[----:B------:R-:W-:Y:S01]  /*cf30*/  LEA.HI.X.SX32 R11, R181, R9, 0x1, P5 ;  /* 0x00000009b50b7211 */ /* 0x000fe200028f0eff */
[----:B------:R3:W-:Y:S01]  /*cf40*/  STL.64 [R1+0xb50], R14 ;  /* 0x000b500e01007387 */ /* 0x0007e20000100a00 */
[----:B--2---:R-:W-:-:S03]  /*cf50*/  IMAD R195, R195, 0xe3, RZ ;  /* 0x000000e3c3c37824 */ /* 0x004fc600078e02ff */
[----:B------:R-:W-:Y:S04]  /*cf60*/  STL.64 [R1+0x998], R12 ;  /* 0x0009980c01007387 */ /* 0x000fe80000100a00 */
[----:B------:R2:W-:Y:S01]  /*cf70*/  STL.64 [R1+0x698], R10 ;  /* 0x0006980a01007387 */ /* 0x0005e20000100a00 */
[-C--:B------:R-:W-:Y:S01]  /*cf80*/  LEA.HI.X.SX32 R21, R182, R9.reuse, 0x1, P3 ;  /* 0x00000009b6157211 */ /* 0x080fe200018f0eff */
[----:B-1----:R-:W-:Y:S01]  /*cf90*/  IMAD R192, R192, 0x1ce, RZ ;  /* 0x000001cec0c07824 */ /* 0x002fe200078e02ff */
[-C--:B------:R-:W-:Y:S01]  /*cfa0*/  LEA.HI.X.SX32 R17, R195, R9.reuse, 0x1, P4 ;  /* 0x00000009c3117211 */ /* 0x080fe200020f0eff */
[----:B0-----:R-:W-:Y:S01]  /*cfb0*/  IMAD R187, R187, 0x39, RZ ;  /* 0x00000039bbbb7824 */ /* 0x001fe200078e02ff */
[----:B------:R-:W0:Y:S01]  /*cfc0*/  LDC R195, c[0x0][0x268] ;  /* 0x00009a00ffc37b82 */ /* 0x000e220000000800 */
[----:B---3--:R-:W-:Y:S01]  /*cfd0*/  IADD3 R14, P0, R184, R8, RZ ;  /* 0x00000008b80e7210 */ /* 0x008fe20007f1e0ff */
[----:B------:R-:W-:Y:S06]  /*cfe0*/  STL.64 [R1+0x690], R108 ;  /* 0x0006906c01007387 */ /* 0x000fec0000100a00 */
[----:B--2---:R-:W1:Y:S01]  /*cff0*/  LDC R10, c[0x0][0x268] ;  /* 0x00009a00ff0a7b82 */ /* 0x004e620000000800 */
[----:B------:R-:W-:Y:S01]  /*d000*/  STL.64 [R1+0x990], R22 ;  /* 0x0009901601007387 */ /* 0x000fe20000100a00 */
[----:B------:R-:W-:-:S03]  /*d010*/  LEA.HI.X.SX32 R15, R187, R9, 0x1, P0 ;  /* 0x00000009bb0f7211 */ /* 0x000fc600000f0eff */
[----:B------:R2:W-:Y:S03]  /*d020*/  STL.64 [R1+0x688], R20 ;  /* 0x0006881401007387 */ /* 0x0005e60000100a00 */
[----:B------:R-:W3:Y:S01]  /*d030*/  LDC R187, c[0x0][0x268] ;  /* 0x00009a00ffbb7b82 */ /* 0x000ee20000000800 */
[----:B--2---:R-:W-:-:S07]  /*d040*/  IADD3 R20, P4, R192, R8, RZ ;  /* 0x00000008c0147210 */ /* 0x004fce0007f9e0ff */
[----:B------:R-:W2:Y:S01]  /*d050*/  LDC R192, c[0x0][0x268] ;  /* 0x00009a00ffc07b82 */ /* 0x000ea20000000800 */
[-C--:B------:R-:W-:Y:S01]  /*d060*/  IADD3 R12, P2, R185, R8.reuse, RZ ;  /* 0x00000008b90c7210 */ /* 0x080fe20007f5e0ff */
[----:B-1----:R-:W-:Y:S02]  /*d070*/  IMAD R10, R10, 0x1c8, RZ ;  /* 0x000001c80a0a7824 */ /* 0x002fe400078e02ff */
[----:B------:R-:W-:Y:S02]  /*d080*/  IMAD R202, R202, 0x1cc, RZ ;  /* 0x000001cccaca7824 */ /* 0x000fe400078e02ff */
[----:B0-----:R-:W-:Y:S01]  /*d090*/  IMAD R195, R195, 0xe5, RZ ;  /* 0x000000e5c3c37824 */ /* 0x001fe200078e02ff */
[-C--:B------:R-:W-:Y:S02]  /*d0a0*/  IADD3 R10, P5, R10, R8.reuse, RZ ;  /* 0x000000080a0a7210 */ /* 0x080fe40007fbe0ff */
[-C--:B------:R-:W-:Y:S02]  /*d0b0*/  LEA.HI.X.SX32 R13, R184, R9.reuse, 0x1, P2 ;  /* 0x00000009b80d7211 */ /* 0x080fe400010f0eff */
[-C--:B------:R-:W-:Y:S01]  /*d0c0*/  LEA.HI.X.SX32 R11, R185, R9.reuse, 0x1, P5 ;  /* 0x00000009b90b7211 */ /* 0x080fe200028f0eff */
[----:B------:R0:W-:Y:S01]  /*d0d0*/  STL.64 [R1+0x680], R16 ;  /* 0x0006801001007387 */ /* 0x0001e20000100a00 */
[-C--:B------:R-:W-:Y:S01]  /*d0e0*/  IADD3 R22, P3, R202, R8.reuse, RZ ;  /* 0x00000008ca167210 */ /* 0x080fe20007f7e0ff */
[----:B---3--:R-:W-:Y:S01]  /*d0f0*/  IMAD R187, R187, 0x1d2, RZ ;  /* 0x000001d2bbbb7824 */ /* 0x008fe200078e02ff */
[----:B------:R-:W-:Y:S01]  /*d100*/  LEA.HI.X.SX32 R111, R195, R9, 0x1, P6 ;  /* 0x00000009c36f7211 */ /* 0x000fe200030f0eff */
[----:B------:R-:W1:Y:S01]  /*d110*/  LDC R202, c[0x0][0x268] ;  /* 0x00009a00ffca7b82 */ /* 0x000e620000000800 */
[----:B------:R-:W-:Y:S01]  /*d120*/  IADD3 R108, P1, R186, R8, RZ ;  /* 0x00000008ba6c7210 */ /* 0x000fe20007f3e0ff */
[----:B------:R-:W-:Y:S01]  /*d130*/  STL.64 [R1+0xb48], R14 ;  /* 0x000b480e01007387 */ /* 0x000fe20000100a00 */
[----:B--2---:R-:W-:-:S03]  /*d140*/  IMAD R192, R192, 0x73, RZ ;  /* 0x00000073c0c07824 */ /* 0x004fc600078e02ff */
[----:B------:R-:W-:Y:S02]  /*d150*/  STL.64 [R1+0x988], R12 ;  /* 0x0009880c01007387 */ /* 0x000fe40000100a00 */
[----:B------:R-:W2:Y:S02]  /*d160*/  LDC R195, c[0x0][0x268] ;  /* 0x00009a00ffc37b82 */ /* 0x000ea40000000800 */
[----:B------:R3:W-:Y:S01]  /*d170*/  STL.64 [R1+0x678], R10 ;  /* 0x0006780a01007387 */ /* 0x0007e20000100a00 */
[----:B------:R-:W-:-:S03]  /*d180*/  LEA.HI.X.SX32 R109, R192, R9, 0x1, P1 ;  /* 0x00000009c06d7211 */ /* 0x000fc600008f0eff */
[----:B------:R4:W-:Y:S02]  /*d190*/  STL.64 [R1+0x670], R110 ;  /* 0x0006706e01007387 */ /* 0x0009e40000100a00 */
[----:B------:R-:W2:Y:S01]  /*d1a0*/  LDC R192, c[0x0][0x268] ;  /* 0x00009a00ffc07b82 */ /* 0x000ea20000000800 */
[----:B------:R-:W-:Y:S01]  /*d1b0*/  LEA.HI.X.SX32 R23, R186, R9, 0x1, P3 ;  /* 0x00000009ba177211 */ /* 0x000fe200018f0eff */
[----:B-1----:R-:W-:Y:S01]  /*d1c0*/  IMAD R202, R202, 0xe7, RZ ;  /* 0x000000e7caca7824 */ /* 0x002fe200078e02ff */
[----:B0-----:R-:W-:-:S05]  /*d1d0*/  IADD3 R16, P0, R188, R8, RZ ;  /* 0x00000008bc107210 */ /* 0x001fca0007f1e0ff */
[----:B---3--:R-:W0:Y:S01]  /*d1e0*/  LDC R10, c[0x0][0x268] ;  /* 0x00009a00ff0a7b82 */ /* 0x008e220000000800 */
[----:B----4-:R-:W-:-:S07]  /*d1f0*/  IADD3 R110, P1, R187, R8, RZ ;  /* 0x00000008bb6e7210 */ /* 0x010fce0007f3e0ff */
[----:B------:R-:W1:Y:S01]  /*d200*/  LDC R187, c[0x0][0x268] ;  /* 0x00009a00ffbb7b82 */ /* 0x000e620000000800 */
[----:B------:R-:W-:Y:S01]  /*d210*/  LEA.HI.X.SX32 R21, R202, R9, 0x1, P4 ;  /* 0x00000009ca157211 */ /* 0x000fe200020f0eff */
[----:B------:R-:W-:Y:S01]  /*d220*/  STL.64 [R1+0x980], R108 ;  /* 0x0009806c01007387 */ /* 0x000fe20000100a00 */
[----:B--2---:R-:W-:-:S03]  /*d230*/  IMAD R192, R192, 0x1d, RZ ;  /* 0x0000001dc0c07824 */ /* 0x004fc600078e02ff */
[----:B------:R2:W-:Y:S01]  /*d240*/  STL.64 [R1+0x668], R22 ;  /* 0x0006681601007387 */ /* 0x0005e20000100a00 */
[----:B------:R-:W-:Y:S01]  /*d250*/  IMAD R195, R195, 0x1d4, RZ ;  /* 0x000001d4c3c37824 */ /* 0x000fe200078e02ff */
[-C--:B------:R-:W-:Y:S01]  /*d260*/  IADD3 R14, P2, R189, R8.reuse, RZ ;  /* 0x00000008bd0e7210 */ /* 0x080fe20007f5e0ff */
[----:B------:R-:W3:Y:S01]  /*d270*/  LDC R202, c[0x0][0x268] ;  /* 0x00009a00ffca7b82 */ /* 0x000ee20000000800 */
[----:B------:R-:W-:Y:S01]  /*d280*/  LEA.HI.X.SX32 R17, R192, R9, 0x1, P0 ;  /* 0x00000009c0117211 */ /* 0x000fe200000f0eff */
[----:B------:R4:W-:Y:S01]  /*d290*/  STL.64 [R1+0x660], R20 ;  /* 0x0006601401007387 */ /* 0x0009e20000100a00 */
[----:B-1----:R-:W-:Y:S01]  /*d2a0*/  IMAD R187, R187, 0x1d6, RZ ;  /* 0x000001d6bbbb7824 */ /* 0x002fe200078e02ff */
[----:B--2---:R-:W-:-:S04]  /*d2b0*/  IADD3 R22, P4, R195, R8, RZ ;  /* 0x00000008c3167210 */ /* 0x004fc80007f9e0ff */
[----:B------:R-:W1:Y:S01]  /*d2c0*/  LDC R192, c[0x0][0x268] ;  /* 0x00009a00ffc07b82 */ /* 0x000e620000000800 */
[----:B----4-:R-:W-:-:S07]  /*d2d0*/  IADD3 R20, P0, R187, R8, RZ ;  /* 0x00000008bb147210 */ /* 0x010fce0007f1e0ff */
[----:B------:R-:W2:Y:S01]  /*d2e0*/  LDC R187, c[0x0][0x268] ;  /* 0x00009a00ffbb7b82 */ /* 0x000ea20000000800 */
[----:B------:R-:W-:-:S07]  /*d2f0*/  IADD3 R108, P3, R191, R8, RZ ;  /* 0x00000008bf6c7210 */ /* 0x000fce0007f7e0ff */
[----:B------:R-:W4:Y:S01]  /*d300*/  LDC R195, c[0x0][0x268] ;  /* 0x00009a00ffc37b82 */ /* 0x000f220000000800 */
[----:B------:R-:W-:Y:S01]  /*d310*/  IADD3 R12, P5, R190, R8, RZ ;  /* 0x00000008be0c7210 */ /* 0x000fe20007fbe0ff */
[----:B0-----:R-:W-:Y:S02]  /*d320*/  IMAD R10, R10, 0x1d0, RZ ;  /* 0x000001d00a0a7824 */ /* 0x001fe400078e02ff */
[----:B--2---:R-:W-:-:S05]  /*d330*/  IMAD R187, R187, 0x75, RZ ;  /* 0x00000075bbbb7824 */ /* 0x004fca00078e02ff */
[-C--:B------:R-:W-:Y:S02]  /*d340*/  LEA.HI.X.SX32 R109, R187, R9.reuse, 0x1, P3 ;  /* 0x00000009bb6d7211 */ /* 0x080fe400018f0eff */
[----:B------:R-:W0:Y:S01]  /*d350*/  LDC R187, c[0x0][0x268] ;  /* 0x00009a00ffbb7b82 */ /* 0x000e220000000800 */
[-C--:B------:R-:W-:Y:S01]  /*d360*/  LEA.HI.X.SX32 R15, R188, R9.reuse, 0x1, P2 ;  /* 0x00000009bc0f7211 */ /* 0x080fe200010f0eff */
[----:B----4-:R-:W-:Y:S01]  /*d370*/  IMAD R195, R195, 0x1d8, RZ ;  /* 0x000001d8c3c37824 */ /* 0x010fe200078e02ff */
[-C--:B------:R-:W-:Y:S02]  /*d380*/  LEA.HI.X.SX32 R13, R189, R9.reuse, 0x1, P5 ;  /* 0x00000009bd0d7211 */ /* 0x080fe400028f0eff */
[----:B------:R-:W-:Y:S01]  /*d390*/  IADD3 R10, P6, R10, R8, RZ ;  /* 0x000000080a0a7210 */ /* 0x000fe20007fde0ff */
[----:B------:R2:W-:Y:S01]  /*d3a0*/  STL.64 [R1+0xc20], R16 ;  /* 0x000c201001007387 */ /* 0x0005e20000100a00 */
[----:B-1----:R-:W-:Y:S02]  /*d3b0*/  IMAD R192, R192, 0xe9, RZ ;  /* 0x000000e9c0c07824 */ /* 0x002fe400078e02ff */
[-C--:B------:R-:W-:Y:S01]  /*d3c0*/  LEA.HI.X.SX32 R11, R190, R9.reuse, 0x1, P6 ;  /* 0x00000009be0b7211 */ /* 0x080fe200030f0eff */
[----:B------:R-:W-:Y:S04]  /*d3d0*/  STL.64 [R1+0xb40], R14 ;  /* 0x000b400e01007387 */ /* 0x000fe80000100a00 */
[----:B------:R1:W-:Y:S01]  /*d3e0*/  STL.64 [R1+0x978], R12 ;  /* 0x0009780c01007387 */ /* 0x0003e20000100a00 */
[----:B------:R-:W-:-:S02]  /*d3f0*/  LEA.HI.X.SX32 R111, R192, R9, 0x1, P1 ;  /* 0x00000009c06f7211 */ /* 0x000fc400008f0eff */
[----:B------:R-:W4:Y:S01]  /*d400*/  LDC R192, c[0x0][0x268] ;  /* 0x00009a00ffc07b82 */ /* 0x000f220000000800 */
[-C--:B--2---:R-:W-:Y:S02]  /*d410*/  IADD3 R16, P2, R193, R8.reuse, RZ ;  /* 0x00000008c1107210 */ /* 0x084fe40007f5e0ff */
[----:B-1----:R-:W-:-:S05]  /*d420*/  IADD3 R12, P6, R195, R8, RZ ;  /* 0x00000008c30c7210 */ /* 0x002fca0007fde0ff */
[----:B------:R-:W1:Y:S01]  /*d430*/  LDC R195, c[0x0][0x268] ;  /* 0x00009a00ffc37b82 */ /* 0x000e620000000800 */
[----:B0-----:R-:W-:-:S05]  /*d440*/  IMAD R187, R187, 0x3b, RZ ;  /* 0x0000003bbbbb7824 */ /* 0x001fca00078e02ff */
[-C--:B------:R-:W-:Y:S02]  /*d450*/  LEA.HI.X.SX32 R17, R187, R9.reuse, 0x1, P2 ;  /* 0x00000009bb117211 */ /* 0x080fe400010f0eff */
[----:B------:R-:W0:Y:S01]  /*d460*/  LDC R187, c[0x0][0x268] ;  /* 0x00009a00ffbb7b82 */ /* 0x000e220000000800 */
[----:B------:R2:W-:Y:S01]  /*d470*/  STL.64 [R1+0x658], R10 ;  /* 0x0006580a01007387 */ /* 0x0005e20000100a00 */
[----:B------:R-:W-:Y:S01]  /*d480*/  LEA.HI.X.SX32 R23, R191, R9, 0x1, P4 ;  /* 0x00000009bf177211 */ /* 0x000fe200020f0eff */
[----:B----4-:R-:W-:-:S05]  /*d490*/  IMAD R192, R192, 0x1de, RZ ;  /* 0x000001dec0c07824 */ /* 0x010fca00078e02ff */
[----:B--2---:R-:W2:Y:S01]  /*d4a0*/  LDC R10, c[0x0][0x268] ;  /* 0x00009a00ff0a7b82 */ /* 0x004ea20000000800 */
[----:B-1----:R-:W-:Y:S01]  /*d4b0*/  IMAD R195, R195, 0xeb, RZ ;  /* 0x000000ebc3c37824 */ /* 0x002fe200078e02ff */
[----:B------:R-:W-:Y:S04]  /*d4c0*/  STL.64 [R1+0x650], R110 ;  /* 0x0006506e01007387 */ /* 0x000fe80000100a00 */
[----:B------:R-:W-:Y:S01]  /*d4d0*/  LEA.HI.X.SX32 R21, R195, R9, 0x1, P0 ;  /* 0x00000009c3157211 */ /* 0x000fe200000f0eff */
[----:B------:R-:W-:Y:S04]  /*d4e0*/  STL.64 [R1+0x970], R108 ;  /* 0x0009706c01007387 */ /* 0x000fe80000100a00 */
[----:B------:R-:W-:Y:S04]  /*d4f0*/  STL.64 [R1+0x648], R22 ;  /* 0x0006481601007387 */ /* 0x000fe80000100a00 */
[----:B------:R1:W-:Y:S02]  /*d500*/  STL.64 [R1+0x640], R20 ;  /* 0x0006401401007387 */ /* 0x0003e40000100a00 */
[----:B-1----:R-:W-:Y:S01]  /*d510*/  IADD3 R20, P0, R192, R8, RZ ;  /* 0x00000008c0147210 */ /* 0x002fe20007f1e0ff */
[----:B0-----:R-:W-:-:S02]  /*d520*/  IMAD R192, R187, 0xed, RZ ;  /* 0x000000edbbc07824 */ /* 0x001fc400078e02ff */
[----:B------:R-:W0:Y:S01]  /*d530*/  LDC R187, c[0x0][0x268] ;  /* 0x00009a00ffbb7b82 */ /* 0x000e220000000800 */
[----:B--2---:R-:W-:-:S05]  /*d540*/  IMAD R10, R10, 0x1da, RZ ;  /* 0x000001da0a0a7824 */ /* 0x004fca00078e02ff */
[----:B------:R-:W-:-:S04]  /*d550*/  IADD3 R10, P1, R10, R8, RZ ;  /* 0x000000080a0a7210 */ /* 0x000fc80007f3e0ff */
[----:B------:R-:W-:Y:S02]  /*d560*/  LEA.HI.X.SX32 R11, R192, R9, 0x1, P1 ;  /* 0x00000009c00b7211 */ /* 0x000fe400008f0eff */
[----:B------:R-:W1:Y:S01]  /*d570*/  LDC R192, c[0x0][0x268] ;  /* 0x00009a00ffc07b82 */ /* 0x000e620000000800 */
[----:B---3--:R-:W-:Y:S01]  /*d580*/  IMAD R202, R202, 0x1dc, RZ ;  /* 0x000001dccaca7824 */ /* 0x008fe200078e02ff */
[----:B------:R-:W-:Y:S01]  /*d590*/  IADD3 R14, P5, R194, R8, RZ ;  /* 0x00000008c20e7210 */ /* 0x000fe20007fbe0ff */
[----:B0-----:R-:W-:-:S05]  /*d5a0*/  IMAD R195, R187, 0x77, RZ ;  /* 0x00000077bbc37824 */ /* 0x001fca00078e02ff */
[----:B------:R-:W0:Y:S01]  /*d5b0*/  LDC R187, c[0x0][0x268] ;  /* 0x00009a00ffbb7b82 */ /* 0x000e220000000800 */
[-C--:B------:R-:W-:Y:S02]  /*d5c0*/  IADD3 R110, P3, R196, R8.reuse, RZ ;  /* 0x00000008c46e7210 */ /* 0x080fe40007f7e0ff */
[-C--:B------:R-:W-:Y:S02]  /*d5d0*/  IADD3 R22, P4, R202, R8.reuse, RZ ;  /* 0x00000008ca167210 */ /* 0x080fe40007f9e0ff */
[-C--:B------:R-:W-:Y:S02]  /*d5e0*/  LEA.HI.X.SX32 R15, R193, R9.reuse, 0x1, P5 ;  /* 0x00000009c10f7211 */ /* 0x080fe400028f0eff */
[-C--:B------:R-:W-:Y:S01]  /*d5f0*/  LEA.HI.X.SX32 R13, R194, R9.reuse, 0x1, P6 ;  /* 0x00000009c20d7211 */ /* 0x080fe200030f0eff */
[----:B------:R-:W-:Y:S01]  /*d600*/  STL.64 [R1+0xb38], R16 ;  /* 0x000b381001007387 */ /* 0x000fe20000100a00 */
[-C--:B------:R-:W-:Y:S01]  /*d610*/  LEA.HI.X.SX32 R111, R195, R9.reuse, 0x1, P3 ;  /* 0x00000009c36f7211 */ /* 0x080fe200018f0eff */
[----:B-1----:R-:W-:Y:S01]  /*d620*/  IMAD R192, R192, 0x1e2, RZ ;  /* 0x000001e2c0c07824 */ /* 0x002fe200078e02ff */
[----:B------:R-:W-:Y:S01]  /*d630*/  LEA.HI.X.SX32 R23, R196, R9, 0x1, P4 ;  /* 0x00000009c4177211 */ /* 0x000fe200020f0eff */
[----:B------:R-:W-:Y:S01]  /*d640*/  STL.64 [R1+0x968], R14 ;  /* 0x0009680e01007387 */ /* 0x000fe20000100a00 */
[----:B------:R-:W1:Y:S03]  /*d650*/  LDC R195, c[0x0][0x268] ;  /* 0x00009a00ffc37b82 */ /* 0x000e660000000800 */
[----:B------:R-:W-:Y:S04]  /*d660*/  STL.64 [R1+0x638], R12 ;  /* 0x0006380c01007387 */ /* 0x000fe80000100a00 */
[----:B------:R-:W-:Y:S01]  /*d670*/  STL.64 [R1+0x630], R10 ;  /* 0x0006300a01007387 */ /* 0x000fe20000100a00 */
[----:B------:R-:W-:Y:S01]  /*d680*/  IADD3 R108, P1, R200, R8, RZ ;  /* 0x00000008c86c7210 */ /* 0x000fe20007f3e0ff */
[----:B------:R-:W2:Y:S02]  /*d690*/  LDC R202, c[0x0][0x268] ;  /* 0x00009a00ffca7b82 */ /* 0x000ea40000000800 */
[----:B------:R-:W-:Y:S01]  /*d6a0*/  STL.64 [R1+0x960], R110 ;  /* 0x0009606e01007387 */ /* 0x000fe20000100a00 */
[----:B0-----:R-:W-:-:S03]  /*d6b0*/  IMAD R187, R187, 0xef, RZ ;  /* 0x000000efbbbb7824 */ /* 0x001fc600078e02ff */
[----:B------:R0:W-:Y:S02]  /*d6c0*/  STL.64 [R1+0x628], R22 ;  /* 0x0006281601007387 */ /* 0x0001e40000100a00 */
[----:B------:R-:W-:Y:S02]  /*d6d0*/  LEA.HI.X.SX32 R21, R187, R9, 0x1, P0 ;  /* 0x00000009bb157211 */ /* 0x000fe400000f0eff */
[----:B------:R-:W3:Y:S01]  /*d6e0*/  LDC R187, c[0x0][0x268] ;  /* 0x00009a00ffbb7b82 */ /* 0x000ee20000000800 */
[----:B0-----:R-:W-:-:S07]  /*d6f0*/  IADD3 R22, P4, R192, R8, RZ ;  /* 0x00000008c0167210 */ /* 0x001fce0007f9e0ff */
[----:B------:R-:W0:Y:S08]  /*d700*/  LDC R10, c[0x0][0x268] ;  /* 0x00009a00ff0a7b82 */ /* 0x000e300000000800 */
[----:B------:R-:W4:Y:S01]  /*d710*/  LDC R192, c[0x0][0x268] ;  /* 0x00009a00ffc07b82 */ /* 0x000f220000000800 */
[----:B-1----:R-:W-:Y:S02]  /*d720*/  LEA R195, R195, -R195, 0x4 ;  /* 0x800000c3c3c37211 */ /* 0x002fe400078e20ff */
[----:B------:R-:W-:-:S02]  /*d730*/  IADD3 R16, P2, R197, R8, RZ ;  /* 0x00000008c5107210 */ /* 0x000fc40007f5e0ff */
[----:B------:R-:W-:Y:S02]  /*d740*/  IADD3 R14, P5, R198, R8, RZ ;  /* 0x00000008c60e7210 */ /* 0x000fe40007fbe0ff */
[-C--:B------:R-:W-:Y:S02]  /*d750*/  LEA.HI.X.SX32 R17, R195, R9.reuse, 0x1, P2 ;  /* 0x00000009c3117211 */ /* 0x080fe400010f0eff */
[----:B------:R-:W1:Y:S01]  /*d760*/  LDC R195, c[0x0][0x268] ;  /* 0x00009a00ffc37b82 */ /* 0x000e620000000800 */
[----:B------:R-:W-:Y:S01]  /*d770*/  STL.64 [R1+0x620], R20 ;  /* 0x0006201401007387 */ /* 0x000fe20000100a00 */
[----:B------:R-:W-:Y:S01]  /*d780*/  LEA.HI.X.SX32 R15, R197, R9, 0x1, P5 ;  /* 0x00000009c50f7211 */ /* 0x000fe200028f0eff */
[----:B---3--:R-:W-:Y:S02]  /*d790*/  IMAD R187, R187, 0x1e6, RZ ;  /* 0x000001e6bbbb7824 */ /* 0x008fe400078e02ff */
[----:B------:R3:W-:Y:S01]  /*d7a0*/  STL.64 [R1+0xc88], R16 ;  /* 0x000c881001007387 */ /* 0x0007e20000100a00 */
[----:B----4-:R-:W-:-:S05]  /*d7b0*/  IMAD R192, R192, 0x1e4, RZ ;  /* 0x000001e4c0c07824 */ /* 0x010fca00078e02ff */
[-C--:B---3--:R-:W-:Y:S02]  /*d7c0*/  IADD3 R16, P2, R192, R8.reuse, RZ ;  /* 0x00000008c0107210 */ /* 0x088fe40007f5e0ff */
[----:B------:R-:W3:Y:S01]  /*d7d0*/  LDC R192, c[0x0][0x268] ;  /* 0x00009a00ffc07b82 */ /* 0x000ee20000000800 */
[----:B------:R4:W-:Y:S01]  /*d7e0*/  STL.64 [R1+0xc18], R14 ;  /* 0x000c180e01007387 */ /* 0x0009e20000100a00 */
[----:B0-----:R-:W-:Y:S01]  /*d7f0*/  IMAD R10, R10, 0x1e0, RZ ;  /* 0x000001e00a0a7824 */ /* 0x001fe200078e02ff */
[----:B----4-:R-:W-:-:S05]  /*d800*/  IADD3 R14, P5, R187, R8, RZ ;  /* 0x00000008bb0e7210 */ /* 0x010fca0007fbe0ff */
[----:B------:R-:W0:Y:S01]  /*d810*/  LDC R187, c[0x0][0x268] ;  /* 0x00009a00ffbb7b82 */ /* 0x000e220000000800 */
[-C--:B------:R-:W-:Y:S01]  /*d820*/  IADD3 R12, P6, R199, R8.reuse, RZ ;  /* 0x00000008c70c7210 */ /* 0x080fe20007fde0ff */
[----:B-1----:R-:W-:Y:S01]  /*d830*/  IMAD R195, R195, 0xf1, RZ ;  /* 0x000000f1c3c37824 */ /* 0x002fe200078e02ff */
[-C--:B------:R-:W-:Y:S02]  /*d840*/  IADD3 R10, P3, R10, R8.reuse, RZ ;  /* 0x000000080a0a7210 */ /* 0x080fe40007f7e0ff */
[-C--:B------:R-:W-:Y:S02]  /*d850*/  LEA.HI.X.SX32 R13, R198, R9.reuse, 0x1, P6 ;  /* 0x00000009c60d7211 */ /* 0x080fe400030f0eff */
[-C--:B------:R-:W-:Y:S02]  /*d860*/  LEA.HI.X.SX32 R109, R199, R9.reuse, 0x1, P1 ;  /* 0x00000009c76d7211 */ /* 0x080fe400008f0eff */
[-C--:B------:R-:W-:Y:S01]  /*d870*/  LEA.HI.X.SX32 R11, R200, R9.reuse, 0x1, P3 ;  /* 0x00000009c80b7211 */ /* 0x080fe200018f0eff */
[----:B---3--:R-:W-:Y:S01]  /*d880*/  IMAD R192, R192, 0x1ea, RZ ;  /* 0x000001eac0c07824 */ /* 0x008fe200078e02ff */
[----:B------:R-:W-:Y:S01]  /*d890*/  LEA.HI.X.SX32 R23, R195, R9, 0x1, P4 ;  /* 0x00000009c3177211 */ /* 0x000fe200020f0eff */
[----:B------:R-:W-:Y:S01]  /*d8a0*/  STL.64 [R1+0xb30], R12 ;  /* 0x000b300c01007387 */ /* 0x000fe20000100a00 */
[----:B------:R-:W1:Y:S03]  /*d8b0*/  LDC R195, c[0x0][0x268] ;  /* 0x00009a00ffc37b82 */ /* 0x000e660000000800 */
[----:B------:R-:W-:Y:S04]  /*d8c0*/  STL.64 [R1+0x958], R108 ;  /* 0x0009586c01007387 */ /* 0x000fe80000100a00 */
[----:B------:R-:W-:Y:S01]  /*d8d0*/  STL.64 [R1+0x618], R10 ;  /* 0x0006180a01007387 */ /* 0x000fe20000100a00 */
[----:B------:R-:W-:-:S03]  /*d8e0*/  IADD3 R20, P0, R201, R8, RZ ;  /* 0x00000008c9147210 */ /* 0x000fc60007f1e0ff */
[----:B------:R3:W-:Y:S01]  /*d8f0*/  STL.64 [R1+0x610], R22 ;  /* 0x0006101601007387 */ /* 0x0007e20000100a00 */
[----:B0-----:R-:W-:-:S05]  /*d900*/  IMAD R187, R187, 0x79, RZ ;  /* 0x00000079bbbb7824 */ /* 0x001fca00078e02ff */
[----:B------:R-:W-:Y:S02]  /*d910*/  LEA.HI.X.SX32 R21, R187, R9, 0x1, P0 ;  /* 0x00000009bb157211 */ /* 0x000fe400000f0eff */
[----:B------:R-:W0:Y:S01]  /*d920*/  LDC R187, c[0x0][0x268] ;  /* 0x00009a00ffbb7b82 */ /* 0x000e220000000800 */
[----:B---3--:R-:W-:-:S07]  /*d930*/  IADD3 R22, P4, R192, R8, RZ ;  /* 0x00000008c0167210 */ /* 0x008fce0007f9e0ff */
[----:B------:R-:W3:Y:S01]  /*d940*/  LDC R192, c[0x0][0x268] ;  /* 0x00009a00ffc07b82 */ /* 0x000ee20000000800 */
[----:B-1----:R-:W-:Y:S01]  /*d950*/  IMAD R195, R195, 0xf3, RZ ;  /* 0x000000f3c3c37824 */ /* 0x002fe200078e02ff */
[----:B------:R-:W-:Y:S01]  /*d960*/  LEA.HI.X.SX32 R17, R201, R9, 0x1, P2 ;  /* 0x00000009c9117211 */ /* 0x000fe200010f0eff */
[----:B--2---:R-:W-:-:S03]  /*d970*/  IMAD R202, R202, 0x1ec, RZ ;  /* 0x000001eccaca7824 */ /* 0x004fc600078e02ff */
[----:B------:R-:W-:Y:S02]  /*d980*/  LEA.HI.X.SX32 R15, R195, R9, 0x1, P5 ;  /* 0x00000009c30f7211 */ /* 0x000fe400028f0eff */
[----:B------:R-:W1:Y:S01]  /*d990*/  LDC R10, c[0x0][0x268] ;  /* 0x00009a00ff0a7b82 */ /* 0x000e620000000800 */
[----:B------:R-:W-:Y:S04]  /*d9a0*/  STL.64 [R1+0x950], R20 ;  /* 0x0009501401007387 */ /* 0x000fe80000100a00 */
[----:B------:R2:W-:Y:S01]  /*d9b0*/  STL.64 [R1+0x608], R16 ;  /* 0x0006081001007387 */ /* 0x0005e20000100a00 */
[-C--:B------:R-:W-:Y:S01]  /*d9c0*/  IADD3 R12, P6, R203, R8.reuse, RZ ;  /* 0x00000008cb0c7210 */ /* 0x080fe20007fde0ff */
[----:B0-----:R-:W-:Y:S02]  /*d9d0*/  IMAD R187, R187, 0x3d, RZ ;  /* 0x0000003dbbbb7824 */ /* 0x001fe400078e02ff */
[----:B------:R0:W-:Y:S01]  /*d9e0*/  STL.64 [R1+0x600], R14 ;  /* 0x0006000e01007387 */ /* 0x0001e20000100a00 */
[-C--:B------:R-:W-:Y:S01]  /*d9f0*/  IADD3 R108, P1, R204, R8.reuse, RZ ;  /* 0x00000008cc6c7210 */ /* 0x080fe20007f3e0ff */
[----:B------:R-:W4:Y:S01]  /*da00*/  LDC R195, c[0x0][0x268] ;  /* 0x00009a00ffc37b82 */ /* 0x000f220000000800 */
[----:B---3--:R-:W-:Y:S01]  /*da10*/  IMAD R192, R192, 0x1ee, RZ ;  /* 0x000001eec0c07824 */ /* 0x008fe200078e02ff */
[----:B--2---:R-:W-:-:S06]  /*da20*/  IADD3 R16, P2, R202, R8, RZ ;  /* 0x00000008ca107210 */ /* 0x004fcc0007f5e0ff */
[----:B------:R-:W2:Y:S01]  /*da30*/  LDC R202, c[0x0][0x268] ;  /* 0x00009a00ffca7b82 */ /* 0x000ea20000000800 */
[----:B0-----:R-:W-:-:S07]  /*da40*/  IADD3 R14, P5, R192, R8, RZ ;  /* 0x00000008c00e7210 */ /* 0x001fce0007fbe0ff */
[----:B------:R-:W0:Y:S01]  /*da50*/  LDC R192, c[0x0][0x268] ;  /* 0x00009a00ffc07b82 */ /* 0x000e220000000800 */
[----:B------:R-:W-:-:S07]  /*da60*/  LEA.HI.X.SX32 R13, R187, R9, 0x1, P6 ;  /* 0x00000009bb0d7211 */ /* 0x000fce00030f0eff */
[----:B------:R-:W3:Y:S01]  /*da70*/  LDC R187, c[0x0][0x268] ;  /* 0x00009a00ffbb7b82 */ /* 0x000ee20000000800 */
[----:B-1----:R-:W-:Y:S01]  /*da80*/  IMAD R10, R10, 0x1e8, RZ ;  /* 0x000001e80a0a7824 */ /* 0x002fe200078e02ff */
[----:B------:R-:W-:-:S04]  /*da90*/  IADD3 R20, P0, R205, R8, RZ ;  /* 0x00000008cd147210 */ /* 0x000fc80007f1e0ff */
[----:B------:R-:W-:Y:S01]  /*daa0*/  IADD3 R10, P3, R10, R8, RZ ;  /* 0x000000080a0a7210 */ /* 0x000fe20007f7e0ff */
[----:B--2---:R-:W-:Y:S01]  /*dab0*/  IMAD R202, R202, 0xf5, RZ ;  /* 0x000000f5caca7824 */ /* 0x004fe200078e02ff */
[-C--:B------:R-:W-:Y:S02]  /*dac0*/  LEA.HI.X.SX32 R109, R203, R9.reuse, 0x1, P1 ;  /* 0x00000009cb6d7211 */ /* 0x080fe400008f0eff */
[-C--:B------:R-:W-:Y:S01]  /*dad0*/  LEA.HI.X.SX32 R11, R204, R9.reuse, 0x1, P3 ;  /* 0x00000009cc0b7211 */ /* 0x080fe200018f0eff */
[----:B0-----:R-:W-:Y:S01]  /*dae0*/  IMAD R192, R192, 0x7b, RZ ;  /* 0x0000007bc0c07824 */ /* 0x001fe200078e02ff */
[-C--:B------:R-:W-:Y:S01]  /*daf0*/  LEA.HI.X.SX32 R23, R202, R9.reuse, 0x1, P4 ;  /* 0x00000009ca177211 */ /* 0x080fe200020f0eff */
[----:B------:R-:W-:Y:S01]  /*db00*/  STL.64 [R1+0xb28], R12 ;  /* 0x000b280c01007387 */ /* 0x000fe20000100a00 */
[----:B------:R-:W0:Y:S02]  /*db10*/  LDC R202, c[0x0][0x268] ;  /* 0x00009a00ffca7b82 */ /* 0x000e240000000800 */
[----:B------:R-:W-:Y:S01]  /*db20*/  LEA.HI.X.SX32 R21, R192, R9, 0x1, P0 ;  /* 0x00000009c0157211 */ /* 0x000fe200000f0eff */
[----:B------:R-:W-:Y:S01]  /*db30*/  STL.64 [R1+0x948], R108 ;  /* 0x0009486c01007387 */ /* 0x000fe20000100a00 */
[----:B---3--:R-:W-:-:S03]  /*db40*/  IMAD R187, R187, 0x1f2, RZ ;  /* 0x000001f2bbbb7824 */ /* 0x008fc600078e02ff */
[----:B------:R-:W-:Y:S01]  /*db50*/  STL.64 [R1+0x5f8], R10 ;  /* 0x0005f80a01007387 */ /* 0x000fe20000100a00 */
[----:B------:R-:W1:Y:S03]  /*db60*/  LDC R192, c[0x0][0x268] ;  /* 0x00009a00ffc07b82 */ /* 0x000e660000000800 */
[----:B------:R-:W-:Y:S04]  /*db70*/  STL.64 [R1+0x5f0], R22 ;  /* 0x0005f01601007387 */ /* 0x000fe80000100a00 */
[----:B------:R2:W-:Y:S02]  /*db80*/  STL.64 [R1+0x940], R20 ;  /* 0x0009401401007387 */ /* 0x0005e40000100a00 */
[----:B--2---:R-:W-:-:S02]  /*db90*/  IADD3 R20, P0, R187, R8, RZ ;  /* 0x00000008bb147210 */ /* 0x004fc40007f1e0ff */
[----:B------:R-:W2:Y:S01]  /*dba0*/  LDC R187, c[0x0][0x268] ;  /* 0x00009a00ffbb7b82 */ /* 0x000ea20000000800 */
[----:B0-----:R-:W-:Y:S01]  /*dbb0*/  IMAD R202, R202, 0xf7, RZ ;  /* 0x000000f7caca7824 */ /* 0x001fe200078e02ff */
[----:B------:R-:W-:Y:S02]  /*dbc0*/  IADD3 R12, P6, R207, R8, RZ ;  /* 0x00000008cf0c7210 */ /* 0x000fe40007fde0ff */
[----:B-1----:R-:W-:Y:S02]  /*dbd0*/  LEA R192, R192, -R192, 0x5 ;  /* 0x800000c0c0c07211 */ /* 0x002fe400078e28ff */
[-C--:B------:R-:W-:Y:S02]  /*dbe0*/  LEA.HI.X.SX32 R17, R205, R9.reuse, 0x1, P2 ;  /* 0x00000009cd117211 */ /* 0x080fe400010f0eff */
[-C--:B------:R-:W-:Y:S02]  /*dbf0*/  LEA.HI.X.SX32 R15, R202, R9.reuse, 0x1, P5 ;  /* 0x00000009ca0f7211 */ /* 0x080fe400028f0eff */
[----:B------:R-:W-:Y:S01]  /*dc00*/  LEA.HI.X.SX32 R13, R192, R9, 0x1, P6 ;  /* 0x00000009c00d7211 */ /* 0x000fe200030f0eff */
[----:B------:R-:W-:Y:S04]  /*dc10*/  STL.64 [R1+0x5e8], R16 ;  /* 0x0005e81001007387 */ /* 0x000fe80000100a00 */
[----:B------:R-:W-:Y:S04]  /*dc20*/  STL.64 [R1+0x5e0], R14 ;  /* 0x0005e00e01007387 */ /* 0x000fe80000100a00 */
[----:B------:R0:W-:Y:S01]  /*dc30*/  STL.64 [R1+0xc10], R12 ;  /* 0x000c100c01007387 */ /* 0x0001e20000100a00 */
[----:B--2---:R-:W-:-:S05]  /*dc40*/  IMAD R187, R187, 0x1f6, RZ ;  /* 0x000001f6bbbb7824 */ /* 0x004fca00078e02ff */
[----:B0-----:R-:W-:Y:S02]  /*dc50*/  IADD3 R12, P6, R187, R8, RZ ;  /* 0x00000008bb0c7210 */ /* 0x001fe40007fde0ff */
[----:B------:R-:W0:Y:S01]  /*dc60*/  LDC R187, c[0x0][0x268] ;  /* 0x00009a00ffbb7b82 */ /* 0x000e220000000800 */
[----:B----4-:R-:W-:-:S05]  /*dc70*/  IMAD R195, R195, 0x1f0, RZ ;  /* 0x000001f0c3c37824 */ /* 0x010fca00078e02ff */
[-C--:B------:R-:W-:Y:S02]  /*dc80*/  IADD3 R22, P4, R195, R8.reuse, RZ ;  /* 0x00000008c3167210 */ /* 0x080fe40007f9e0ff */
[----:B------:R-:W1:Y:S01]  /*dc90*/  LDC R195, c[0x0][0x268] ;  /* 0x00009a00ffc37b82 */ /* 0x000e620000000800 */
[CC--:B------:R-:W-:Y:S02]  /*dca0*/  IADD3 R108, P1, R208.reuse, R8.reuse, RZ ;  /* 0x00000008d06c7210 */ /* 0x0c0fe40007f3e0ff */
[----:B------:R-:W-:Y:S02]  /*dcb0*/  IADD3 R10, P3, R209, R8, RZ ;  /* 0x00000008d10a7210 */ /* 0x000fe40007f7e0ff */
[-C--:B------:R-:W-:Y:S01]  /*dcc0*/  LEA.HI.X.SX32 R109, R207, R9.reuse, 0x1, P1 ;  /* 0x00000009cf6d7211 */ /* 0x080fe200008f0eff */
[----:B0-----:R-:W-:Y:S02]  /*dcd0*/  IMAD R192, R187, 0x1f8, RZ ;  /* 0x000001f8bbc07824 */ /* 0x001fe400078e02ff */
[----:B------:R-:W0:Y:S01]  /*dce0*/  LDC R187, c[0x0][0x268] ;  /* 0x00009a00ffbb7b82 */ /* 0x000e220000000800 */
[----:B------:R-:W-:-:S02]  /*dcf0*/  LEA.HI.X.SX32 R11, R208, R9, 0x1, P3 ;  /* 0x00000009d00b7211 */ /* 0x000fc400018f0eff */
[----:B------:R-:W-:Y:S01]  /*dd00*/  LEA.HI.X.SX32 R23, R209, R9, 0x1, P4 ;  /* 0x00000009d1177211 */ /* 0x000fe200020f0eff */
[----:B------:R-:W-:Y:S01]  /*dd10*/  STL.64 [R1+0xb20], R108 ;  /* 0x000b206c01007387 */ /* 0x000fe20000100a00 */
[----:B-1----:R-:W-:-:S03]  /*dd20*/  IMAD R195, R195, 0x1f4, RZ ;  /* 0x000001f4c3c37824 */ /* 0x002fc600078e02ff */
[----:B------:R-:W-:Y:S04]  /*dd30*/  STL.64 [R1+0x938], R10 ;  /* 0x0009380a01007387 */ /* 0x000fe80000100a00 */
[----:B------:R1:W-:Y:S01]  /*dd40*/  STL.64 [R1+0x5d8], R22 ;  /* 0x0005d81601007387 */ /* 0x0003e20000100a00 */
[-C--:B------:R-:W-:Y:S02]  /*dd50*/  IADD3 R14, P5, R195, R8.reuse, RZ ;  /* 0x00000008c30e7210 */ /* 0x080fe40007fbe0ff */
[----:B-1----:R-:W-:Y:S02]  /*dd60*/  IADD3 R22, P4, R192, R8, RZ ;  /* 0x00000008c0167210 */ /* 0x002fe40007f9e0ff */
[----:B------:R-:W1:Y:S01]  /*dd70*/  LDC R192, c[0x0][0x268] ;  /* 0x00009a00ffc07b82 */ /* 0x000e620000000800 */
[----:B0-----:R-:W-:-:S07]  /*dd80*/  IMAD R195, R187, 0xf9, RZ ;  /* 0x000000f9bbc37824 */ /* 0x001fce00078e02ff */
[----:B------:R-:W0:Y:S01]  /*dd90*/  LDC R187, c[0x0][0x268] ;  /* 0x00009a00ffbb7b82 */ /* 0x000e220000000800 */
[----:B------:R-:W-:Y:S02]  /*dda0*/  LEA.HI.X.SX32 R21, R195, R9, 0x1, P0 ;  /* 0x00000009c3157211 */ /* 0x000fe400000f0eff */
[----:B------:R-:W-:-:S03]  /*ddb0*/  IADD3 R16, P2, R211, R8, RZ ;  /* 0x00000008d3107210 */ /* 0x000fc60007f5e0ff */
[----:B------:R2:W-:Y:S01]  /*ddc0*/  STL.64 [R1+0x5d0], R20 ;  /* 0x0005d01401007387 */ /* 0x0005e20000100a00 */
[----:B-1----:R-:W-:-:S05]  /*ddd0*/  IMAD R192, R192, 0x1fa, RZ ;  /* 0x000001fac0c07824 */ /* 0x002fca00078e02ff */
[----:B--2---:R-:W-:Y:S02]  /*dde0*/  IADD3 R20, P0, R192, R8, RZ ;  /* 0x00000008c0147210 */ /* 0x004fe40007f1e0ff */
[----:B------:R-:W1:Y:S01]  /*ddf0*/  LDC R192, c[0x0][0x268] ;  /* 0x00009a00ffc07b82 */ /* 0x000e620000000800 */
[----:B0-----:R-:W-:-:S05]  /*de00*/  IMAD R187, R187, 0x7d, RZ ;  /* 0x0000007dbbbb7824 */ /* 0x001fca00078e02ff */
[-C--:B------:R-:W-:Y:S02]  /*de10*/  LEA.HI.X.SX32 R17, R187, R9.reuse, 0x1, P2 ;  /* 0x00000009bb117211 */ /* 0x080fe400010f0eff */
[----:B------:R-:W0:Y:S01]  /*de20*/  LDC R187, c[0x0][0x268] ;  /* 0x00009a00ffbb7b82 */ /* 0x000e220000000800 */
[----:B------:R-:W-:Y:S02]  /*de30*/  LEA.HI.X.SX32 R15, R211, R9, 0x1, P5 ;  /* 0x00000009d30f7211 */ /* 0x000fe400028f0eff */
[----:B------:R-:W-:Y:S04]  /*de40*/  STL.64 [R1+0x930], R16 ;  /* 0x0009301001007387 */ /* 0x000fe80000100a00 */
[----:B------:R-:W-:Y:S01]  /*de50*/  STL.64 [R1+0x5c8], R14 ;  /* 0x0005c80e01007387 */ /* 0x000fe20000100a00 */
[----:B-1----:R-:W-:-:S05]  /*de60*/  IMAD R192, R192, 0xfb, RZ ;  /* 0x000000fbc0c07824 */ /* 0x002fca00078e02ff */
[----:B------:R-:W-:Y:S01]  /*de70*/  LEA.HI.X.SX32 R13, R192, R9, 0x1, P6 ;  /* 0x00000009c00d7211 */ /* 0x000fe200030f0eff */
[----:B0-----:R-:W-:-:S04]  /*de80*/  IMAD R187, R187, 0x1fe, RZ ;  /* 0x000001febbbb7824 */ /* 0x001fc800078e02ff */
[----:B------:R0:W-:Y:S02]  /*de90*/  STL.64 [R1+0x5c0], R12 ;  /* 0x0005c00c01007387 */ /* 0x0001e40000100a00 */
[-C--:B0-----:R-:W-:Y:S02]  /*dea0*/  IADD3 R12, P6, R187, R8.reuse, RZ ;  /* 0x00000008bb0c7210 */ /* 0x081fe40007fde0ff */
[----:B------:R-:W0:Y:S01]  /*deb0*/  LDC R187, c[0x0][0x268] ;  /* 0x00009a00ffbb7b82 */ /* 0x000e220000000800 */
[----:B------:R-:W-:Y:S02]  /*dec0*/  IADD3 R110, P1, R213, R8, RZ ;  /* 0x00000008d56e7210 */ /* 0x000fe40007f3e0ff */
[----:B0-----:R-:W-:-:S04]  /*ded0*/  LEA R187, R187, -R187, 0x6 ;  /* 0x800000bbbbbb7211 */ /* 0x001fc800078e30ff */
[----:B------:R-:W-:Y:S02]  /*dee0*/  LEA.HI.X.SX32 R111, R187, R9, 0x1, P1 ;  /* 0x00000009bb6f7211 */ /* 0x000fe400008f0eff */
[----:B------:R-:W0:Y:S02]  /*def0*/  LDC R187, c[0x0][0x268] ;  /* 0x00009a00ffbb7b82 */ /* 0x000e240000000800 */
[----:B0-----:R-:W-:-:S06]  /*df00*/  IMAD R192, R187, 0xfd, RZ ;  /* 0x000000fdbbc07824 */ /* 0x001fcc00078e02ff */
[----:B------:R-:W0:Y:S01]  /*df10*/  LDC R187, c[0x0][0x268] ;  /* 0x00009a00ffbb7b82 */ /* 0x000e220000000800 */
[----:B------:R-:W-:Y:S02]  /*df20*/  LEA.HI.X.SX32 R21, R192, R9, 0x1, P0 ;  /* 0x00000009c0157211 */ /* 0x000fe400000f0eff */
[----:B0-----:R-:W-:-:S05]  /*df30*/  LEA R192, R187, -R187, 0x7 ;  /* 0x800000bbbbc07211 */ /* 0x001fca00078e38ff */
[----:B------:R-:W0:Y:S01]  /*df40*/  LDC R187, c[0x0][0x268] ;  /* 0x00009a00ffbb7b82 */ /* 0x000e220000000800 */
[-C--:B------:R-:W-:Y:S02]  /*df50*/  IADD3 R108, P3, R215, R8.reuse, RZ ;  /* 0x00000008d76c7210 */ /* 0x080fe40007f7e0ff */
[-C--:B------:R-:W-:Y:S02]  /*df60*/  IADD3 R16, P2, R217, R8.reuse, RZ ;  /* 0x00000008d9107210 */ /* 0x080fe40007f5e0ff */
[----:B------:R-:W-:Y:S02]  /*df70*/  IADD3 R14, P5, R183, R8, RZ ;  /* 0x00000008b70e7210 */ /* 0x000fe40007fbe0ff */
[-C--:B------:R-:W-:Y:S02]  /*df80*/  LEA.HI.X.SX32 R109, R213, R9.reuse, 0x1, P3 ;  /* 0x00000009d56d7211 */ /* 0x080fe400018f0eff */
[-C--:B------:R-:W-:Y:S01]  /*df90*/  LEA.HI.X.SX32 R23, R215, R9.reuse, 0x1, P4 ;  /* 0x00000009d7177211 */ /* 0x080fe200020f0eff */
[----:B------:R-:W-:Y:S01]  /*dfa0*/  STL.64 [R1+0xb18], R110 ;  /* 0x000b186e01007387 */ /* 0x000fe20000100a00 */
[----:B------:R-:W-:-:S02]  /*dfb0*/  LEA.HI.X.SX32 R17, R192, R9, 0x1, P2 ;  /* 0x00000009c0117211 */ /* 0x000fc400010f0eff */
[----:B------:R-:W-:Y:S01]  /*dfc0*/  LEA.HI.X.SX32 R15, R217, R9, 0x1, P5 ;  /* 0x00000009d90f7211 */ /* 0x000fe200028f0eff */
[----:B------:R1:W-:Y:S04]  /*dfd0*/  STL.64 [R1+0x928], R108 ;  /* 0x0009286c01007387 */ /* 0x0003e80000100a00 */
[----:B------:R2:W-:Y:S01]  /*dfe0*/  STL.64 [R1+0x5b8], R22 ;  /* 0x0005b81601007387 */ /* 0x0005e20000100a00 */
[----:B0-----:R-:W-:-:S03]  /*dff0*/  LEA R187, R187, -R187, 0x8 ;  /* 0x800000bbbbbb7211 */ /* 0x001fc600078e40ff */
[----:B------:R2:W-:Y:S01]  /*e000*/  STL.64 [R1+0x5b0], R20 ;  /* 0x0005b01401007387 */ /* 0x0005e20000100a00 */
[----:B------:R-:W-:-:S03]  /*e010*/  LEA.HI.X.SX32 R13, R187, R9, 0x1, P6 ;  /* 0x00000009bb0d7211 */ /* 0x000fc600030f0eff */
[----:B------:R2:W-:Y:S04]  /*e020*/  STL.64 [R1+0x920], R16 ;  /* 0x0009201001007387 */ /* 0x0005e80000100a00 */
[----:B------:R2:W-:Y:S04]  /*e030*/  STL.64 [R1+0x5a8], R14 ;  /* 0x0005a80e01007387 */ /* 0x0005e80000100a00 */
[----:B------:R2:W-:Y:S01]  /*e040*/  STL.64 [R1+0x5a0], R12 ;  /* 0x0005a00c01007387 */ /* 0x0005e20000100a00 */
[----:B------:R-:W-:Y:S01]  /*e050*/  UIADD3.64 UR10, UR4, 0xa80, URZ ;  /* 0x00000a80040a7897 */ /* 0x000fe2000fffe03f */
[----:B-1----:R-:W-:Y:S01]  /*e060*/  CS2R R108, SRZ ;  /* 0x00000000006c7805 */ /* 0x002fe2000001ff00 */
[----:B------:R-:W-:Y:S01]  /*e070*/  UIADD3.64 UR14, UR4, 0xb00, URZ ;  /* 0x00000b00040e7897 */ /* 0x000fe2000fffe03f */
[----:B------:R-:W-:Y:S01]  /*e080*/  CS2R R110, SRZ ;  /* 0x00000000006e7805 */ /* 0x000fe2000001ff00 */
[----:B------:R-:W-:Y:S01]  /*e090*/  UIADD3.64 UR18, UR4, 0x780, URZ ;  /* 0x0000078004127897 */ /* 0x000fe2000fffe03f */
[----:B------:R-:W-:Y:S01]  /*e0a0*/  CS2R R112, SRZ ;  /* 0x0000000000707805 */ /* 0x000fe2000001ff00 */
[----:B------:R-:W-:Y:S01]  /*e0b0*/  UIADD3.64 UR10, UR4, 0xb80, URZ ;  /* 0x00000b80040a7897 */ /* 0x000fe2000fffe03f */
[----:B------:R-:W-:Y:S01]  /*e0c0*/  CS2R R114, SRZ ;  /* 0x0000000000727805 */ /* 0x000fe2000001ff00 */
[----:B------:R-:W-:Y:S01]  /*e0d0*/  UIADD3.64 UR14, UR4, 0xc00, URZ ;  /* 0x00000c00040e7897 */ /* 0x000fe2000fffe03f */
[----:B------:R-:W-:-:S02]  /*e0e0*/  CS2R R116, SRZ ;  /* 0x0000000000747805 */ /* 0x000fc4000001ff00 */
[----:B------:R-:W-:Y:S02]  /*e0f0*/  CS2R R118, SRZ ;  /* 0x0000000000767805 */ /* 0x000fe4000001ff00 */
[----:B------:R-:W-:Y:S02]  /*e100*/  CS2R R120, SRZ ;  /* 0x0000000000787805 */ /* 0x000fe4000001ff00 */
[----:B------:R-:W-:Y:S02]  /*e110*/  CS2R R122, SRZ ;  /* 0x00000000007a7805 */ /* 0x000fe4000001ff00 */
[----:B------:R-:W-:Y:S02]  /*e120*/  CS2R R124, SRZ ;  /* 0x00000000007c7805 */ /* 0x000fe4000001ff00 */
[----:B------:R-:W-:Y:S02]  /*e130*/  CS2R R126, SRZ ;  /* 0x00000000007e7805 */ /* 0x000fe4000001ff00 */
        /* <DEDUP_REMOVED lines=11> */
[----:B------:R-:W-:Y:S01]  /*e1f0*/  CS2R R150, SRZ ;  /* 0x0000000000967805 */ /* 0x000fe2000001ff00 */
[----:B------:R-:W-:Y:S02]  /*e200*/  UIADD3.64 UR10, UR4, 0xc80, URZ ;  /* 0x00000c80040a7897 */ /* 0x000fe4000fffe03f */
[----:B------:R-:W-:-:S02]  /*e210*/  UIADD3.64 UR14, UR4, 0xd00, URZ ;  /* 0x00000d00040e7897 */ /* 0x000fc4000fffe03f */
[----:B------:R-:W-:Y:S02]  /*e220*/  UIADD3.64 UR18, UR4, 0xd80, URZ ;  /* 0x00000d8004127897 */ /* 0x000fe4000fffe03f */
[----:B------:R-:W-:Y:S02]  /*e230*/  UIADD3.64 UR10, UR4, 0xe00, URZ ;  /* 0x00000e00040a7897 */ /* 0x000fe4000fffe03f */
[----:B------:R-:W-:Y:S02]  /*e240*/  UIADD3.64 UR14, UR4, 0xe80, URZ ;  /* 0x00000e80040e7897 */ /* 0x000fe4000fffe03f */
[----:B------:R-:W-:Y:S02]  /*e250*/  UIADD3.64 UR18, UR6, 0x3fe, URZ ;  /* 0x000003fe06127897 */ /* 0x000fe4000fffe03f */
        /* <DEDUP_REMOVED lines=12> */
[----:B------:R-:W-:Y:S01]  /*e320*/  UIADD3.64 UR48, UR4, 0x700, URZ ;  /* 0x0000070004307897 */ /* 0x000fe2000fffe03f */
[----:B------:R-:W-:Y:S01]  /*e330*/  UMOV UR55, 0x40000040 ;  /* 0x4000004000377882 */ /* 0x000fe20000000000 */
        /* <DEDUP_REMOVED lines=11> */
[----:B--2---:R-:W-:-:S12]  /*e3f0*/  UIADD3.64 UR50, UR6, 0xc04, URZ ;  /* 0x00000c0406327897 */ /* 0x004fd8000fffe03f */
.L_x_1:
[----:B------:R-:W-:Y:S01]  /*e400*/  STL [R1+0x1148], R0 ;  /* 0x0011480001007387 */ /* 0x000fe20000100800 */
[----:B-----5:R-:W-:-:S03]  /*e410*/  IMAD.WIDE R10, R5, 0x2, R2 ;  /* 0x00000002050a7825 */ /* 0x020fc600078e0202 */
[----:B------:R-:W-:Y:S01]  /*e420*/  STL [R1+0x1144], R8 ;  /* 0x0011440801007387 */ /* 0x000fe20000100800 */
[----:B------:R-:W-:-:S03]  /*e430*/  IMAD.WIDE R12, R4, 0x2, R6 ;  /* 0x00000002040c7825 */ /* 0x000fc600078e0206 */
[----:B------:R-:W-:Y:S01]  /*e440*/  STL [R1+0x1140], R9 ;  /* 0x0011400901007387 */ /* 0x000fe20000100800 */
[----:B------:R-:W-:-:S03]  /*e450*/  IMAD.WIDE R14, R4, 0x2, R2 ;  /* 0x00000002040e7825 */ /* 0x000fc600078e0202 */
[----:B------:R0:W-:Y:S01]  /*e460*/  STL.64 [R1+0xf30], R150 ;  /* 0x000f309601007387 */ /* 0x0001e20000100a00 */
[----:B------:R-:W-:-:S03]  /*e470*/  IMAD.WIDE R10, R4, 0x2, R10 ;  /* 0x00000002040a7825 */ /* 0x000fc600078e020a */
[----:B------:R1:W-:Y:S04]  /*e480*/  STL.64 [R1+0xf28], R148 ;  /* 0x000f289401007387 */ /* 0x0003e80000100a00 */
[----:B------:R2:W-:Y:S04]  /*e490*/  STL.64 [R1+0xf20], R146 ;  /* 0x000f209201007387 */ /* 0x0005e80000100a00 */
[----:B------:R-:W-:Y:S01]  /*e4a0*/  STL.64 [R1+0xf18], R144 ;  /* 0x000f189001007387 */ /* 0x000fe20000100a00 */
[----:B0-----:R-:W-:Y:S02]  /*e4b0*/  MOV R150, UR57 ;  /* 0x0000003900967c02 */ /* 0x001fe40008000f00 */
[----:B------:R-:W-:Y:S01]  /*e4c0*/  MOV R151, UR56 ;  /* 0x0000003800977c02 */ /* 0x000fe20008000f00 */
[----:B------:R-:W-:Y:S01]  /*e4d0*/  STL.64 [R1+0xf10], R142 ;  /* 0x000f108e01007387 */ /* 0x000fe20000100a00 */
[----:B-1----:R-:W-:-:S02]  /*e4e0*/  MOV R148, UR49 ;  /* 0x0000003100947c02 */ /* 0x002fc40008000f00 */
[----:B------:R-:W-:Y:S01]  /*e4f0*/  MOV R149, UR48 ;  /* 0x0000003000957c02 */ /* 0x000fe20008000f00 */
[----:B------:R-:W-:Y:S01]  /*e500*/  STL.64 [R1+0xf08], R140 ;  /* 0x000f088c01007387 */ /* 0x000fe20000100a00 */
[----:B--2---:R-:W-:Y:S02]  /*e510*/  MOV R146, UR51 ;  /* 0x0000003300927c02 */ /* 0x004fe40008000f00 */
[----:B------:R-:W-:Y:S01]  /*e520*/  MOV R147, UR50 ;  /* 0x0000003200937c02 */ /* 0x000fe20008000f00 */
[----:B------:R-:W-:Y:S04]  /*e530*/  STL.64 [R1+0xf00], R138 ;  /* 0x000f008a01007387 */ /* 0x000fe80000100a00 */
        /* <DEDUP_REMOVED lines=55> */
[----:B------:R-:W-:Y:S01]  /*e8b0*/  STL.64 [R1+0xd40], R26 ;  /* 0x000d401a01007387 */ /* 0x000fe20000100a00 */
[----:B------:R-:W-:-:S03]  /*e8c0*/  LEA R20, R5, -R5, 0x4 ;  /* 0x8000000505147211 */ /* 0x000fc600078e20ff */
[----:B------:R-:W-:Y:S04]  /*e8d0*/  STL.64 [R1+0xd38], R24 ;  /* 0x000d381801007387 */ /* 0x000fe80000100a00 */
[----:B------:R-:W-:Y:S04]  /*e8e0*/  STL [R1+0x114c], R146 ;  /* 0x00114c9201007387 */ /* 0x000fe80000100800 */
[----:B------:R0:W2:Y:S01]  /*e8f0*/  LDG.E.U16 R0, desc[UR60][R12.64] ;  /* 0x0000003c0c007981 */ /* 0x0000a2000c1e1500 */
[----:B------:R-:W-:-:S03]  /*e900*/  IMAD.WIDE R16, R5, 0x2, R6 ;  /* 0x0000000205107825 */ /* 0x000fc600078e0206 */
[----:B------:R-:W-:Y:S04]  /*e910*/  STL [R1+0x1150], R147 ;  /* 0x0011509301007387 */ /* 0x000fe80000100800 */
[----:B------:R-:W-:Y:S01]  /*e920*/  STL [R1+0x1154], R148 ;  /* 0x0011549401007387 */ /* 0x000fe20000100800 */
[----:B0-----:R-:W-:-:S03]  /*e930*/  IMAD R12, R5, 0xe, RZ ;  /* 0x0000000e050c7824 */ /* 0x001fc600078e02ff */
[----:B------:R-:W-:Y:S04]  /*e940*/  STL [R1+0x1158], R149 ;  /* 0x0011589501007387 */ /* 0x000fe80000100800 */
[----:B------:R0:W-:Y:S04]  /*e950*/  STL [R1+0x115c], R150 ;  /* 0x00115c9601007387 */ /* 0x0001e80000100800 */
[----:B------:R1:W3:Y:S04]  /*e960*/  LDG.E.U16 R216, desc[UR60][R14.64] ;  /* 0x0000003c0ed87981 */ /* 0x0002e8000c1e1500 */
[----:B------:R4:W-:Y:S01]  /*e970*/  STL [R1+0x1160], R151 ;  /* 0x0011609701007387 */ /* 0x0009e20000100800 */
[----:B------:R-:W-:-:S04]  /*e980*/  IMAD.WIDE R16, R4, 0x2, R16 ;  /* 0x0000000204107825 */ /* 0x000fc800078e0210 */
[C---:B-1----:R-:W-:Y:S01]  /*e990*/  IMAD.WIDE R14, R12.reuse, 0x2, R2 ;  /* 0x000000020c0e7825 */ /* 0x042fe200078e0202 */
[----:B0-----:R-:W2:Y:S03]  /*e9a0*/  LDG.E.U16 R150, desc[UR60][R16.64] ;  /* 0x0000003c10967981 */ /* 0x001ea6000c1e1500 */
[----:B------:R-:W-:Y:S01]  /*e9b0*/  IMAD.WIDE R12, R12, 0x2, R6 ;  /* 0x000000020c0c7825 */ /* 0x000fe200078e0206 */
[----:B----4-:R0:W4:Y:S03]  /*e9c0*/  LDG.E.U16 R151, desc[UR60][R10.64] ;  /* 0x0000003c0a977981 */ /* 0x010126000c1e1500 */
[----:B------:R-:W-:-:S04]  /*e9d0*/  IMAD.WIDE R22, R4, 0x2, R14 ;  /* 0x0000000204167825 */ /* 0x000fc800078e020e */
[C---:B0-----:R-:W-:Y:S01]  /*e9e0*/  IMAD.WIDE R10, R20.reuse, 0x2, R2 ;  /* 0x00000002140a7825 */ /* 0x041fe200078e0202 */
[----:B------:R-:W3:Y:S03]  /*e9f0*/  LDG.E.U16 R107, desc[UR60][R22.64] ;  /* 0x0000003c166b7981 */ /* 0x000ee6000c1e1500 */
[----:B------:R-:W-:-:S04]  /*ea00*/  IMAD.WIDE R20, R20, 0x2, R6 ;  /* 0x0000000214147825 */ /* 0x000fc800078e0206 */
[----:B------:R-:W-:-:S04]  /*ea10*/  IMAD.WIDE R14, R4, 0x2, R12 ;  /* 0x00000002040e7825 */ /* 0x000fc800078e020c */
[C---:B------:R-:W-:Y:S01]  /*ea20*/  IMAD.WIDE R12, R4.reuse, 0x2, R10 ;  /* 0x00000002040c7825 */ /* 0x040fe200078e020a */
[----:B------:R-:W3:Y:S03]  /*ea30*/  LDG.E.U16 R108, desc[UR60][R14.64] ;  /* 0x0000003c0e6c7981 */ /* 0x000ee6000c1e1500 */
[----:B------:R-:W-:Y:S01]  /*ea40*/  IMAD.WIDE R10, R4, 0x2, R20 ;  /* 0x00000002040a7825 */ /* 0x000fe200078e0214 */
[----:B------:R-:W3:Y:S04]  /*ea50*/  LDG.E.U16 R127, desc[UR60][R12.64] ;  /* 0x0000003c0c7f7981 */ /* 0x000ee8000c1e1500 */
[----:B------:R0:W3:Y:S01]  /*ea60*/  LDG.E.U16 R128, desc[UR60][R10.64] ;  /* 0x0000003c0a807981 */ /* 0x0000e2000c1e1500 */
[----:B------:R-:W-:-:S05]  /*ea70*/  SHF.L.U32 R19, R5, 0x4, RZ ;  /* 0x0000000405137819 */ /* 0x000fca00000006ff */
[----:B------:R-:W-:-:S04]  /*ea80*/  IMAD.WIDE R152, R19, 0x2, R2 ;  /* 0x0000000213987825 */ /* 0x000fc800078e0202 */
[----:B0-----:R-:W-:-:S04]  /*ea90*/  IMAD.WIDE R10, R19, 0x2, R6 ;  /* 0x00000002130a7825 */ /* 0x001fc800078e0206 */
[----:B------:R-:W-:-:S04]  /*eaa0*/  IMAD.WIDE R14, R4, 0x2, R152 ;  /* 0x00000002040e7825 */ /* 0x000fc800078e0298 */
[C---:B------:R-:W-:Y:S01]  /*eab0*/  IMAD R20, R5.reuse, 0x12, RZ ;  /* 0x0000001205147824 */ /* 0x040fe200078e02ff */
[----:B------:R0:W3:Y:S01]  /*eac0*/  LDG.E.U16 R8, desc[UR60][R14.64] ;  /* 0x0000003c0e087981 */ /* 0x0000e2000c1e1500 */
[C---:B------:R-:W-:Y:S01]  /*ead0*/  LEA R12, R5.reuse, R5, 0x4 ;  /* 0x00000005050c7211 */ /* 0x040fe200078e20ff */
[----:B------:R-:W-:Y:S02]  /*eae0*/  IMAD R19, R5, 0x13, RZ ;  /* 0x0000001305137824 */ /* 0x000fe400078e02ff */
[----:B0-----:R-:W-:-:S04]  /*eaf0*/  IMAD.WIDE R14, R4, 0x2, R10 ;  /* 0x00000002040e7825 */ /* 0x001fc800078e020a */
[----:B------:R-:W-:-:S04]  /*eb00*/  IMAD.WIDE R10, R20, 0x2, R2 ;  /* 0x00000002140a7825 */ /* 0x000fc800078e0202 */
[----:B------:R-:W-:-:S04]  /*eb10*/  IMAD.WIDE R16, R12, 0x2, R2 ;  /* 0x000000020c107825 */ /* 0x000fc800078e0202 */
[----:B------:R-:W-:-:S04]  /*eb20*/  IMAD.WIDE R12, R12, 0x2, R6 ;  /* 0x000000020c0c7825 */ /* 0x000fc800078e0206 */
[----:B------:R-:W-:-:S04]  /*eb30*/  IMAD.WIDE R20, R20, 0x2, R6 ;  /* 0x0000000214147825 */ /* 0x000fc800078e0206 */
[----:B------:R-:W-:-:S04]  /*eb40*/  IMAD.WIDE R152, R19, 0x2, R2 ;  /* 0x0000000213987825 */ /* 0x000fc800078e0202 */
[----:B------:R-:W-:-:S04]  /*eb50*/  IMAD.WIDE R22, R4, 0x2, R16 ;  /* 0x0000000204167825 */ /* 0x000fc800078e0210 */
[C---:B------:R-:W-:Y:S01]  /*eb60*/  IMAD.WIDE R16, R4.reuse, 0x2, R12 ;  /* 0x0000000204107825 */ /* 0x040fe200078e020c */
[----:B------:R-:W3:Y:S03]  /*eb70*/  LDG.E.U16 R149, desc[UR60][R22.64] ;  /* 0x0000003c16957981 */ /* 0x000ee6000c1e1500 */
[C---:B------:R-:W-:Y:S01]  /*eb80*/  IMAD.WIDE R12, R4.reuse, 0x2, R20 ;  /* 0x00000002040c7825 */ /* 0x040fe200078e0214 */
[----:B------:R-:W3:Y:S04]  /*eb90*/  LDG.E.U16 R148, desc[UR60][R16.64] ;  /* 0x0000003c10947981 */ /* 0x000ee8000c1e1500 */
[----:B------:R-:W3:Y:S04]  /*eba0*/  LDG.E.U16 R36, desc[UR60][R12.64] ;  /* 0x0000003c0c247981 */ /* 0x000ee8000c1e1500 */
[----:B----4-:R-:W-:Y:S04]  /*ebb0*/  STL [R1+0x1164], R151 ;  /* 0x0011649701007387 */ /* 0x010fe80000100800 */
[----:B--2---:R-:W-:Y:S04]  /*ebc0*/  STL [R1+0x1168], R150 ;  /* 0x0011689601007387 */ /* 0x004fe80000100800 */
[----:B---3--:R-:W-:Y:S04]  /*ebd0*/  STL [R1+0x116c], R107 ;  /* 0x00116c6b01007387 */ /* 0x008fe80000100800 */
[----:B------:R-:W-:Y:S04]  /*ebe0*/  STL [R1+0x1170], R108 ;  /* 0x0011706c01007387 */ /* 0x000fe80000100800 */
[----:B------:R-:W-:Y:S04]  /*ebf0*/  STL [R1+0x1174], R127 ;  /* 0x0011747f01007387 */ /* 0x000fe80000100800 */
[----:B------:R-:W-:Y:S04]  /*ec00*/  STL [R1+0x1178], R128 ;  /* 0x0011788001007387 */ /* 0x000fe80000100800 */
[----:B------:R0:W-:Y:S04]  /*ec10*/  STL [R1+0x2c8], R0 ;  /* 0x0002c80001007387 */ /* 0x0001e80000100800 */
[----:B0-----:R0:W2:Y:S02]  /*ec20*/  LDG.E.U16 R0, desc[UR60][R14.64] ;  /* 0x0000003c0e007981 */ /* 0x0010a4000c1e1500 */
[----:B0-----:R-:W-:-:S05]  /*ec30*/  IMAD.WIDE R14, R4, 0x2, R10 ;  /* 0x00000002040e7825 */ /* 0x001fca00078e020a */
[----:B------:R0:W3:Y:S01]  /*ec40*/  LDG.E.U16 R35, desc[UR60][R14.64] ;  /* 0x0000003c0e237981 */ /* 0x0000e2000c1e1500 */
[----:B------:R-:W-:-:S05]  /*ec50*/  IMAD.WIDE R10, R4, 0x2, R152 ;  /* 0x00000002040a7825 */ /* 0x000fca00078e0298 */
[----:B------:R1:W4:Y:S01]  /*ec60*/  LDG.E.U16 R53, desc[UR60][R10.64] ;  /* 0x0000003c0a357981 */ /* 0x000322000c1e1500 */
[----:B0-----:R-:W-:-:S04]  /*ec70*/  IMAD.WIDE R14, R19, 0x2, R6 ;  /* 0x00000002130e7825 */ /* 0x001fc800078e0206 */
[----:B------:R-:W-:-:S05]  /*ec80*/  IMAD.WIDE R14, R4, 0x2, R14 ;  /* 0x00000002040e7825 */ /* 0x000fca00078e020e */
[----:B------:R0:W2:Y:S01]  /*ec90*/  LDG.E.U16 R54, desc[UR60][R14.64] ;  /* 0x0000003c0e367981 */ /* 0x0000a2000c1e1500 */
[C---:B-1----:R-:W-:Y:S02]  /*eca0*/  IMAD R10, R5.reuse, 0x14, RZ ;  /* 0x00000014050a7824 */ /* 0x042fe400078e02ff */
[----:B------:R-:W-:Y:S02]  /*ecb0*/  IMAD R20, R5, 0x15, RZ ;  /* 0x0000001505147824 */ /* 0x000fe400078e02ff */
[----:B------:R-:W-:-:S04]  /*ecc0*/  IMAD.WIDE R12, R10, 0x2, R2 ;  /* 0x000000020a0c7825 */ /* 0x000fc800078e0202 */
[----:B------:R-:W-:-:S04]  /*ecd0*/  IMAD.WIDE R10, R10, 0x2, R6 ;  /* 0x000000020a0a7825 */ /* 0x000fc800078e0206 */
[----:B------:R-:W-:-:S04]  /*ece0*/  IMAD.WIDE R16, R20, 0x2, R2 ;  /* 0x0000000214107825 */ /* 0x000fc800078e0202 */
[----:B------:R-:W-:-:S04]  /*ecf0*/  IMAD.WIDE R20, R20, 0x2, R6 ;  /* 0x0000000214147825 */ /* 0x000fc800078e0206 */
[----:B------:R-:W-:-:S04]  /*ed00*/  IMAD.WIDE R12, R4, 0x2, R12 ;  /* 0x00000002040c7825 */ /* 0x000fc800078e020c */
[C---:B------:R-:W-:Y:S01]  /*ed10*/  IMAD.WIDE R10, R4.reuse, 0x2, R10 ;  /* 0x00000002040a7825 */ /* 0x040fe200078e020a */
[----:B------:R-:W2:Y:S03]  /*ed20*/  LDG.E.U16 R71, desc[UR60][R12.64] ;  /* 0x0000003c0c477981 */ /* 0x000ea6000c1e1500 */
[C---:B------:R-:W-:Y:S01]  /*ed30*/  IMAD.WIDE R16, R4.reuse, 0x2, R16 ;  /* 0x0000000204107825 */ /* 0x040fe200078e0210 */
[----:B------:R1:W2:Y:S03]  /*ed40*/  LDG.E.U16 R72, desc[UR60][R10.64] ;  /* 0x0000003c0a487981 */ /* 0x0002a6000c1e1500 */
[----:B0-----:R-:W-:Y:S01]  /*ed50*/  IMAD.WIDE R14, R4, 0x2, R20 ;  /* 0x00000002040e7825 */ /* 0x001fe200078e0214 */
[----:B------:R-:W2:Y:S04]  /*ed60*/  LDG.E.U16 R89, desc[UR60][R16.64] ;  /* 0x0000003c10597981 */ /* 0x000ea8000c1e1500 */
[----:B------:R0:W2:Y:S01]  /*ed70*/  LDG.E.U16 R90, desc[UR60][R14.64] ;  /* 0x0000003c0e5a7981 */ /* 0x0000a2000c1e1500 */
[----:B------:R-:W-:-:S04]  /*ed80*/  IMAD R19, R5, 0x16, RZ ;  /* 0x0000001605137824 */ /* 0x000fc800078e02ff */
[----:B-1----:R-:W-:-:S04]  /*ed90*/  IMAD.WIDE R10, R19, 0x2, R6 ;  /* 0x00000002130a7825 */ /* 0x002fc800078e0206 */
[----:B------:R-:W-:Y:S02]  /*eda0*/  IMAD R21, R5, 0x18, RZ ;  /* 0x0000001805157824 */ /* 0x000fe400078e02ff */
[C---:B0-----:R-:W-:Y:S01]  /*edb0*/  IMAD.WIDE R14, R4.reuse, 0x2, R10 ;  /* 0x00000002040e7825 */ /* 0x041fe200078e020a */
[----:B------:R-:W-:Y:S03]  /*edc0*/  STL [R1+0x117c], R149 ;  /* 0x00117c9501007387 */ /* 0x000fe60000100800 */
[----:B------:R-:W-:Y:S01]  /*edd0*/  IMAD.WIDE R10, R21, 0x2, R2 ;  /* 0x00000002150a7825 */ /* 0x000fe200078e0202 */
[----:B------:R-:W-:Y:S04]  /*ede0*/  STL [R1+0x1180], R148 ;  /* 0x0011809401007387 */ /* 0x000fe80000100800 */
[----:B------:R0:W2:Y:S02]  /*edf0*/  LDG.E.U16 R110, desc[UR60][R14.64] ;  /* 0x0000003c0e6e7981 */ /* 0x0000a4000c1e1500 */
[----:B0-----:R-:W-:-:S02]  /*ee00*/  IMAD.WIDE R14, R4, 0x2, R10 ;  /* 0x00000002040e7825 */ /* 0x001fc400078e020a */
[----:B---3--:R-:W-:Y:S04]  /*ee10*/  STL [R1+0x1184], R35 ;  /* 0x0011842301007387 */ /* 0x008fe80000100800 */
[----:B------:R-:W-:Y:S04]  /*ee20*/  STL [R1+0x1188], R36 ;  /* 0x0011882401007387 */ /* 0x000fe80000100800 */
[----:B----4-:R-:W-:Y:S04]  /*ee30*/  STL [R1+0x118c], R53 ;  /* 0x00118c3501007387 */ /* 0x010fe80000100800 */
[----:B------:R-:W-:Y:S04]  /*ee40*/  STL [R1+0x2ac], R8 ;  /* 0x0002ac0801007387 */ /* 0x000fe80000100800 */
[----:B--2---:R-:W-:Y:S04]  /*ee50*/  STL [R1+0x1190], R54 ;  /* 0x0011903601007387 */ /* 0x004fe80000100800 */
[----:B------:R0:W-:Y:S04]  /*ee60*/  STL [R1+0x2a8], R0 ;  /* 0x0002a80001007387 */ /* 0x0001e80000100800 */
[----:B0-----:R-:W2:Y:S01]  /*ee70*/  LDG.E.U16 R0, desc[UR60][R14.64] ;  /* 0x0000003c0e007981 */ /* 0x001ea2000c1e1500 */
[----:B------:R-:W-:-:S04]  /*ee80*/  IMAD.WIDE R22, R19, 0x2, R2 ;  /* 0x0000000213167825 */ /* 0x000fc800078e0202 */
[----:B------:R-:W-:Y:S02]  /*ee90*/  IMAD R19, R5, 0x19, RZ ;  /* 0x0000001905137824 */ /* 0x000fe400078e02ff */
[----:B------:R-:W-:-:S04]  /*eea0*/  IMAD.WIDE R12, R4, 0x2, R22 ;  /* 0x00000002040c7825 */ /* 0x000fc800078e0216 */
[----:B------:R-:W-:Y:S01]  /*eeb0*/  IMAD R20, R5, 0x17, RZ ;  /* 0x0000001705147824 */ /* 0x000fe200078e02ff */
[----:B------:R0:W3:Y:S01]  /*eec0*/  LDG.E.U16 R109, desc[UR60][R12.64] ;  /* 0x0000003c0c6d7981 */ /* 0x0000e2000c1e1500 */
[----:B------:R-:W-:-:S04]  /*eed0*/  IMAD.WIDE R152, R19, 0x2, R2 ;  /* 0x0000000213987825 */ /* 0x000fc800078e0202 */
[----:B------:R-:W-:-:S04]  /*eee0*/  IMAD.WIDE R16, R20, 0x2, R2 ;  /* 0x0000000214107825 */ /* 0x000fc800078e0202 */
[----:B0-----:R-:W-:-:S04]  /*eef0*/  IMAD.WIDE R12, R20, 0x2, R6 ;  /* 0x00000002140c7825 */ /* 0x001fc800078e0206 */
[----:B------:R-:W-:-:S04]  /*ef00*/  IMAD.WIDE R20, R21, 0x2, R6 ;  /* 0x0000000215147825 */ /* 0x000fc800078e0206 */
[----:B------:R-:W-:-:S04]  /*ef10*/  IMAD.WIDE R10, R4, 0x2, R152 ;  /* 0x00000002040a7825 */ /* 0x000fc800078e0298 */
[C---:B------:R-:W-:Y:S01]  /*ef20*/  IMAD.WIDE R22, R4.reuse, 0x2, R16 ;  /* 0x0000000204167825 */ /* 0x040fe200078e0210 */
[----:B------:R-:W-:Y:S03]  /*ef30*/  STL [R1+0x1194], R71 ;  /* 0x0011944701007387 */ /* 0x000fe60000100800 */
[C---:B------:R-:W-:Y:S01]  /*ef40*/  IMAD.WIDE R16, R4.reuse, 0x2, R12 ;  /* 0x0000000204107825 */ /* 0x040fe200078e020c */
[----:B------:R0:W4:Y:S03]  /*ef50*/  LDG.E.U16 R147, desc[UR60][R10.64] ;  /* 0x0000003c0a937981 */ /* 0x000126000c1e1500 */
[----:B------:R-:W-:Y:S01]  /*ef60*/  IMAD.WIDE R12, R4, 0x2, R20 ;  /* 0x00000002040c7825 */ /* 0x000fe200078e0214 */
[----:B------:R-:W-:Y:S03]  /*ef70*/  STL [R1+0x1198], R72 ;  /* 0x0011984801007387 */ /* 0x000fe60000100800 */
[----:B------:R-:W-:Y:S01]  /*ef80*/  IMAD.WIDE R14, R19, 0x2, R6 ;  /* 0x00000002130e7825 */ /* 0x000fe200078e0206 */
[----:B------:R-:W-:Y:S03]  /*ef90*/  STL [R1+0x119c], R89 ;  /* 0x00119c5901007387 */ /* 0x000fe60000100800 */
[C---:B------:R-:W-:Y:S01]  /*efa0*/  IMAD R20, R5.reuse, 0x1b, RZ ;  /* 0x0000001b05147824 */ /* 0x040fe200078e02ff */
[----:B------:R1:W3:Y:S01]  /*efb0*/  LDG.E.U16 R130, desc[UR60][R16.64] ;  /* 0x0000003c10827981 */ /* 0x0002e2000c1e1500 */
[----:B0-----:R-:W-:-:S02]  /*efc0*/  IMAD R10, R5, 0x1a, RZ ;  /* 0x0000001a050a7824 */ /* 0x001fc400078e02ff */
[----:B------:R-:W-:Y:S01]  /*efd0*/  IMAD.WIDE R14, R4, 0x2, R14 ;  /* 0x00000002040e7825 */ /* 0x000fe200078e020e */
[----:B------:R0:W-:Y:S03]  /*efe0*/  STL [R1+0x11a0], R90 ;  /* 0x0011a05a01007387 */ /* 0x0001e60000100800 */
[----:B------:R-:W-:Y:S01]  /*eff0*/  IMAD R19, R5, 0x1c, RZ ;  /* 0x0000001c05137824 */ /* 0x000fe200078e02ff */
[----:B------:R0:W3:Y:S01]  /*f000*/  LDG.E.U16 R146, desc[UR60][R14.64] ;  /* 0x0000003c0e927981 */ /* 0x0000e2000c1e1500 */
[----:B-1----:R-:W-:-:S03]  /*f010*/  IMAD.WIDE R16, R20, 0x2, R2 ;  /* 0x0000000214107825 */ /* 0x002fc600078e0202 */
[----:B------:R1:W3:Y:S01]  /*f020*/  LDG.E.U16 R129, desc[UR60][R22.64] ;  /* 0x0000003c16817981 */ /* 0x0002e2000c1e1500 */
[----:B------:R-:W-:-:S03]  /*f030*/  IMAD.WIDE R20, R20, 0x2, R6 ;  /* 0x0000000214147825 */ /* 0x000fc600078e0206 */
[----:B0-----:R0:W4:Y:S01]  /*f040*/  LDG.E.U16 R90, desc[UR60][R12.64] ;  /* 0x0000003c0c5a7981 */ /* 0x001122000c1e1500 */
[----:B------:R-:W-:-:S04]  /*f050*/  IMAD.WIDE R14, R4, 0x2, R20 ;  /* 0x00000002040e7825 */ /* 0x000fc800078e0214 */
[--C-:B-1----:R-:W-:Y:S01]  /*f060*/  IMAD.WIDE R22, R19, 0x2, R2.reuse ;  /* 0x0000000213167825 */ /* 0x102fe200078e0202 */
[----:B------:R1:W3:Y:S03]  /*f070*/  LDG.E.U16 R56, desc[UR60][R14.64] ;  /* 0x0000003c0e387981 */ /* 0x0002e6000c1e1500 */
[----:B0-----:R-:W-:-:S04]  /*f080*/  IMAD.WIDE R12, R10, 0x2, R2 ;  /* 0x000000020a0c7825 */ /* 0x001fc800078e0202 */
[----:B------:R-:W-:-:S04]  /*f090*/  IMAD.WIDE R10, R10, 0x2, R6 ;  /* 0x000000020a0a7825 */ /* 0x000fc800078e0206 */
[----:B------:R-:W-:-:S04]  /*f0a0*/  IMAD.WIDE R12, R4, 0x2, R12 ;  /* 0x00000002040c7825 */ /* 0x000fc800078e020c */
[C---:B------:R-:W-:Y:S01]  /*f0b0*/  IMAD.WIDE R10, R4.reuse, 0x2, R10 ;  /* 0x00000002040a7825 */ /* 0x040fe200078e020a */
[----:B------:R0:W3:Y:S03]  /*f0c0*/  LDG.E.U16 R37, desc[UR60][R12.64] ;  /* 0x0000003c0c257981 */ /* 0x0000e6000c1e1500 */
[C---:B------:R-:W-:Y:S01]  /*f0d0*/  IMAD.WIDE R16, R4.reuse, 0x2, R16 ;  /* 0x0000000204107825 */ /* 0x040fe200078e0210 */
[----:B------:R0:W3:Y:S03]  /*f0e0*/  LDG.E.U16 R38, desc[UR60][R10.64] ;  /* 0x0000003c0a267981 */ /* 0x0000e6000c1e1500 */
[----:B-1----:R-:W-:Y:S01]  /*f0f0*/  IMAD R14, R5, 0x1d, RZ ;  /* 0x0000001d050e7824 */ /* 0x002fe200078e02ff */
[----:B------:R1:W3:Y:S01]  /*f100*/  LDG.E.U16 R55, desc[UR60][R16.64] ;  /* 0x0000003c10377981 */ /* 0x0002e2000c1e1500 */
[----:B0-----:R-:W-:-:S04]  /*f110*/  IMAD.WIDE R12, R4, 0x2, R22 ;  /* 0x00000002040c7825 */ /* 0x001fc800078e0216 */
[----:B------:R-:W-:Y:S01]  /*f120*/  IMAD.WIDE R10, R19, 0x2, R6 ;  /* 0x00000002130a7825 */ /* 0x000fe200078e0206 */
[----:B------:R-:W-:Y:S01]  /*f130*/  LEA R19, R5, -R5, 0x5 ;  /* 0x8000000505137211 */ /* 0x000fe200078e28ff */
[----:B------:R0:W3:Y:S02]  /*f140*/  LDG.E.U16 R73, desc[UR60][R12.64] ;  /* 0x0000003c0c497981 */ /* 0x0000e4000c1e1500 */
[----:B-1----:R-:W-:-:S04]  /*f150*/  IMAD.WIDE R16, R14, 0x2, R2 ;  /* 0x000000020e107825 */ /* 0x002fc800078e0202 */
[----:B------:R-:W-:Y:S02]  /*f160*/  IMAD R20, R5, 0x1e, RZ ;  /* 0x0000001e05147824 */ /* 0x000fe400078e02ff */
[----:B------:R-:W-:-:S04]  /*f170*/  IMAD.WIDE R14, R14, 0x2, R6 ;  /* 0x000000020e0e7825 */ /* 0x000fc800078e0206 */
[----:B0-----:R-:W-:-:S04]  /*f180*/  IMAD.WIDE R12, R4, 0x2, R10 ;  /* 0x00000002040c7825 */ /* 0x001fc800078e020a */
[--C-:B------:R-:W-:Y:S01]  /*f190*/  IMAD.WIDE R10, R20, 0x2, R2.reuse ;  /* 0x00000002140a7825 */ /* 0x100fe200078e0202 */
[----:B------:R-:W3:Y:S03]  /*f1a0*/  LDG.E.U16 R74, desc[UR60][R12.64] ;  /* 0x0000003c0c4a7981 */ /* 0x000ee6000c1e1500 */
[----:B------:R-:W-:-:S04]  /*f1b0*/  IMAD.WIDE R152, R19, 0x2, R2 ;  /* 0x0000000213987825 */ /* 0x000fc800078e0202 */
[----:B------:R-:W-:-:S04]  /*f1c0*/  IMAD.WIDE R22, R4, 0x2, R16 ;  /* 0x0000000204167825 */ /* 0x000fc800078e0210 */
[----:B------:R-:W-:Y:S01]  /*f1d0*/  IMAD.WIDE R16, R4, 0x2, R14 ;  /* 0x0000000204107825 */ /* 0x000fe200078e020e */
[----:B------:R-:W3:Y:S03]  /*f1e0*/  LDG.E.U16 R91, desc[UR60][R22.64] ;  /* 0x0000003c165b7981 */ /* 0x000ee6000c1e1500 */
[----:B------:R-:W-:Y:S01]  /*f1f0*/  IMAD.WIDE R20, R20, 0x2, R6 ;  /* 0x0000000214147825 */ /* 0x000fe200078e0206 */
[----:B------:R0:W3:Y:S03]  /*f200*/  LDG.E.U16 R92, desc[UR60][R16.64] ;  /* 0x0000003c105c7981 */ /* 0x0000e6000c1e1500 */
[----:B------:R-:W-:-:S04]  /*f210*/  IMAD.WIDE R14, R4, 0x2, R10 ;  /* 0x00000002040e7825 */ /* 0x000fc800078e020a */
[C---:B------:R-:W-:Y:S01]  /*f220*/  IMAD.WIDE R10, R4.reuse, 0x2, R152 ;  /* 0x00000002040a7825 */ /* 0x040fe200078e0298 */
[----:B------:R1:W3:Y:S01]  /*f230*/  LDG.E.U16 R111, desc[UR60][R14.64] ;  /* 0x0000003c0e6f7981 */ /* 0x0002e2000c1e1500 */
[C---:B0-----:R-:W-:Y:S02]  /*f240*/  SHF.L.U32 R16, R5.reuse, 0x5, RZ ;  /* 0x0000000505107819 */ /* 0x041fe400000006ff */
[----:B------:R-:W-:Y:S01]  /*f250*/  IMAD.WIDE R12, R4, 0x2, R20 ;  /* 0x00000002040c7825 */ /* 0x000fe200078e0214 */
[----:B------:R0:W3:Y:S01]  /*f260*/  LDG.E.U16 R131, desc[UR60][R10.64] ;  /* 0x0000003c0a837981 */ /* 0x0000e2000c1e1500 */
[----:B------:R-:W-:-:S03]  /*f270*/  LEA R20, R5, R5, 0x5 ;  /* 0x0000000505147211 */ /* 0x000fc600078e28ff */
[----:B------:R0:W3:Y:S01]  /*f280*/  LDG.E.U16 R112, desc[UR60][R12.64] ;  /* 0x0000003c0c707981 */ /* 0x0000e2000c1e1500 */
[----:B-1----:R-:W-:-:S04]  /*f290*/  IMAD.WIDE R14, R19, 0x2, R6 ;  /* 0x00000002130e7825 */ /* 0x002fc800078e0206 */
[----:B0-----:R-:W-:-:S04]  /*f2a0*/  IMAD.WIDE R10, R16, 0x2, R6 ;  /* 0x00000002100a7825 */ /* 0x001fc800078e0206 */
[----:B------:R-:W-:-:S04]  /*f2b0*/  IMAD.WIDE R12, R16, 0x2, R2 ;  /* 0x00000002100c7825 */ /* 0x000fc800078e0202 */
[----:B------:R-:W-:-:S04]  /*f2c0*/  IMAD.WIDE R16, R20, 0x2, R2 ;  /* 0x0000000214107825 */ /* 0x000fc800078e0202 */
[----:B------:R-:W-:-:S04]  /*f2d0*/  IMAD.WIDE R14, R4, 0x2, R14 ;  /* 0x00000002040e7825 */ /* 0x000fc800078e020e */
[----:B------:R-:W-:Y:S01]  /*f2e0*/  IMAD.WIDE R20, R20, 0x2, R6 ;  /* 0x0000000214147825 */ /* 0x000fe200078e0206 */
[----:B------:R0:W3:Y:S03]  /*f2f0*/  LDG.E.U16 R132, desc[UR60][R14.64] ;  /* 0x0000003c0e847981 */ /* 0x0000e6000c1e1500 */
[----:B------:R-:W-:-:S04]  /*f300*/  IMAD.WIDE R10, R4, 0x2, R10 ;  /* 0x00000002040a7825 */ /* 0x000fc800078e020a */
[----:B------:R-:W-:Y:S01]  /*f310*/  IMAD R19, R5, 0x22, RZ ;  /* 0x0000002205137824 */ /* 0x000fe200078e02ff */
[----:B------:R1:W3:Y:S01]  /*f320*/  LDG.E.U16 R72, desc[UR60][R10.64] ;  /* 0x0000003c0a487981 */ /* 0x0002e2000c1e1500 */
[----:B------:R-:W-:-:S04]  /*f330*/  IMAD.WIDE R12, R4, 0x2, R12 ;  /* 0x00000002040c7825 */ /* 0x000fc800078e020c */
[----:B------:R-:W-:Y:S01]  /*f340*/  IMAD.WIDE R22, R19, 0x2, R2 ;  /* 0x0000000213167825 */ /* 0x000fe200078e0202 */
[----:B------:R1:W3:Y:S03]  /*f350*/  LDG.E.U16 R89, desc[UR60][R12.64] ;  /* 0x0000003c0c597981 */ /* 0x0002e6000c1e1500 */
[----:B0-----:R-:W-:-:S04]  /*f360*/  IMAD.WIDE R14, R4, 0x2, R20 ;  /* 0x00000002040e7825 */ /* 0x001fc800078e0214 */
[----:B-1----:R-:W-:Y:S01]  /*f370*/  IMAD.WIDE R10, R19, 0x2, R6 ;  /* 0x00000002130a7825 */ /* 0x002fe200078e0206 */
[----:B------:R0:W3:Y:S03]  /*f380*/  LDG.E.U16 R8, desc[UR60][R14.64] ;  /* 0x0000003c0e087981 */ /* 0x0000e6000c1e1500 */
[----:B------:R-:W-:Y:S02]  /*f390*/  IMAD R21, R5, 0x24, RZ ;  /* 0x0000002405157824 */ /* 0x000fe400078e02ff */
[----:B------:R-:W-:-:S04]  /*f3a0*/  IMAD.WIDE R16, R4, 0x2, R16 ;  /* 0x0000000204107825 */ /* 0x000fc800078e0210 */
[----:B------:R-:W-:Y:S02]  /*f3b0*/  IMAD R19, R5, 0x25, RZ ;  /* 0x0000002505137824 */ /* 0x000fe400078e02ff */
[----:B------:R-:W-:-:S04]  /*f3c0*/  IMAD.WIDE R12, R4, 0x2, R22 ;  /* 0x00000002040c7825 */ /* 0x000fc800078e0216 */
[----:B------:R-:W-:Y:S01]  /*f3d0*/  IMAD R20, R5, 0x23, RZ ;  /* 0x0000002305147824 */ /* 0x000fe200078e02ff */
[----:B------:R1:W3:Y:S01]  /*f3e0*/  LDG.E.U16 R39, desc[UR60][R12.64] ;  /* 0x0000003c0c277981 */ /* 0x0002e2000c1e1500 */
[----:B0-----:R-:W-:-:S04]  /*f3f0*/  IMAD.WIDE R14, R4, 0x2, R10 ;  /* 0x00000002040e7825 */ /* 0x001fc800078e020a */
[--C-:B------:R-:W-:Y:S01]  /*f400*/  IMAD.WIDE R10, R21, 0x2, R2.reuse ;  /* 0x00000002150a7825 */ /* 0x100fe200078e0202 */
[----:B------:R0:W3:Y:S03]  /*f410*/  LDG.E.U16 R40, desc[UR60][R14.64] ;  /* 0x0000003c0e287981 */ /* 0x0000e6000c1e1500 */
[----:B------:R-:W-:-:S04]  /*f420*/  IMAD.WIDE R152, R19, 0x2, R2 ;  /* 0x0000000213987825 */ /* 0x000fc800078e0202 */
[----:B-1----:R-:W-:-:S04]  /*f430*/  IMAD.WIDE R12, R20, 0x2, R6 ;  /* 0x00000002140c7825 */ /* 0x002fc800078e0206 */
[----:B0-----:R-:W-:-:S04]  /*f440*/  IMAD.WIDE R14, R4, 0x2, R10 ;  /* 0x00000002040e7825 */ /* 0x001fc800078e020a */
[----:B------:R-:W-:Y:S01]  /*f450*/  IMAD.WIDE R10, R4, 0x2, R152 ;  /* 0x00000002040a7825 */ /* 0x000fe200078e0298 */
[----:B------:R-:W3:Y:S04]  /*f460*/  LDG.E.U16 R75, desc[UR60][R14.64] ;  /* 0x0000003c0e4b7981 */ /* 0x000ee8000c1e1500 */
[----:B------:R0:W3:Y:S02]  /*f470*/  LDG.E.U16 R93, desc[UR60][R10.64] ;  /* 0x0000003c0a5d7981 */ /* 0x0000e4000c1e1500 */
[----:B0-----:R-:W-:Y:S02]  /*f480*/  IMAD R10, R5, 0x26, RZ ;  /* 0x00000026050a7824 */ /* 0x001fe400078e02ff */
[----:B------:R-:W-:-:S04]  /*f490*/  IMAD.WIDE R14, R19, 0x2, R6 ;  /* 0x00000002130e7825 */ /* 0x000fc800078e0206 */
[----:B------:R-:W-:Y:S02]  /*f4a0*/  IMAD R19, R5, 0x28, RZ ;  /* 0x0000002805137824 */ /* 0x000fe400078e02ff */
[----:B------:R-:W-:-:S05]  /*f4b0*/  IMAD.WIDE R14, R4, 0x2, R14 ;  /* 0x00000002040e7825 */ /* 0x000fca00078e020e */
[----:B------:R-:W3:Y:S04]  /*f4c0*/  LDG.E.U16 R94, desc[UR60][R14.64] ;  /* 0x0000003c0e5e7981 */ /* 0x000ee8000c1e1500 */
[----:B--2---:R0:W-:Y:S04]  /*f4d0*/  STL [R1+0x264], R0 ;  /* 0x0002640001007387 */ /* 0x0041e80000100800 */
[----:B0-----:R0:W2:Y:S02]  /*f4e0*/  LDG.E.U16 R0, desc[UR60][R16.64] ;  /* 0x0000003c10007981 */ /* 0x0010a4000c1e1500 */
[----:B0-----:R-:W-:-:S04]  /*f4f0*/  IMAD.WIDE R16, R20, 0x2, R2 ;  /* 0x0000000214107825 */ /* 0x001fc800078e0202 */
[----:B------:R-:W-:-:S04]  /*f500*/  IMAD.WIDE R20, R21, 0x2, R6 ;  /* 0x0000000215147825 */ /* 0x000fc800078e0206 */
[----:B------:R-:W-:-:S04]  /*f510*/  IMAD.WIDE R22, R4, 0x2, R16 ;  /* 0x0000000204167825 */ /* 0x000fc800078e0210 */
[C---:B------:R-:W-:Y:S01]  /*f520*/  IMAD.WIDE R16, R4.reuse, 0x2, R12 ;  /* 0x0000000204107825 */ /* 0x040fe200078e020c */
[----:B------:R-:W2:Y:S03]  /*f530*/  LDG.E.U16 R57, desc[UR60][R22.64] ;  /* 0x0000003c16397981 */ /* 0x000ea6000c1e1500 */
[----:B------:R-:W-:Y:S01]  /*f540*/  IMAD.WIDE R12, R4, 0x2, R20 ;  /* 0x00000002040c7825 */ /* 0x000fe200078e0214 */
[----:B------:R-:W2:Y:S04]  /*f550*/  LDG.E.U16 R58, desc[UR60][R16.64] ;  /* 0x0000003c103a7981 */ /* 0x000ea8000c1e1500 */
[----:B------:R0:W2:Y:S01]  /*f560*/  LDG.E.U16 R76, desc[UR60][R12.64] ;  /* 0x0000003c0c4c7981 */ /* 0x0000a2000c1e1500 */
[----:B------:R-:W-:-:S02]  /*f570*/  IMAD R20, R5, 0x27, RZ ;  /* 0x0000002705147824 */ /* 0x000fc400078e02ff */
[----:B0-----:R-:W-:-:S04]  /*f580*/  IMAD.WIDE R12, R10, 0x2, R2 ;  /* 0x000000020a0c7825 */ /* 0x001fc800078e0202 */
[----:B------:R-:W-:-:S04]  /*f590*/  IMAD.WIDE R10, R10, 0x2, R6 ;  /* 0x000000020a0a7825 */ /* 0x000fc800078e0206 */
[----:B------:R-:W-:-:S04]  /*f5a0*/  IMAD.WIDE R16, R20, 0x2, R2 ;  /* 0x0000000214107825 */ /* 0x000fc800078e0202 */
[----:B------:R-:W-:-:S04]  /*f5b0*/  IMAD.WIDE R20, R20, 0x2, R6 ;  /* 0x0000000214147825 */ /* 0x000fc800078e0206 */
[----:B------:R-:W-:-:S04]  /*f5c0*/  IMAD.WIDE R10, R4, 0x2, R10 ;  /* 0x00000002040a7825 */ /* 0x000fc800078e020a */
[----:B------:R-:W-:Y:S01]  /*f5d0*/  IMAD.WIDE R22, R19, 0x2, R2 ;  /* 0x0000000213167825 */ /* 0x000fe200078e0202 */
[----:B------:R0:W2:Y:S03]  /*f5e0*/  LDG.E.U16 R114, desc[UR60][R10.64] ;  /* 0x0000003c0a727981 */ /* 0x0000a6000c1e1500 */
[----:B------:R-:W-:-:S04]  /*f5f0*/  IMAD.WIDE R12, R4, 0x2, R12 ;  /* 0x00000002040c7825 */ /* 0x000fc800078e020c */
[C---:B------:R-:W-:Y:S01]  /*f600*/  IMAD.WIDE R14, R4.reuse, 0x2, R20 ;  /* 0x00000002040e7825 */ /* 0x040fe200078e0214 */
[----:B------:R1:W2:Y:S03]  /*f610*/  LDG.E.U16 R113, desc[UR60][R12.64] ;  /* 0x0000003c0c717981 */ /* 0x0002a6000c1e1500 */
[----:B0-----:R-:W-:Y:S01]  /*f620*/  IMAD.WIDE R10, R19, 0x2, R6 ;  /* 0x00000002130a7825 */ /* 0x001fe200078e0206 */
[----:B------:R0:W2:Y:S03]  /*f630*/  LDG.E.U16 R134, desc[UR60][R14.64] ;  /* 0x0000003c0e867981 */ /* 0x0000a6000c1e1500 */
[----:B------:R-:W-:Y:S02]  /*f640*/  IMAD R21, R5, 0x2a, RZ ;  /* 0x0000002a05157824 */ /* 0x000fe400078e02ff */
[----:B------:R-:W-:-:S04]  /*f650*/  IMAD.WIDE R16, R4, 0x2, R16 ;  /* 0x0000000204107825 */ /* 0x000fc800078e0210 */
[----:B------:R-:W-:Y:S01]  /*f660*/  IMAD R19, R5, 0x2b, RZ ;  /* 0x0000002b05137824 */ /* 0x000fe200078e02ff */
[----:B------:R4:W2:Y:S01]  /*f670*/  LDG.E.U16 R133, desc[UR60][R16.64] ;  /* 0x0000003c10857981 */ /* 0x0008a2000c1e1500 */
[----:B-1----:R-:W-:-:S04]  /*f680*/  IMAD.WIDE R12, R4, 0x2, R22 ;  /* 0x00000002040c7825 */ /* 0x002fc800078e0216 */
[----:B------:R-:W-:Y:S01]  /*f690*/  IMAD R20, R5, 0x29, RZ ;  /* 0x0000002905147824 */ /* 0x000fe200078e02ff */
[----:B------:R1:W2:Y:S01]  /*f6a0*/  LDG.E.U16 R71, desc[UR60][R12.64] ;  /* 0x0000003c0c477981 */ /* 0x0002a2000c1e1500 */
[----:B0-----:R-:W-:-:S04]  /*f6b0*/  IMAD.WIDE R14, R4, 0x2, R10 ;  /* 0x00000002040e7825 */ /* 0x001fc800078e020a */
[--C-:B------:R-:W-:Y:S01]  /*f6c0*/  IMAD.WIDE R10, R21, 0x2, R2.reuse ;  /* 0x00000002150a7825 */ /* 0x100fe200078e0202 */
[----:B------:R0:W2:Y:S03]  /*f6d0*/  LDG.E.U16 R54, desc[UR60][R14.64] ;  /* 0x0000003c0e367981 */ /* 0x0000a6000c1e1500 */
[----:B------:R-:W-:-:S04]  /*f6e0*/  IMAD.WIDE R152, R19, 0x2, R2 ;  /* 0x0000000213987825 */ /* 0x000fc800078e0202 */
[----:B----4-:R-:W-:-:S04]  /*f6f0*/  IMAD.WIDE R16, R20, 0x2, R2 ;  /* 0x0000000214107825 */ /* 0x010fc800078e0202 */
[----:B-1----:R-:W-:-:S04]  /*f700*/  IMAD.WIDE R12, R20, 0x2, R6 ;  /* 0x00000002140c7825 */ /* 0x002fc800078e0206 */
[----:B------:R-:W-:-:S04]  /*f710*/  IMAD.WIDE R20, R21, 0x2, R6 ;  /* 0x0000000215147825 */ /* 0x000fc800078e0206 */
[----:B0-----:R-:W-:-:S04]  /*f720*/  IMAD.WIDE R14, R4, 0x2, R10 ;  /* 0x00000002040e7825 */ /* 0x001fc800078e020a */
[C---:B------:R-:W-:Y:S01]  /*f730*/  IMAD.WIDE R10, R4.reuse, 0x2, R152 ;  /* 0x00000002040a7825 */ /* 0x040fe200078e0298 */
[----:B------:R-:W4:Y:S03]  /*f740*/  LDG.E.U16 R41, desc[UR60][R14.64] ;  /* 0x0000003c0e297981 */ /* 0x000f26000c1e1500 */
[C---:B------:R-:W-:Y:S01]  /*f750*/  IMAD.WIDE R22, R4.reuse, 0x2, R16 ;  /* 0x0000000204167825 */ /* 0x040fe200078e0210 */
[----:B------:R0:W4:Y:S03]  /*f760*/  LDG.E.U16 R59, desc[UR60][R10.64] ;  /* 0x0000003c0a3b7981 */ /* 0x000126000c1e1500 */
[C---:B------:R-:W-:Y:S01]  /*f770*/  IMAD.WIDE R16, R4.reuse, 0x2, R12 ;  /* 0x0000000204107825 */ /* 0x040fe200078e020c */
[----:B------:R-:W4:Y:S03]  /*f780*/  LDG.E.U16 R9, desc[UR60][R22.64] ;  /* 0x0000003c16097981 */ /* 0x000f26000c1e1500 */
[----:B------:R-:W-:Y:S01]  /*f790*/  IMAD.WIDE R12, R4, 0x2, R20 ;  /* 0x00000002040c7825 */ /* 0x000fe200078e0214 */
[----:B------:R-:W4:Y:S03]  /*f7a0*/  LDG.E.U16 R24, desc[UR60][R16.64] ;  /* 0x0000003c10187981 */ /* 0x000f26000c1e1500 */
[----:B0-----:R-:W-:Y:S01]  /*f7b0*/  IMAD R10, R5, 0x2c, RZ ;  /* 0x0000002c050a7824 */ /* 0x001fe200078e02ff */
[----:B------:R0:W4:Y:S01]  /*f7c0*/  LDG.E.U16 R42, desc[UR60][R12.64] ;  /* 0x0000003c0c2a7981 */ /* 0x000122000c1e1500 */
[----:B------:R-:W-:-:S04]  /*f7d0*/  IMAD.WIDE R14, R19, 0x2, R6 ;  /* 0x00000002130e7825 */ /* 0x000fc800078e0206 */
[----:B------:R-:W-:Y:S02]  /*f7e0*/  IMAD R20, R5, 0x2d, RZ ;  /* 0x0000002d05147824 */ /* 0x000fe400078e02ff */
[----:B0-----:R-:W-:-:S04]  /*f7f0*/  IMAD.WIDE R12, R10, 0x2, R2 ;  /* 0x000000020a0c7825 */ /* 0x001fc800078e0202 */
[----:B------:R-:W-:-:S04]  /*f800*/  IMAD.WIDE R10, R10, 0x2, R6 ;  /* 0x000000020a0a7825 */ /* 0x000fc800078e0206 */
[----:B------:R-:W-:-:S04]  /*f810*/  IMAD.WIDE R16, R20, 0x2, R2 ;  /* 0x0000000214107825 */ /* 0x000fc800078e0202 */
[----:B------:R-:W-:-:S04]  /*f820*/  IMAD.WIDE R14, R4, 0x2, R14 ;  /* 0x00000002040e7825 */ /* 0x000fc800078e020e */
[----:B------:R-:W-:Y:S01]  /*f830*/  IMAD.WIDE R20, R20, 0x2, R6 ;  /* 0x0000000214147825 */ /* 0x000fe200078e0206 */
[----:B------:R0:W4:Y:S03]  /*f840*/  LDG.E.U16 R60, desc[UR60][R14.64] ;  /* 0x0000003c0e3c7981 */ /* 0x000126000c1e1500 */
[----:B------:R-:W-:-:S04]  /*f850*/  IMAD.WIDE R10, R4, 0x2, R10 ;  /* 0x00000002040a7825 */ /* 0x000fc800078e020a */
[----:B------:R-:W-:Y:S01]  /*f860*/  IMAD R19, R5, 0x2e, RZ ;  /* 0x0000002e05137824 */ /* 0x000fe200078e02ff */
[----:B------:R1:W4:Y:S01]  /*f870*/  LDG.E.U16 R78, desc[UR60][R10.64] ;  /* 0x0000003c0a4e7981 */ /* 0x000322000c1e1500 */
[----:B------:R-:W-:-:S04]  /*f880*/  IMAD.WIDE R12, R4, 0x2, R12 ;  /* 0x00000002040c7825 */ /* 0x000fc800078e020c */
[----:B------:R-:W-:Y:S01]  /*f890*/  IMAD.WIDE R22, R19, 0x2, R2 ;  /* 0x0000000213167825 */ /* 0x000fe200078e0202 */
[----:B------:R1:W4:Y:S03]  /*f8a0*/  LDG.E.U16 R77, desc[UR60][R12.64] ;  /* 0x0000003c0c4d7981 */ /* 0x000326000c1e1500 */
[----:B0-----:R-:W-:-:S04]  /*f8b0*/  IMAD.WIDE R14, R4, 0x2, R20 ;  /* 0x00000002040e7825 */ /* 0x001fc800078e0214 */
[----:B-1----:R-:W-:Y:S01]  /*f8c0*/  IMAD.WIDE R10, R19, 0x2, R6 ;  /* 0x00000002130a7825 */ /* 0x002fe200078e0206 */
[----:B------:R0:W4:Y:S03]  /*f8d0*/  LDG.E.U16 R96, desc[UR60][R14.64] ;  /* 0x0000003c0e607981 */ /* 0x000126000c1e1500 */
[----:B------:R-:W-:Y:S02]  /*f8e0*/  IMAD R21, R5, 0x30, RZ ;  /* 0x0000003005157824 */ /* 0x000fe400078e02ff */
[----:B------:R-:W-:-:S04]  /*f8f0*/  IMAD.WIDE R16, R4, 0x2, R16 ;  /* 0x0000000204107825 */ /* 0x000fc800078e0210 */
[----:B------:R-:W-:Y:S01]  /*f900*/  IMAD R19, R5, 0x31, RZ ;  /* 0x0000003105137824 */ /* 0x000fe200078e02ff */
[----:B------:R1:W4:Y:S01]  /*f910*/  LDG.E.U16 R95, desc[UR60][R16.64] ;  /* 0x0000003c105f7981 */ /* 0x000322000c1e1500 */
[----:B------:R-:W-:-:S04]  /*f920*/  IMAD.WIDE R12, R4, 0x2, R22 ;  /* 0x00000002040c7825 */ /* 0x000fc800078e0216 */
[----:B------:R-:W-:Y:S01]  /*f930*/  IMAD R20, R5, 0x2f, RZ ;  /* 0x0000002f05147824 */ /* 0x000fe200078e02ff */
[----:B------:R1:W4:Y:S01]  /*f940*/  LDG.E.U16 R115, desc[UR60][R12.64] ;  /* 0x0000003c0c737981 */ /* 0x000322000c1e1500 */
[----:B0-----:R-:W-:-:S04]  /*f950*/  IMAD.WIDE R14, R4, 0x2, R10 ;  /* 0x00000002040e7825 */ /* 0x001fc800078e020a */
[--C-:B------:R-:W-:Y:S01]  /*f960*/  IMAD.WIDE R10, R21, 0x2, R2.reuse ;  /* 0x00000002150a7825 */ /* 0x100fe200078e0202 */
[----:B------:R0:W4:Y:S03]  /*f970*/  LDG.E.U16 R116, desc[UR60][R14.64] ;  /* 0x0000003c0e747981 */ /* 0x000126000c1e1500 */
[----:B------:R-:W-:-:S04]  /*f980*/  IMAD.WIDE R152, R19, 0x2, R2 ;  /* 0x0000000213987825 */ /* 0x000fc800078e0202 */
[----:B-1----:R-:W-:-:S04]  /*f990*/  IMAD.WIDE R16, R20, 0x2, R2 ;  /* 0x0000000214107825 */ /* 0x002fc800078e0202 */
[----:B------:R-:W-:-:S04]  /*f9a0*/  IMAD.WIDE R12, R20, 0x2, R6 ;  /* 0x00000002140c7825 */ /* 0x000fc800078e0206 */
        /* <DEDUP_REMOVED lines=33> */
[----:B---3--:R-:W-:-:S04]  /*fbc0*/  IMAD.WIDE R12, R4, 0x2, R22 ;  /* 0x00000002040c7825 */ /* 0x008fc800078e0216 */
[----:B------:R-:W-:Y:S01]  /*fbd0*/  IMAD R20, R5, 0x35, RZ ;  /* 0x0000003505147824 */ /* 0x000fe200078e02ff */
[----:B------:R3:W4:Y:S01]  /*fbe0*/  LDG.E.U16 R79, desc[UR60][R12.64] ;  /* 0x0000003c0c4f7981 */ /* 0x000722000c1e1500 */
[----:B0-----:R-:W-:-:S04]  /*fbf0*/  IMAD.WIDE R14, R4, 0x2, R10 ;  /* 0x00000002040e7825 */ /* 0x001fc800078e020a */
[--C-:B------:R-:W-:Y:S01]  /*fc00*/  IMAD.WIDE R10, R21, 0x2, R2.reuse ;  /* 0x00000002150a7825 */ /* 0x100fe200078e0202 */
[----:B------:R0:W4:Y:S03]  /*fc10*/  LDG.E.U16 R80, desc[UR60][R14.64] ;  /* 0x0000003c0e507981 */ /* 0x000126000c1e1500 */
[----:B------:R-:W-:-:S04]  /*fc20*/  IMAD.WIDE R152, R19, 0x2, R2 ;  /* 0x0000000213987825 */ /* 0x000fc800078e0202 */
[----:B-1----:R-:W-:-:S04]  /*fc30*/  IMAD.WIDE R16, R20, 0x2, R2 ;  /* 0x0000000214107825 */ /* 0x002fc800078e0202 */
[----:B---3--:R-:W-:-:S04]  /*fc40*/  IMAD.WIDE R12, R20, 0x2, R6 ;  /* 0x00000002140c7825 */ /* 0x008fc800078e0206 */
[----:B------:R-:W-:-:S04]  /*fc50*/  IMAD.WIDE R20, R21, 0x2, R6 ;  /* 0x0000000215147825 */ /* 0x000fc800078e0206 */
[----:B0-----:R-:W-:-:S04]  /*fc60*/  IMAD.WIDE R14, R4, 0x2, R10 ;  /* 0x00000002040e7825 */ /* 0x001fc800078e020a */
[C---:B------:R-:W-:Y:S01]  /*fc70*/  IMAD.WIDE R10, R4.reuse, 0x2, R152 ;  /* 0x00000002040a7825 */ /* 0x040fe200078e0298 */
[----:B------:R-:W3:Y:S03]  /*fc80*/  LDG.E.U16 R117, desc[UR60][R14.64] ;  /* 0x0000003c0e757981 */ /* 0x000ee6000c1e1500 */
[C---:B------:R-:W-:Y:S01]  /*fc90*/  IMAD.WIDE R22, R4.reuse, 0x2, R16 ;  /* 0x0000000204167825 */ /* 0x040fe200078e0210 */
[----:B------:R0:W3:Y:S03]  /*fca0*/  LDG.E.U16 R137, desc[UR60][R10.64] ;  /* 0x0000003c0a897981 */ /* 0x0000e6000c1e1500 */
[C---:B------:R-:W-:Y:S01]  /*fcb0*/  IMAD.WIDE R16, R4.reuse, 0x2, R12 ;  /* 0x0000000204107825 */ /* 0x040fe200078e020c */
[----:B------:R-:W3:Y:S03]  /*fcc0*/  LDG.E.U16 R97, desc[UR60][R22.64] ;  /* 0x0000003c16617981 */ /* 0x000ee6000c1e1500 */
[----:B------:R-:W-:Y:S01]  /*fcd0*/  IMAD.WIDE R12, R4, 0x2, R20 ;  /* 0x00000002040c7825 */ /* 0x000fe200078e0214 */
[----:B------:R-:W3:Y:S03]  /*fce0*/  LDG.E.U16 R98, desc[UR60][R16.64] ;  /* 0x0000003c10627981 */ /* 0x000ee6000c1e1500 */
[----:B0-----:R-:W-:Y:S01]  /*fcf0*/  IMAD R10, R5, 0x38, RZ ;  /* 0x00000038050a7824 */ /* 0x001fe200078e02ff */
[----:B------:R0:W3:Y:S01]  /*fd00*/  LDG.E.U16 R118, desc[UR60][R12.64] ;  /* 0x0000003c0c767981 */ /* 0x0000e2000c1e1500 */
[----:B------:R-:W-:-:S04]  /*fd10*/  IMAD.WIDE R14, R19, 0x2, R6 ;  /* 0x00000002130e7825 */ /* 0x000fc800078e0206 */
[----:B------:R-:W-:Y:S02]  /*fd20*/  IMAD R20, R5, 0x39, RZ ;  /* 0x0000003905147824 */ /* 0x000fe400078e02ff */
        /* <DEDUP_REMOVED lines=17> */
[----:B------:R-:W-:Y:S01]  /*fe40*/  IMAD R19, R5, 0x3d, RZ ;  /* 0x0000003d05137824 */ /* 0x000fe200078e02ff */
[----:B------:R1:W3:Y:S01]  /*fe50*/  LDG.E.U16 R27, desc[UR60][R16.64] ;  /* 0x0000003c101b7981 */ /* 0x0002e2000c1e1500 */
[----:B--2---:R-:W-:-:S04]  /*fe60*/  IMAD.WIDE R12, R4, 0x2, R22 ;  /* 0x00000002040c7825 */ /* 0x004fc800078e0216 */
[----:B------:R-:W-:Y:S01]  /*fe70*/  IMAD R20, R5, 0x3b, RZ ;  /* 0x0000003b05147824 */ /* 0x000fe200078e02ff */
[----:B------:R2:W3:Y:S01]  /*fe80*/  LDG.E.U16 R45, desc[UR60][R12.64] ;  /* 0x0000003c0c2d7981 */ /* 0x0004e2000c1e1500 */
[----:B0-----:R-:W-:-:S04]  /*fe90*/  IMAD.WIDE R14, R4, 0x2, R10 ;  /* 0x00000002040e7825 */ /* 0x001fc800078e020a */
[--C-:B------:R-:W-:Y:S01]  /*fea0*/  IMAD.WIDE R10, R21, 0x2, R2.reuse ;  /* 0x00000002150a7825 */ /* 0x100fe200078e0202 */
[----:B------:R0:W3:Y:S03]  /*feb0*/  LDG.E.U16 R46, desc[UR60][R14.64] ;  /* 0x0000003c0e2e7981 */ /* 0x0000e6000c1e1500 */
[----:B------:R-:W-:-:S04]  /*fec0*/  IMAD.WIDE R152, R19, 0x2, R2 ;  /* 0x0000000213987825 */ /* 0x000fc800078e0202 */
[----:B-1----:R-:W-:-:S04]  /*fed0*/  IMAD.WIDE R16, R20, 0x2, R2 ;  /* 0x0000000214107825 */ /* 0x002fc800078e0202 */
[----:B--2---:R-:W-:-:S04]  /*fee0*/  IMAD.WIDE R12, R20, 0x2, R6 ;  /* 0x00000002140c7825 */ /* 0x004fc800078e0206 */
[----:B------:R-:W-:-:S04]  /*fef0*/  IMAD.WIDE R20, R21, 0x2, R6 ;  /* 0x0000000215147825 */ /* 0x000fc800078e0206 */
[----:B0-----:R-:W-:-:S04]  /*ff00*/  IMAD.WIDE R14, R4, 0x2, R10 ;  /* 0x00000002040e7825 */ /* 0x001fc800078e020a */
[C---:B------:R-:W-:Y:S01]  /*ff10*/  IMAD.WIDE R10, R4.reuse, 0x2, R152 ;  /* 0x00000002040a7825 */ /* 0x040fe200078e0298 */
[----:B------:R-:W2:Y:S03]  /*ff20*/  LDG.E.U16 R81, desc[UR60][R14.64] ;  /* 0x0000003c0e517981 */ /* 0x000ea6000c1e1500 */
[C---:B------:R-:W-:Y:S01]  /*ff30*/  IMAD.WIDE R22, R4.reuse, 0x2, R16 ;  /* 0x0000000204167825 */ /* 0x040fe200078e0210 */
[----:B------:R0:W2:Y:S03]  /*ff40*/  LDG.E.U16 R99, desc[UR60][R10.64] ;  /* 0x0000003c0a637981 */ /* 0x0000a6000c1e1500 */
[C---:B------:R-:W-:Y:S01]  /*ff50*/  IMAD.WIDE R16, R4.reuse, 0x2, R12 ;  /* 0x0000000204107825 */ /* 0x040fe200078e020c */
[----:B------:R-:W2:Y:S03]  /*ff60*/  LDG.E.U16 R63, desc[UR60][R22.64] ;  /* 0x0000003c163f7981 */ /* 0x000ea6000c1e1500 */
[----:B------:R-:W-:-:S04]  /*ff70*/  IMAD.WIDE R12, R4, 0x2, R20 ;  /* 0x00000002040c7825 */ /* 0x000fc800078e0214 */
[----:B0-----:R-:W-:Y:S01]  /*ff80*/  IMAD R10, R5, 0x3e, RZ ;  /* 0x0000003e050a7824 */ /* 0x001fe200078e02ff */
[----:B------:R0:W2:Y:S01]  /*ff90*/  LDG.E.U16 R82, desc[UR60][R12.64] ;  /* 0x0000003c0c527981 */ /* 0x0000a2000c1e1500 */
[----:B------:R-:W-:Y:S01]  /*ffa0*/  IMAD.WIDE R14, R19, 0x2, R6 ;  /* 0x00000002130e7825 */ /* 0x000fe200078e0206 */
[----:B------:R-:W-:Y:S02]  /*ffb0*/  LEA R20, R5, -R5, 0x6 ;  /* 0x8000000505147211 */ /* 0x000fe400078e30ff */
[----:B------:R1:W2:Y:S01]  /*ffc0*/  LDG.E.U16 R64, desc[UR60][R16.64] ;  /* 0x0000003c10407981 */ /* 0x0002a2000c1e1500 */
[----:B0-----:R-:W-:-:S04]  /*ffd0*/  IMAD.WIDE R12, R10, 0x2, R2 ;  /* 0x000000020a0c7825 */ /* 0x001fc800078e0202 */
[----:B------:R-:W-:Y:S01]  /*ffe0*/  IMAD.WIDE R10, R10, 0x2, R6 ;  /* 0x000000020a0a7825 */ /* 0x000fe200078e0206 */
[----:B------:R-:W-:-:S03]  /*fff0*/  SHF.L.U32 R19, R5, 0x6, RZ ;  /* 0x0000000605137819 */ /* 0x000fc600000006ff */
[----:B-1----:R-:W-:-:S04]  /*10000*/  IMAD.WIDE R16, R20, 0x2, R2 ;  /* 0x0000000214107825 */ /* 0x002fc800078e0202 */
[----:B------:R-:W-:-:S04]  /*10010*/  IMAD.WIDE R14, R4, 0x2, R14 ;  /* 0x00000002040e7825 */ /* 0x000fc800078e020e */
[----:B------:R-:W-:Y:S01]  /*10020*/  IMAD.WIDE R20, R20, 0x2, R6 ;  /* 0x0000000214147825 */ /* 0x000fe200078e0206 */
[----:B------:R0:W2:Y:S03]  /*10030*/  LDG.E.U16 R100, desc[UR60][R14.64] ;  /* 0x0000003c0e647981 */ /* 0x0000a6000c1e1500 */
[----:B------:R-:W-:-:S04]  /*10040*/  IMAD.WIDE R10, R4, 0x2, R10 ;  /* 0x00000002040a7825 */ /* 0x000fc800078e020a */
[----:B------:R-:W-:Y:S01]  /*10050*/  IMAD.WIDE R22, R19, 0x2, R2 ;  /* 0x0000000213167825 */ /* 0x000fe200078e0202 */
[----:B------:R1:W2:Y:S03]  /*10060*/  LDG.E.U16 R120, desc[UR60][R10.64] ;  /* 0x0000003c0a787981 */ /* 0x0002a6000c1e1500 */
[----:B------:R-:W-:-:S04]  /*10070*/  IMAD.WIDE R12, R4, 0x2, R12 ;  /* 0x00000002040c7825 */ /* 0x000fc800078e020c */
[C---:B0-----:R-:W-:Y:S01]  /*10080*/  IMAD.WIDE R14, R4.reuse, 0x2, R20 ;  /* 0x00000002040e7825 */ /* 0x041fe200078e0214 */
[----:B------:R0:W2:Y:S03]  /*10090*/  LDG.E.U16 R119, desc[UR60][R12.64] ;  /* 0x0000003c0c777981 */ /* 0x0000a6000c1e1500 */
[----:B-1----:R-:W-:Y:S01]  /*100a0*/  IMAD.WIDE R10, R19, 0x2, R6 ;  /* 0x00000002130a7825 */ /* 0x002fe200078e0206 */
[----:B------:R1:W2:Y:S01]  /*100b0*/  LDG.E.U16 R140, desc[UR60][R14.64] ;  /* 0x0000003c0e8c7981 */ /* 0x0002a2000c1e1500 */
[C---:B------:R-:W-:Y:S02]  /*100c0*/  LEA R20, R5.reuse, R5, 0x6 ;  /* 0x0000000505147211 */ /* 0x040fe400078e30ff */
[----:B------:R-:W-:Y:S02]  /*100d0*/  IMAD R21, R5, 0x42, RZ ;  /* 0x0000004205157824 */ /* 0x000fe400078e02ff */
[----:B------:R-:W-:-:S04]  /*100e0*/  IMAD.WIDE R16, R4, 0x2, R16 ;  /* 0x0000000204107825 */ /* 0x000fc800078e0210 */
[----:B------:R-:W-:Y:S01]  /*100f0*/  IMAD R19, R5, 0x43, RZ ;  /* 0x0000004305137824 */ /* 0x000fe200078e02ff */
[----:B------:R1:W2:Y:S01]  /*10100*/  LDG.E.U16 R139, desc[UR60][R16.64] ;  /* 0x0000003c108b7981 */ /* 0x0002a2000c1e1500 */
[----:B0-----:R-:W-:-:S04]  /*10110*/  IMAD.WIDE R12, R4, 0x2, R22 ;  /* 0x00000002040c7825 */ /* 0x001fc800078e0216 */
[----:B-1----:R-:W-:Y:S01]  /*10120*/  IMAD.WIDE R14, R4, 0x2, R10 ;  /* 0x00000002040e7825 */ /* 0x002fe200078e020a */
[----:B------:R0:W2:Y:S03]  /*10130*/  LDG.E.U16 R149, desc[UR60][R12.64] ;  /* 0x0000003c0c957981 */ /* 0x0000a6000c1e1500 */
[--C-:B------:R-:W-:Y:S01]  /*10140*/  IMAD.WIDE R10, R21, 0x2, R2.reuse ;  /* 0x00000002150a7825 */ /* 0x100fe200078e0202 */
[----:B------:R1:W2:Y:S03]  /*10150*/  LDG.E.U16 R128, desc[UR60][R14.64] ;  /* 0x0000003c0e807981 */ /* 0x0002a6000c1e1500 */
[----:B------:R-:W-:-:S04]  /*10160*/  IMAD.WIDE R152, R19, 0x2, R2 ;  /* 0x0000000213987825 */ /* 0x000fc800078e0202 */
[----:B------:R-:W-:-:S04]  /*10170*/  IMAD.WIDE R16, R20, 0x2, R2 ;  /* 0x0000000214107825 */ /* 0x000fc800078e0202 */
[----:B0-----:R-:W-:-:S04]  /*10180*/  IMAD.WIDE R12, R20, 0x2, R6 ;  /* 0x00000002140c7825 */ /* 0x001fc800078e0206 */
[----:B------:R-:W-:-:S04]  /*10190*/  IMAD.WIDE R20, R21, 0x2, R6 ;  /* 0x0000000215147825 */ /* 0x000fc800078e0206 */
[----:B-1----:R-:W-:-:S04]  /*101a0*/  IMAD.WIDE R14, R4, 0x2, R10 ;  /* 0x00000002040e7825 */ /* 0x002fc800078e020a */
[C---:B------:R-:W-:Y:S01]  /*101b0*/  IMAD.WIDE R10, R4.reuse, 0x2, R152 ;  /* 0x00000002040a7825 */ /* 0x040fe200078e0298 */
[----:B------:R-:W2:Y:S03]  /*101c0*/  LDG.E.U16 R47, desc[UR60][R14.64] ;  /* 0x0000003c0e2f7981 */ /* 0x000ea6000c1e1500 */
[C---:B------:R-:W-:Y:S01]  /*101d0*/  IMAD.WIDE R22, R4.reuse, 0x2, R16 ;  /* 0x0000000204167825 */ /* 0x040fe200078e0210 */
[----:B------:R0:W2:Y:S03]  /*101e0*/  LDG.E.U16 R65, desc[UR60][R10.64] ;  /* 0x0000003c0a417981 */ /* 0x0000a6000c1e1500 */
[C---:B------:R-:W-:Y:S01]  /*101f0*/  IMAD.WIDE R16, R4.reuse, 0x2, R12 ;  /* 0x0000000204107825 */ /* 0x040fe200078e020c */
[----:B------:R-:W2:Y:S03]  /*10200*/  LDG.E.U16 R29, desc[UR60][R22.64] ;  /* 0x0000003c161d7981 */ /* 0x000ea6000c1e1500 */
[----:B------:R-:W-:Y:S01]  /*10210*/  IMAD.WIDE R12, R4, 0x2, R20 ;  /* 0x00000002040c7825 */ /* 0x000fe200078e0214 */
[----:B------:R-:W2:Y:S03]  /*10220*/  LDG.E.U16 R30, desc[UR60][R16.64] ;  /* 0x0000003c101e7981 */ /* 0x000ea6000c1e1500 */
[----:B0-----:R-:W-:Y:S01]  /*10230*/  IMAD R10, R5, 0x44, RZ ;  /* 0x00000044050a7824 */ /* 0x001fe200078e02ff */
[----:B------:R0:W2:Y:S01]  /*10240*/  LDG.E.U16 R48, desc[UR60][R12.64] ;  /* 0x0000003c0c307981 */ /* 0x0000a2000c1e1500 */
[----:B------:R-:W-:-:S04]  /*10250*/  IMAD.WIDE R14, R19, 0x2, R6 ;  /* 0x00000002130e7825 */ /* 0x000fc800078e0206 */
[----:B------:R-:W-:Y:S02]  /*10260*/  IMAD R20, R5, 0x45, RZ ;  /* 0x0000004505147824 */ /* 0x000fe400078e02ff */
[----:B0-----:R-:W-:-:S04]  /*10270*/  IMAD.WIDE R12, R10, 0x2, R2 ;  /* 0x000000020a0c7825 */ /* 0x001fc800078e0202 */
[----:B------:R-:W-:-:S04]  /*10280*/  IMAD.WIDE R10, R10, 0x2, R6 ;  /* 0x000000020a0a7825 */ /* 0x000fc800078e0206 */
[----:B------:R-:W-:-:S04]  /*10290*/  IMAD.WIDE R16, R20, 0x2, R2 ;  /* 0x0000000214107825 */ /* 0x000fc800078e0202 */
[----:B------:R-:W-:-:S04]  /*102a0*/  IMAD.WIDE R14, R4, 0x2, R14 ;  /* 0x00000002040e7825 */ /* 0x000fc800078e020e */
[----:B------:R-:W-:Y:S01]  /*102b0*/  IMAD.WIDE R20, R20, 0x2, R6 ;  /* 0x0000000214147825 */ /* 0x000fe200078e0206 */
[----:B------:R0:W2:Y:S03]  /*102c0*/  LDG.E.U16 R66, desc[UR60][R14.64] ;  /* 0x0000003c0e427981 */ /* 0x0000a6000c1e1500 */
[----:B------:R-:W-:-:S04]  /*102d0*/  IMAD.WIDE R10, R4, 0x2, R10 ;  /* 0x00000002040a7825 */ /* 0x000fc800078e020a */
[----:B------:R-:W-:Y:S01]  /*102e0*/  IMAD R19, R5, 0x46, RZ ;  /* 0x0000004605137824 */ /* 0x000fe200078e02ff */
[----:B------:R1:W2:Y:S01]  /*102f0*/  LDG.E.U16 R84, desc[UR60][R10.64] ;  /* 0x0000003c0a547981 */ /* 0x0002a2000c1e1500 */
[----:B------:R-:W-:-:S04]  /*10300*/  IMAD.WIDE R12, R4, 0x2, R12 ;  /* 0x00000002040c7825 */ /* 0x000fc800078e020c */
[----:B------:R-:W-:Y:S01]  /*10310*/  IMAD.WIDE R22, R19, 0x2, R2 ;  /* 0x0000000213167825 */ /* 0x000fe200078e0202 */
[----:B------:R4:W2:Y:S03]  /*10320*/  LDG.E.U16 R83, desc[UR60][R12.64] ;  /* 0x0000003c0c537981 */ /* 0x0008a6000c1e1500 */
[----:B0-----:R-:W-:-:S04]  /*10330*/  IMAD.WIDE R14, R4, 0x2, R20 ;  /* 0x00000002040e7825 */ /* 0x001fc800078e0214 */
[----:B-1----:R-:W-:Y:S01]  /*10340*/  IMAD.WIDE R10, R19, 0x2, R6 ;  /* 0x00000002130a7825 */ /* 0x002fe200078e0206 */
[----:B------:R0:W2:Y:S03]  /*10350*/  LDG.E.U16 R102, desc[UR60][R14.64] ;  /* 0x0000003c0e667981 */ /* 0x0000a6000c1e1500 */
[----:B------:R-:W-:Y:S02]  /*10360*/  IMAD R21, R5, 0x48, RZ ;  /* 0x0000004805157824 */ /* 0x000fe400078e02ff */
[----:B------:R-:W-:-:S04]  /*10370*/  IMAD.WIDE R16, R4, 0x2, R16 ;  /* 0x0000000204107825 */ /* 0x000fc800078e0210 */
[----:B------:R-:W-:Y:S01]  /*10380*/  IMAD R19, R5, 0x49, RZ ;  /* 0x0000004905137824 */ /* 0x000fe200078e02ff */
[----:B------:R1:W2:Y:S01]  /*10390*/  LDG.E.U16 R101, desc[UR60][R16.64] ;  /* 0x0000003c10657981 */ /* 0x0002a2000c1e1500 */
[----:B----4-:R-:W-:-:S04]  /*103a0*/  IMAD.WIDE R12, R4, 0x2, R22 ;  /* 0x00000002040c7825 */ /* 0x010fc800078e0216 */
[----:B------:R-:W-:Y:S01]  /*103b0*/  IMAD R20, R5, 0x47, RZ ;  /* 0x0000004705147824 */ /* 0x000fe200078e02ff */
[----:B------:R4:W2:Y:S01]  /*103c0*/  LDG.E.U16 R121, desc[UR60][R12.64] ;  /* 0x0000003c0c797981 */ /* 0x0008a2000c1e1500 */
[----:B0-----:R-:W-:-:S04]  /*103d0*/  IMAD.WIDE R14, R4, 0x2, R10 ;  /* 0x00000002040e7825 */ /* 0x001fc800078e020a */
[--C-:B------:R-:W-:Y:S01]  /*103e0*/  IMAD.WIDE R10, R21, 0x2, R2.reuse ;  /* 0x00000002150a7825 */ /* 0x100fe200078e0202 */
[----:B------:R0:W2:Y:S03]  /*103f0*/  LDG.E.U16 R122, desc[UR60][R14.64] ;  /* 0x0000003c0e7a7981 */ /* 0x0000a6000c1e1500 */
[----:B------:R-:W-:-:S04]  /*10400*/  IMAD.WIDE R152, R19, 0x2, R2 ;  /* 0x0000000213987825 */ /* 0x000fc800078e0202 */
[----:B-1----:R-:W-:-:S04]  /*10410*/  IMAD.WIDE R16, R20, 0x2, R2 ;  /* 0x0000000214107825 */ /* 0x002fc800078e0202 */
[----:B----4-:R-:W-:-:S04]  /*10420*/  IMAD.WIDE R12, R20, 0x2, R6 ;  /* 0x00000002140c7825 */ /* 0x010fc800078e0206 */
        /* <DEDUP_REMOVED lines=83> */
[----:B------:R-:W-:-:S04]  /*10960*/  IMAD.WIDE R12, R20, 0x2, R6 ;  /* 0x00000002140c7825 */ /* 0x000fc800078e0206 */
        /* <DEDUP_REMOVED lines=13> */
[C---:B------:R-:W-:Y:S02]  /*10a40*/  IMAD R155, R5.reuse, 0x58, RZ ;  /* 0x00000058059b7824 */ /* 0x040fe400078e02ff */
[----:B------:R-:W-:Y:S02]  /*10a50*/  IMAD R157, R5, 0x57, RZ ;  /* 0x00000057059d7824 */ /* 0x000fe400078e02ff */
[----:B0-----:R-:W-:-:S04]  /*10a60*/  IMAD.WIDE R12, R10, 0x2, R2 ;  /* 0x000000020a0c7825 */ /* 0x001fc800078e0202 */
[----:B------:R-:W-:-:S04]  /*10a70*/  IMAD.WIDE R10, R10, 0x2, R6 ;  /* 0x000000020a0a7825 */ /* 0x000fc800078e0206 */
[----:B------:R-:W-:Y:S02]  /*10a80*/  IMAD R19, R5, 0x59, RZ ;  /* 0x0000005905137824 */ /* 0x000fe400078e02ff */
[----:B------:R-:W-:-:S04]  /*10a90*/  IMAD.WIDE R14, R4, 0x2, R14 ;  /* 0x00000002040e7825 */ /* 0x000fc800078e020e */
[----:B------:R-:W-:Y:S01]  /*10aa0*/  IMAD.WIDE R20, R155, 0x2, R6 ;  /* 0x000000029b147825 */ /* 0x000fe200078e0206 */
[----:B------:R0:W3:Y:S03]  /*10ab0*/  LDG.E.U16 R106, desc[UR60][R14.64] ;  /* 0x0000003c0e6a7981 */ /* 0x0000e6000c1e1500 */
[----:B------:R-:W-:-:S04]  /*10ac0*/  IMAD.WIDE R16, R157, 0x2, R2 ;  /* 0x000000029d107825 */ /* 0x000fc800078e0202 */
[----:B------:R-:W-:-:S04]  /*10ad0*/  IMAD.WIDE R22, R19, 0x2, R2 ;  /* 0x0000000213167825 */ /* 0x000fc800078e0202 */
[----:B------:R-:W-:-:S04]  /*10ae0*/  IMAD.WIDE R12, R4, 0x2, R12 ;  /* 0x00000002040c7825 */ /* 0x000fc800078e020c */
[C---:B------:R-:W-:Y:S01]  /*10af0*/  IMAD.WIDE R10, R4.reuse, 0x2, R10 ;  /* 0x00000002040a7825 */ /* 0x040fe200078e020a */
[----:B------:R1:W3:Y:S03]  /*10b00*/  LDG.E.U16 R125, desc[UR60][R12.64] ;  /* 0x0000003c0c7d7981 */ /* 0x0002e6000c1e1500 */
[C---:B0-----:R-:W-:Y:S01]  /*10b10*/  IMAD.WIDE R14, R4.reuse, 0x2, R20 ;  /* 0x00000002040e7825 */ /* 0x041fe200078e0214 */
[----:B------:R0:W3:Y:S03]  /*10b20*/  LDG.E.U16 R126, desc[UR60][R10.64] ;  /* 0x0000003c0a7e7981 */ /* 0x0000e6000c1e1500 */
[C---:B------:R-:W-:Y:S01]  /*10b30*/  IMAD.WIDE R16, R4.reuse, 0x2, R16 ;  /* 0x0000000204107825 */ /* 0x040fe200078e0210 */
[----:B------:R2:W3:Y:S03]  /*10b40*/  LDG.E.U16 R151, desc[UR60][R14.64] ;  /* 0x0000003c0e977981 */ /* 0x0004e6000c1e1500 */
[----:B-1----:R-:W-:Y:S01]  /*10b50*/  IMAD.WIDE R12, R4, 0x2, R22 ;  /* 0x00000002040c7825 */ /* 0x002fe200078e0216 */
[----:B------:R1:W3:Y:S03]  /*10b60*/  LDG.E.U16 R145, desc[UR60][R16.64] ;  /* 0x0000003c10917981 */ /* 0x0002e6000c1e1500 */
[----:B0-----:R-:W-:Y:S01]  /*10b70*/  IMAD.WIDE R10, R19, 0x2, R6 ;  /* 0x00000002130a7825 */ /* 0x001fe200078e0206 */
[----:B------:R0:W3:Y:S03]  /*10b80*/  LDG.E.U16 R252, desc[UR60][R12.64] ;  /* 0x0000003c0cfc7981 */ /* 0x0000e6000c1e1500 */
[----:B--2---:R-:W-:-:S02]  /*10b90*/  IMAD R14, R5, 0x5a, RZ ;  /* 0x0000005a050e7824 */ /* 0x004fc400078e02ff */
[----:B------:R-:W-:Y:S02]  /*10ba0*/  IMAD R20, R5, 0x5b, RZ ;  /* 0x0000005b05147824 */ /* 0x000fe400078e02ff */
[----:B-1----:R-:W-:-:S04]  /*10bb0*/  IMAD.WIDE R16, R14, 0x2, R2 ;  /* 0x000000020e107825 */ /* 0x002fc800078e0202 */
[----:B0-----:R-:W-:-:S04]  /*10bc0*/  IMAD.WIDE R12, R4, 0x2, R10 ;  /* 0x00000002040c7825 */ /* 0x001fc800078e020a */
[----:B------:R-:W-:Y:S01]  /*10bd0*/  IMAD.WIDE R14, R14, 0x2, R6 ;  /* 0x000000020e0e7825 */ /* 0x000fe200078e0206 */
[----:B------:R0:W2:Y:S03]  /*10be0*/  LDG.E.U16 R251, desc[UR60][R12.64] ;  /* 0x0000003c0cfb7981 */ /* 0x0000a6000c1e1500 */
[----:B------:R-:W-:-:S04]  /*10bf0*/  IMAD.WIDE R10, R20, 0x2, R2 ;  /* 0x00000002140a7825 */ /* 0x000fc800078e0202 */
[----:B------:R-:W-:Y:S02]  /*10c00*/  IMAD R19, R5, 0x5c, RZ ;  /* 0x0000005c05137824 */ /* 0x000fe400078e02ff */
[----:B------:R-:W-:-:S04]  /*10c10*/  IMAD.WIDE R20, R20, 0x2, R6 ;  /* 0x0000000214147825 */ /* 0x000fc800078e0206 */
[----:B------:R-:W-:-:S04]  /*10c20*/  IMAD.WIDE R152, R19, 0x2, R2 ;  /* 0x0000000213987825 */ /* 0x000fc800078e0202 */
[----:B------:R-:W-:-:S04]  /*10c30*/  IMAD.WIDE R22, R4, 0x2, R16 ;  /* 0x0000000204167825 */ /* 0x000fc800078e0210 */
[C---:B------:R-:W-:Y:S01]  /*10c40*/  IMAD.WIDE R16, R4.reuse, 0x2, R14 ;  /* 0x0000000204107825 */ /* 0x040fe200078e020e */
[----:B------:R-:W2:Y:S03]  /*10c50*/  LDG.E.U16 R250, desc[UR60][R22.64] ;  /* 0x0000003c16fa7981 */ /* 0x000ea6000c1e1500 */
[C---:B------:R-:W-:Y:S01]  /*10c60*/  IMAD.WIDE R14, R4.reuse, 0x2, R10 ;  /* 0x00000002040e7825 */ /* 0x040fe200078e020a */
[----:B------:R-:W2:Y:S03]  /*10c70*/  LDG.E.U16 R249, desc[UR60][R16.64] ;  /* 0x0000003c10f97981 */ /* 0x000ea6000c1e1500 */
[C---:B0-----:R-:W-:Y:S01]  /*10c80*/  IMAD.WIDE R12, R4.reuse, 0x2, R20 ;  /* 0x00000002040c7825 */ /* 0x041fe200078e0214 */
[----:B------:R0:W2:Y:S03]  /*10c90*/  LDG.E.U16 R248, desc[UR60][R14.64] ;  /* 0x0000003c0ef87981 */ /* 0x0000a6000c1e1500 */
[----:B------:R-:W-:Y:S01]  /*10ca0*/  IMAD.WIDE R10, R4, 0x2, R152 ;  /* 0x00000002040a7825 */ /* 0x000fe200078e0298 */
[----:B------:R1:W2:Y:S03]  /*10cb0*/  LDG.E.U16 R247, desc[UR60][R12.64] ;  /* 0x0000003c0cf77981 */ /* 0x0002a6000c1e1500 */
[C---:B------:R-:W-:Y:S01]  /*10cc0*/  IMAD R20, R5.reuse, 0x5e, RZ ;  /* 0x0000005e05147824 */ /* 0x040fe200078e02ff */
[----:B------:R1:W2:Y:S01]  /*10cd0*/  LDG.E.U16 R246, desc[UR60][R10.64] ;  /* 0x0000003c0af67981 */ /* 0x0002a2000c1e1500 */
[----:B0-----:R-:W-:-:S02]  /*10ce0*/  IMAD R14, R5, 0x5d, RZ ;  /* 0x0000005d050e7824 */ /* 0x001fc400078e02ff */
[----:B-1----:R-:W-:-:S04]  /*10cf0*/  IMAD.WIDE R12, R19, 0x2, R6 ;  /* 0x00000002130c7825 */ /* 0x002fc800078e0206 */
[----:B------:R-:W-:-:S04]  /*10d00*/  IMAD.WIDE R10, R14, 0x2, R2 ;  /* 0x000000020e0a7825 */ /* 0x000fc800078e0202 */
[----:B------:R-:W-:-:S04]  /*10d10*/  IMAD.WIDE R22, R20, 0x2, R2 ;  /* 0x0000000214167825 */ /* 0x000fc800078e0202 */
[----:B------:R-:W-:-:S04]  /*10d20*/  IMAD.WIDE R16, R4, 0x2, R12 ;  /* 0x0000000204107825 */ /* 0x000fc800078e020c */
[--C-:B------:R-:W-:Y:S01]  /*10d30*/  IMAD.WIDE R14, R14, 0x2, R6.reuse ;  /* 0x000000020e0e7825 */ /* 0x100fe200078e0206 */
[----:B------:R0:W2:Y:S03]  /*10d40*/  LDG.E.U16 R245, desc[UR60][R16.64] ;  /* 0x0000003c10f57981 */ /* 0x0000a6000c1e1500 */
[----:B------:R-:W-:-:S04]  /*10d50*/  IMAD.WIDE R20, R20, 0x2, R6 ;  /* 0x0000000214147825 */ /* 0x000fc800078e0206 */
[----:B------:R-:W-:-:S04]  /*10d60*/  IMAD.WIDE R10, R4, 0x2, R10 ;  /* 0x00000002040a7825 */ /* 0x000fc800078e020a */
[C---:B0-----:R-:W-:Y:S01]  /*10d70*/  IMAD.WIDE R16, R4.reuse, 0x2, R22 ;  /* 0x0000000204107825 */ /* 0x041fe200078e0216 */
[----:B------:R0:W2:Y:S03]  /*10d80*/  LDG.E.U16 R244, desc[UR60][R10.64] ;  /* 0x0000003c0af47981 */ /* 0x0000a6000c1e1500 */
[----:B------:R-:W-:Y:S01]  /*10d90*/  IMAD R19, R5, 0x60, RZ ;  /* 0x0000006005137824 */ /* 0x000fe200078e02ff */
[----:B------:R1:W2:Y:S01]  /*10da0*/  LDG.E.U16 R242, desc[UR60][R16.64] ;  /* 0x0000003c10f27981 */ /* 0x0002a2000c1e1500 */
[----:B------:R-:W-:-:S04]  /*10db0*/  IMAD.WIDE R12, R4, 0x2, R14 ;  /* 0x00000002040c7825 */ /* 0x000fc800078e020e */
[----:B------:R-:W-:Y:S01]  /*10dc0*/  IMAD.WIDE R152, R19, 0x2, R2 ;  /* 0x0000000213987825 */ /* 0x000fe200078e0202 */
[----:B------:R4:W2:Y:S03]  /*10dd0*/  LDG.E.U16 R243, desc[UR60][R12.64] ;  /* 0x0000003c0cf37981 */ /* 0x0008a6000c1e1500 */
[----:B0-----:R-:W-:-:S04]  /*10de0*/  IMAD.WIDE R10, R4, 0x2, R20 ;  /* 0x00000002040a7825 */ /* 0x001fc800078e0214 */
[----:B-1----:R-:W-:Y:S01]  /*10df0*/  IMAD R16, R5, 0x61, RZ ;  /* 0x0000006105107824 */ /* 0x002fe200078e02ff */
[----:B------:R0:W2:Y:S01]  /*10e00*/  LDG.E.U16 R241, desc[UR60][R10.64] ;  /* 0x0000003c0af17981 */ /* 0x0000a2000c1e1500 */
[----:B----4-:R-:W-:-:S04]  /*10e10*/  IMAD.WIDE R12, R19, 0x2, R6 ;  /* 0x00000002130c7825 */ /* 0x010fc800078e0206 */
[----:B------:R-:W-:-:S04]  /*10e20*/  IMAD.WIDE R14, R4, 0x2, R152 ;  /* 0x00000002040e7825 */ /* 0x000fc800078e0298 */
[C---:B0-----:R-:W-:Y:S01]  /*10e30*/  IMAD.WIDE R10, R16.reuse, 0x2, R2 ;  /* 0x00000002100a7825 */ /* 0x041fe200078e0202 */
[----:B------:R0:W4:Y:S03]  /*10e40*/  LDG.E.U16 R240, desc[UR60][R14.64] ;  /* 0x0000003c0ef07981 */ /* 0x000126000c1e1500 */
[----:B------:R-:W-:Y:S02]  /*10e50*/  IMAD R22, R5, 0x62, RZ ;  /* 0x0000006205167824 */ /* 0x000fe400078e02ff */
[----:B------:R-:W-:-:S04]  /*10e60*/  IMAD.WIDE R16, R16, 0x2, R6 ;  /* 0x0000000210107825 */ /* 0x000fc800078e0206 */
[----:B------:R-:W-:-:S04]  /*10e70*/  IMAD.WIDE R20, R4, 0x2, R12 ;  /* 0x0000000204147825 */ /* 0x000fc800078e020c */
[----:B------:R-:W-:Y:S01]  /*10e80*/  IMAD.WIDE R12, R4, 0x2, R10 ;  /* 0x00000002040c7825 */ /* 0x000fe200078e020a */
[----:B------:R1:W2:Y:S03]  /*10e90*/  LDG.E.U16 R239, desc[UR60][R20.64] ;  /* 0x0000003c14ef7981 */ /* 0x0002a6000c1e1500 */
[C---:B0-----:R-:W-:Y:S01]  /*10ea0*/  IMAD.WIDE R14, R22.reuse, 0x2, R2 ;  /* 0x00000002160e7825 */ /* 0x041fe200078e0202 */
[----:B------:R0:W2:Y:S03]  /*10eb0*/  LDG.E.U16 R238, desc[UR60][R12.64] ;  /* 0x0000003c0cee7981 */ /* 0x0000a6000c1e1500 */
[----:B------:R-:W-:-:S04]  /*10ec0*/  IMAD.WIDE R10, R22, 0x2, R6 ;  /* 0x00000002160a7825 */ /* 0x000fc800078e0206 */
[----:B------:R-:W-:Y:S02]  /*10ed0*/  IMAD R19, R5, 0x63, RZ ;  /* 0x0000006305137824 */ /* 0x000fe400078e02ff */
[----:B------:R-:W-:-:S04]  /*10ee0*/  IMAD.WIDE R16, R4, 0x2, R16 ;  /* 0x0000000204107825 */ /* 0x000fc800078e0210 */
[----:B-1----:R-:W-:Y:S01]  /*10ef0*/  IMAD.WIDE R20, R19, 0x2, R2 ;  /* 0x0000000213147825 */ /* 0x002fe200078e0202 */
[----:B------:R1:W2:Y:S03]  /*10f00*/  LDG.E.U16 R237, desc[UR60][R16.64] ;  /* 0x0000003c10ed7981 */ /* 0x0002a6000c1e1500 */
[----:B0-----:R-:W-:-:S04]  /*10f10*/  IMAD.WIDE R12, R4, 0x2, R14 ;  /* 0x00000002040c7825 */ /* 0x001fc800078e020e */
[C---:B------:R-:W-:Y:S01]  /*10f20*/  IMAD.WIDE R10, R4.reuse, 0x2, R10 ;  /* 0x00000002040a7825 */ /* 0x040fe200078e020a */
[----:B------:R0:W2:Y:S03]  /*10f30*/  LDG.E.U16 R236, desc[UR60][R12.64] ;  /* 0x0000003c0cec7981 */ /* 0x0000a6000c1e1500 */
[----:B-1----:R-:W-:Y:S01]  /*10f40*/  IMAD R16, R5, 0x64, RZ ;  /* 0x0000006405107824 */ /* 0x002fe200078e02ff */
[----:B------:R1:W2:Y:S01]  /*10f50*/  LDG.E.U16 R235, desc[UR60][R10.64] ;  /* 0x0000003c0aeb7981 */ /* 0x0002a2000c1e1500 */
[----:B------:R-:W-:-:S04]  /*10f60*/  IMAD.WIDE R14, R4, 0x2, R20 ;  /* 0x00000002040e7825 */ /* 0x000fc800078e0214 */
[----:B0-----:R-:W-:Y:S01]  /*10f70*/  IMAD.WIDE R12, R19, 0x2, R6 ;  /* 0x00000002130c7825 */ /* 0x001fe200078e0206 */
[----:B------:R0:W2:Y:S03]  /*10f80*/  LDG.E.U16 R234, desc[UR60][R14.64] ;  /* 0x0000003c0eea7981 */ /* 0x0000a6000c1e1500 */
[----:B-1----:R-:W-:-:S04]  /*10f90*/  IMAD.WIDE R10, R16, 0x2, R2 ;  /* 0x00000002100a7825 */ /* 0x002fc800078e0202 */
[C---:B------:R-:W-:Y:S01]  /*10fa0*/  IMAD R156, R5.reuse, 0x65, RZ ;  /* 0x00000065059c7824 */ /* 0x040fe200078e02ff */
[----:B------:R-:W-:Y:S01]  /*10fb0*/  SHF.L.U32 R152, R5, 0x3, RZ ;  /* 0x0000000305987819 */ /* 0x000fe200000006ff */
[----:B------:R-:W-:-:S04]  /*10fc0*/  IMAD.WIDE R10, R4, 0x2, R10 ;  /* 0x00000002040a7825 */ /* 0x000fc800078e020a */
[----:B0-----:R-:W-:Y:S01]  /*10fd0*/  IMAD.WIDE R14, R4, 0x2, R12 ;  /* 0x00000002040e7825 */ /* 0x001fe200078e020c */
[----:B------:R-:W2:Y:S03]  /*10fe0*/  LDG.E.U16 R232, desc[UR60][R10.64] ;  /* 0x0000003c0ae87981 */ /* 0x000ea6000c1e1500 */
[----:B------:R-:W-:Y:S01]  /*10ff0*/  IMAD.WIDE R20, R156, 0x2, R2 ;  /* 0x000000029c147825 */ /* 0x000fe200078e0202 */
[----:B------:R0:W2:Y:S03]  /*11000*/  LDG.E.U16 R233, desc[UR60][R14.64] ;  /* 0x0000003c0ee97981 */ /* 0x0000a6000c1e1500 */
[----:B------:R-:W-:Y:S02]  /*11010*/  IMAD R19, R5, 0x68, RZ ;  /* 0x0000006805137824 */ /* 0x000fe400078e02ff */
[----:B------:R-:W-:-:S04]  /*11020*/  IMAD.WIDE R12, R16, 0x2, R6 ;  /* 0x00000002100c7825 */ /* 0x000fc800078e0206 */
[----:B------:R-:W-:-:S04]  /*11030*/  IMAD.WIDE R22, R19, 0x2, R2 ;  /* 0x0000000213167825 */ /* 0x000fc800078e0202 */
[----:B0-----:R-:W-:-:S04]  /*11040*/  IMAD.WIDE R14, R4, 0x2, R20 ;  /* 0x00000002040e7825 */ /* 0x001fc800078e0214 */
[----:B------:R-:W-:Y:S01]  /*11050*/  IMAD.WIDE R10, R152, 0x2, R2 ;  /* 0x00000002980a7825 */ /* 0x000fe200078e0202 */
[----:B------:R0:W2:Y:S03]  /*11060*/  LDG.E.U16 R230, desc[UR60][R14.64] ;  /* 0x0000003c0ee67981 */ /* 0x0000a6000c1e1500 */
[----:B------:R-:W-:-:S04]  /*11070*/  IMAD.WIDE R16, R4, 0x2, R12 ;  /* 0x0000000204107825 */ /* 0x000fc800078e020c */
[----:B------:R-:W-:Y:S01]  /*11080*/  IMAD.WIDE R12, R4, 0x2, R22 ;  /* 0x00000002040c7825 */ /* 0x000fe200078e0216 */
[----:B------:R-:W2:Y:S03]  /*11090*/  LDG.E.U16 R231, desc[UR60][R16.64] ;  /* 0x0000003c10e77981 */ /* 0x000ea6000c1e1500 */
[----:B------:R-:W-:Y:S01]  /*110a0*/  IMAD.WIDE R20, R152, 0x2, R6 ;  /* 0x0000000298147825 */ /* 0x000fe200078e0206 */
[----:B------:R1:W2:Y:S03]  /*110b0*/  LDG.E.U16 R229, desc[UR60][R12.64] ;  /* 0x0000003c0ce57981 */ /* 0x0002a6000c1e1500 */
[----:B0-----:R-:W-:-:S04]  /*110c0*/  IMAD.WIDE R14, R4, 0x2, R10 ;  /* 0x00000002040e7825 */ /* 0x001fc800078e020a */
[----:B------:R-:W-:Y:S01]  /*110d0*/  IMAD.WIDE R10, R19, 0x2, R6 ;  /* 0x00000002130a7825 */ /* 0x000fe200078e0206 */
[----:B------:R0:W4:Y:S03]  /*110e0*/  LDG.E.U16 R228, desc[UR60][R14.64] ;  /* 0x0000003c0ee47981 */ /* 0x000126000c1e1500 */
[C---:B------:R-:W-:Y:S02]  /*110f0*/  IMAD R154, R5.reuse, 0x69, RZ ;  /* 0x00000069059a7824 */ /* 0x040fe400078e02ff */
[----:B------:R-:W-:Y:S02]  /*11100*/  IMAD R22, R5, 0x70, RZ ;  /* 0x0000007005167824 */ /* 0x000fe400078e02ff */
[----:B-1----:R-:W-:-:S04]  /*11110*/  IMAD.WIDE R12, R4, 0x2, R20 ;  /* 0x00000002040c7825 */ /* 0x002fc800078e0214 */
[----:B------:R-:W-:Y:S01]  /*11120*/  IMAD.WIDE R20, R154, 0x2, R2 ;  /* 0x000000029a147825 */ /* 0x000fe200078e0202 */
[----:B------:R1:W2:Y:S03]  /*11130*/  LDG.E.U16 R227, desc[UR60][R12.64] ;  /* 0x0000003c0ce37981 */ /* 0x0002a6000c1e1500 */
[----:B0-----:R-:W-:-:S04]  /*11140*/  IMAD.WIDE R14, R4, 0x2, R10 ;  /* 0x00000002040e7825 */ /* 0x001fc800078e020a */
[----:B------:R-:W-:Y:S01]  /*11150*/  IMAD R19, R5, 0x78, RZ ;  /* 0x0000007805137824 */ /* 0x000fe200078e02ff */
[----:B------:R0:W2:Y:S01]  /*11160*/  LDG.E.U16 R226, desc[UR60][R14.64] ;  /* 0x0000003c0ee27981 */ /* 0x0000a2000c1e1500 */
[----:B------:R-:W-:-:S04]  /*11170*/  IMAD.WIDE R16, R22, 0x2, R2 ;  /* 0x0000000216107825 */ /* 0x000fc800078e0202 */
[----:B------:R-:W-:-:S04]  /*11180*/  IMAD.WIDE R10, R22, 0x2, R6 ;  /* 0x00000002160a7825 */ /* 0x000fc800078e0206 */
[----:B------:R-:W-:-:S04]  /*11190*/  IMAD.WIDE R22, R155, 0x2, R2 ;  /* 0x000000029b167825 */ /* 0x000fc800078e0202 */
[----:B-1----:R-:W-:-:S04]  /*111a0*/  IMAD.WIDE R12, R4, 0x2, R20 ;  /* 0x00000002040c7825 */ /* 0x002fc800078e0214 */
[----:B------:R-:W-:Y:S01]  /*111b0*/  IMAD.WIDE R152, R19, 0x2, R2 ;  /* 0x0000000213987825 */ /* 0x000fe200078e0202 */
[----:B------:R1:W2:Y:S03]  /*111c0*/  LDG.E.U16 R225, desc[UR60][R12.64] ;  /* 0x0000003c0ce17981 */ /* 0x0002a6000c1e1500 */
[----:B------:R-:W-:-:S04]  /*111d0*/  IMAD.WIDE R20, R4, 0x2, R16 ;  /* 0x0000000204147825 */ /* 0x000fc800078e0210 */
[C---:B------:R-:W-:Y:S01]  /*111e0*/  IMAD.WIDE R16, R4.reuse, 0x2, R22 ;  /* 0x0000000204107825 */ /* 0x040fe200078e0216 */
[----:B------:R-:W2:Y:S03]  /*111f0*/  LDG.E.U16 R224, desc[UR60][R20.64] ;  /* 0x0000003c14e07981 */ /* 0x000ea6000c1e1500 */
[C---:B0-----:R-:W-:Y:S01]  /*11200*/  IMAD.WIDE R14, R4.reuse, 0x2, R10 ;  /* 0x00000002040e7825 */ /* 0x041fe200078e020a */
[----:B------:R0:W2:Y:S03]  /*11210*/  LDG.E.U16 R221, desc[UR60][R16.64] ;  /* 0x0000003c10dd7981 */ /* 0x0000a6000c1e1500 */
[----:B-1----:R-:W-:Y:S01]  /*11220*/  IMAD.WIDE R12, R4, 0x2, R152 ;  /* 0x00000002040c7825 */ /* 0x002fe200078e0298 */
[----:B------:R1:W2:Y:S03]  /*11230*/  LDG.E.U16 R223, desc[UR60][R14.64] ;  /* 0x0000003c0edf7981 */ /* 0x0002a6000c1e1500 */
[----:B------:R-:W-:Y:S01]  /*11240*/  IMAD.WIDE R10, R19, 0x2, R6 ;  /* 0x00000002130a7825 */ /* 0x000fe200078e0206 */
[----:B------:R1:W2:Y:S01]  /*11250*/  LDG.E.U16 R222, desc[UR60][R12.64] ;  /* 0x0000003c0cde7981 */ /* 0x0002a2000c1e1500 */
[----:B0-----:R-:W-:-:S02]  /*11260*/  LEA R16, R5, R5, 0x3 ;  /* 0x0000000505107211 */ /* 0x001fc400078e18ff */
[----:B------:R-:W-:Y:S02]  /*11270*/  IMAD R152, R5, 0x6a, RZ ;  /* 0x0000006a05987824 */ /* 0x000fe400078e02ff */
[----:B-1----:R-:W-:-:S04]  /*11280*/  IMAD.WIDE R14, R4, 0x2, R10 ;  /* 0x00000002040e7825 */ /* 0x002fc800078e020a */
[----:B------:R-:W-:Y:S01]  /*11290*/  IMAD.WIDE R12, R154, 0x2, R6 ;  /* 0x000000029a0c7825 */ /* 0x000fe200078e0206 */
[----:B------:R0:W2:Y:S03]  /*112a0*/  LDG.E.U16 R220, desc[UR60][R14.64] ;  /* 0x0000003c0edc7981 */ /* 0x0000a6000c1e1500 */
[----:B------:R-:W-:-:S04]  /*112b0*/  IMAD.WIDE R10, R16, 0x2, R2 ;  /* 0x00000002100a7825 */ /* 0x000fc800078e0202 */
[----:B------:R-:W-:-:S04]  /*112c0*/  IMAD.WIDE R16, R16, 0x2, R6 ;  /* 0x0000000210107825 */ /* 0x000fc800078e0206 */
[----:B------:R-:W-:-:S04]  /*112d0*/  IMAD.WIDE R22, R152, 0x2, R2 ;  /* 0x0000000298167825 */ /* 0x000fc800078e0202 */
[----:B------:R-:W-:Y:S02]  /*112e0*/  IMAD R19, R5, 0x71, RZ ;  /* 0x0000007105137824 */ /* 0x000fe400078e02ff */
[----:B------:R-:W-:-:S04]  /*112f0*/  IMAD.WIDE R20, R4, 0x2, R12 ;  /* 0x0000000204147825 */ /* 0x000fc800078e020c */
[C---:B0-----:R-:W-:Y:S01]  /*11300*/  IMAD.WIDE R14, R4.reuse, 0x2, R10 ;  /* 0x00000002040e7825 */ /* 0x041fe200078e020a */
[----:B------:R0:W2:Y:S03]  /*11310*/  LDG.E.U16 R219, desc[UR60][R20.64] ;  /* 0x0000003c14db7981 */ /* 0x0000a6000c1e1500 */
[C---:B------:R-:W-:Y:S01]  /*11320*/  IMAD.WIDE R12, R4.reuse, 0x2, R16 ;  /* 0x00000002040c7825 */ /* 0x040fe200078e0210 */
[----:B------:R1:W2:Y:S03]  /*11330*/  LDG.E.U16 R218, desc[UR60][R14.64] ;  /* 0x0000003c0eda7981 */ /* 0x0002a6000c1e1500 */
[----:B------:R-:W-:Y:S01]  /*11340*/  IMAD.WIDE R16, R19, 0x2, R2 ;  /* 0x0000000213107825 */ /* 0x000fe200078e0202 */
[----:B------:R3:W2:Y:S03]  /*11350*/  LDG.E.U16 R217, desc[UR60][R12.64] ;  /* 0x0000003c0cd97981 */ /* 0x0006a6000c1e1500 */
[----:B------:R-:W-:-:S04]  /*11360*/  IMAD.WIDE R10, R4, 0x2, R22 ;  /* 0x00000002040a7825 */ /* 0x000fc800078e0216 */
[----:B0-----:R-:W-:Y:S01]  /*11370*/  IMAD R20, R5, 0x79, RZ ;  /* 0x0000007905147824 */ /* 0x001fe200078e02ff */
[----:B------:R0:W2:Y:S01]  /*11380*/  LDG.E.U16 R215, desc[UR60][R10.64] ;  /* 0x0000003c0ad77981 */ /* 0x0000a2000c1e1500 */
[----:B-1----:R-:W-:-:S04]  /*11390*/  IMAD.WIDE R14, R4, 0x2, R16 ;  /* 0x00000002040e7825 */ /* 0x002fc800078e0210 */
[--C-:B---3--:R-:W-:Y:S01]  /*113a0*/  IMAD.WIDE R12, R19, 0x2, R6.reuse ;  /* 0x00000002130c7825 */ /* 0x108fe200078e0206 */
[----:B------:R-:W-:Y:S01]  /*113b0*/  SHF.L.U32 R19, R5, 0x1, RZ ;  /* 0x0000000105137819 */ /* 0x000fe200000006ff */
[----:B------:R1:W3:Y:S02]  /*113c0*/  LDG.E.U16 R214, desc[UR60][R14.64] ;  /* 0x0000003c0ed67981 */ /* 0x0002e4000c1e1500 */
[----:B------:R-:W-:-:S04]  /*113d0*/  IMAD.WIDE R16, R20, 0x2, R6 ;  /* 0x0000000214107825 */ /* 0x000fc800078e0206 */
[----:B0-----:R-:W-:-:S04]  /*113e0*/  IMAD.WIDE R10, R20, 0x2, R2 ;  /* 0x00000002140a7825 */ /* 0x001fc800078e0202 */
[----:B------:R-:W-:-:S04]  /*113f0*/  IMAD.WIDE R20, R4, 0x2, R12 ;  /* 0x0000000204147825 */ /* 0x000fc800078e020c */
[----:B-1----:R-:W-:Y:S01]  /*11400*/  IMAD.WIDE R14, R4, 0x2, R10 ;  /* 0x00000002040e7825 */ /* 0x002fe200078e020a */
[----:B------:R0:W3:Y:S03]  /*11410*/  LDG.E.U16 R213, desc[UR60][R20.64] ;  /* 0x0000003c14d57981 */ /* 0x0000e6000c1e1500 */
[----:B------:R-:W-:Y:S01]  /*11420*/  IMAD R22, R5, 0xa, RZ ;  /* 0x0000000a05167824 */ /* 0x000fe200078e02ff */
[----:B------:R-:W3:Y:S01]  /*11430*/  LDG.E.U16 R212, desc[UR60][R14.64] ;  /* 0x0000003c0ed47981 */ /* 0x000ee2000c1e1500 */
[----:B------:R-:W-:-:S04]  /*11440*/  IMAD.WIDE R10, R19, 0x2, R2 ;  /* 0x00000002130a7825 */ /* 0x000fc800078e0202 */
[----:B------:R-:W-:-:S04]  /*11450*/  IMAD.WIDE R12, R4, 0x2, R16 ;  /* 0x00000002040c7825 */ /* 0x000fc800078e0210 */
[----:B------:R-:W-:Y:S01]  /*11460*/  IMAD.WIDE R16, R19, 0x2, R6 ;  /* 0x0000000213107825 */ /* 0x000fe200078e0206 */
[----:B------:R1:W3:Y:S03]  /*11470*/  LDG.E.U16 R211, desc[UR60][R12.64] ;  /* 0x0000003c0cd37981 */ /* 0x0002e6000c1e1500 */
[----:B0-----:R-:W-:-:S04]  /*11480*/  IMAD.WIDE R20, R22, 0x2, R2 ;  /* 0x0000000216147825 */ /* 0x001fc800078e0202 */
[----:B------:R-:W-:Y:S02]  /*11490*/  IMAD R19, R5, 0x72, RZ ;  /* 0x0000007205137824 */ /* 0x000fe400078e02ff */
[----:B-1----:R-:W-:-:S04]  /*114a0*/  IMAD.WIDE R12, R4, 0x2, R10 ;  /* 0x00000002040c7825 */ /* 0x002fc800078e020a */
[C---:B------:R-:W-:Y:S01]  /*114b0*/  IMAD.WIDE R10, R4.reuse, 0x2, R16 ;  /* 0x00000002040a7825 */ /* 0x040fe200078e0210 */
[----:B------:R0:W3:Y:S03]  /*114c0*/  LDG.E.U16 R210, desc[UR60][R12.64] ;  /* 0x0000003c0cd27981 */ /* 0x0000e6000c1e1500 */
[----:B------:R-:W-:Y:S01]  /*114d0*/  IMAD.WIDE R16, R4, 0x2, R20 ;  /* 0x0000000204107825 */ /* 0x000fe200078e0214 */
[----:B------:R1:W3:Y:S03]  /*114e0*/  LDG.E.U16 R209, desc[UR60][R10.64] ;  /* 0x0000003c0ad17981 */ /* 0x0002e6000c1e1500 */
[--C-:B------:R-:W-:Y:S01]  /*114f0*/  IMAD.WIDE R14, R22, 0x2, R6.reuse ;  /* 0x00000002160e7825 */ /* 0x100fe200078e0206 */
[----:B------:R1:W3:Y:S03]  /*11500*/  LDG.E.U16 R208, desc[UR60][R16.64] ;  /* 0x0000003c10d07981 */ /* 0x0002e6000c1e1500 */
[----:B0-----:R-:W-:-:S04]  /*11510*/  IMAD.WIDE R12, R152, 0x2, R6 ;  /* 0x00000002980c7825 */ /* 0x001fc800078e0206 */
[----:B-1----:R-:W-:-:S04]  /*11520*/  IMAD.WIDE R10, R19, 0x2, R2 ;  /* 0x00000002130a7825 */ /* 0x002fc800078e0202 */
[----:B------:R-:W-:-:S04]  /*11530*/  IMAD.WIDE R16, R19, 0x2, R6 ;  /* 0x0000000213107825 */ /* 0x000fc800078e0206 */
[----:B------:R-:W-:Y:S02]  /*11540*/  IMAD R19, R5, 0x7a, RZ ;  /* 0x0000007a05137824 */ /* 0x000fe400078e02ff */
[----:B------:R-:W-:-:S04]  /*11550*/  IMAD.WIDE R14, R4, 0x2, R14 ;  /* 0x00000002040e7825 */ /* 0x000fc800078e020e */
[C---:B------:R-:W-:Y:S01]  /*11560*/  IMAD.WIDE R10, R4.reuse, 0x2, R10 ;  /* 0x00000002040a7825 */ /* 0x040fe200078e020a */
[----:B------:R0:W3:Y:S03]  /*11570*/  LDG.E.U16 R207, desc[UR60][R14.64] ;  /* 0x0000003c0ecf7981 */ /* 0x0000e6000c1e1500 */
[C---:B------:R-:W-:Y:S01]  /*11580*/  IMAD.WIDE R20, R4.reuse, 0x2, R12 ;  /* 0x0000000204147825 */ /* 0x040fe200078e020c */
[----:B------:R1:W3:Y:S03]  /*11590*/  LDG.E.U16 R205, desc[UR60][R10.64] ;  /* 0x0000003c0acd7981 */ /* 0x0002e6000c1e1500 */
[----:B------:R-:W-:Y:S01]  /*115a0*/  IMAD.WIDE R12, R19, 0x2, R2 ;  /* 0x00000002130c7825 */ /* 0x000fe200078e0202 */
[----:B------:R-:W-:Y:S01]  /*115b0*/  LEA R22, R5, R5, 0x1 ;  /* 0x0000000505167211 */ /* 0x000fe200078e08ff */
[----:B------:R-:W3:Y:S02]  /*115c0*/  LDG.E.U16 R206, desc[UR60][R20.64] ;  /* 0x0000003c14ce7981 */ /* 0x000ee4000c1e1500 */
[----:B0-----:R-:W-:-:S04]  /*115d0*/  IMAD.WIDE R14, R4, 0x2, R16 ;  /* 0x00000002040e7825 */ /* 0x001fc800078e0210 */
[----:B-1----:R-:W-:Y:S01]  /*115e0*/  IMAD.WIDE R10, R19, 0x2, R6 ;  /* 0x00000002130a7825 */ /* 0x002fe200078e0206 */
[----:B------:R0:W3:Y:S03]  /*115f0*/  LDG.E.U16 R204, desc[UR60][R14.64] ;  /* 0x0000003c0ecc7981 */ /* 0x0000e6000c1e1500 */
[----:B------:R-:W-:-:S04]  /*11600*/  IMAD.WIDE R16, R4, 0x2, R12 ;  /* 0x0000000204107825 */ /* 0x000fc800078e020c */
[----:B------:R-:W-:Y:S01]  /*11610*/  IMAD R19, R5, 0xb, RZ ;  /* 0x0000000b05137824 */ /* 0x000fe200078e02ff */
[----:B------:R1:W3:Y:S01]  /*11620*/  LDG.E.U16 R203, desc[UR60][R16.64] ;  /* 0x0000003c10cb7981 */ /* 0x0002e2000c1e1500 */
[----:B------:R-:W-:-:S04]  /*11630*/  IMAD.WIDE R12, R22, 0x2, R6 ;  /* 0x00000002160c7825 */ /* 0x000fc800078e0206 */
[----:B0-----:R-:W-:-:S04]  /*11640*/  IMAD.WIDE R14, R4, 0x2, R10 ;  /* 0x00000002040e7825 */ /* 0x001fc800078e020a */
[C---:B------:R-:W-:Y:S01]  /*11650*/  IMAD.WIDE R10, R19.reuse, 0x2, R2 ;  /* 0x00000002130a7825 */ /* 0x040fe200078e0202 */
[----:B------:R0:W3:Y:S03]  /*11660*/  LDG.E.U16 R202, desc[UR60][R14.64] ;  /* 0x0000003c0eca7981 */ /* 0x0000e6000c1e1500 */
[----:B-1----:R-:W-:-:S04]  /*11670*/  IMAD.WIDE R16, R19, 0x2, R6 ;  /* 0x0000000213107825 */ /* 0x002fc800078e0206 */
[----:B------:R-:W-:Y:S02]  /*11680*/  IMAD R19, R5, 0x6b, RZ ;  /* 0x0000006b05137824 */ /* 0x000fe400078e02ff */
[----:B0-----:R-:W-:-:S04]  /*11690*/  IMAD.WIDE R14, R4, 0x2, R12 ;  /* 0x00000002040e7825 */ /* 0x001fc800078e020c */
[C---:B------:R-:W-:Y:S01]  /*116a0*/  IMAD.WIDE R12, R4.reuse, 0x2, R10 ;  /* 0x00000002040c7825 */ /* 0x040fe200078e020a */
[----:B------:R0:W3:Y:S03]  /*116b0*/  LDG.E.U16 R200, desc[UR60][R14.64] ;  /* 0x0000003c0ec87981 */ /* 0x0000e6000c1e1500 */
[----:B------:R-:W-:Y:S01]  /*116c0*/  IMAD.WIDE R10, R4, 0x2, R16 ;  /* 0x00000002040a7825 */ /* 0x000fe200078e0210 */
[----:B------:R-:W3:Y:S04]  /*116d0*/  LDG.E.U16 R199, desc[UR60][R12.64] ;  /* 0x0000003c0cc77981 */ /* 0x000ee8000c1e1500 */
[----:B------:R1:W3:Y:S01]  /*116e0*/  LDG.E.U16 R198, desc[UR60][R10.64] ;  /* 0x0000003c0ac67981 */ /* 0x0002e2000c1e1500 */
[----:B0-----:R-:W-:-:S04]  /*116f0*/  IMAD.WIDE R14, R19, 0x2, R2 ;  /* 0x00000002130e7825 */ /* 0x001fc800078e0202 */
[----:B------:R-:W-:Y:S02]  /*11700*/  IMAD R16, R5, 0x73, RZ ;  /* 0x0000007305107824 */ /* 0x000fe400078e02ff */
[----:B-1----:R-:W-:-:S04]  /*11710*/  IMAD.WIDE R10, R19, 0x2, R6 ;  /* 0x00000002130a7825 */ /* 0x002fc800078e0206 */
        /* <DEDUP_REMOVED lines=8> */
[----:B0-----:R-:W-:Y:S01]  /*117a0*/  IMAD.WIDE R12, R16, 0x2, R6 ;  /* 0x00000002100c7825 */ /* 0x001fe200078e0206 */
[----:B------:R0:W3:Y:S03]  /*117b0*/  LDG.E.U16 R201, desc[UR60][R20.64] ;  /* 0x0000003c14c97981 */ /* 0x0000e6000c1e1500 */
[----:B------:R-:W-:-:S04]  /*117c0*/  IMAD.WIDE R16, R4, 0x2, R14 ;  /* 0x0000000204107825 */ /* 0x000fc800078e020e */
[----:B------:R-:W-:Y:S01]  /*117d0*/  IMAD R152, R5, 0x6c, RZ ;  /* 0x0000006c05987824 */ /* 0x000fe200078e02ff */
[----:B------:R4:W3:Y:S01]  /*117e0*/  LDG.E.U16 R194, desc[UR60][R16.64] ;  /* 0x0000003c10c27981 */ /* 0x0008e2000c1e1500 */
[----:B------:R-:W-:-:S04]  /*117f0*/  IMAD.WIDE R22, R19, 0x2, R2 ;  /* 0x0000000213167825 */ /* 0x000fc800078e0202 */
[----:B-1----:R-:W-:-:S04]  /*11800*/  IMAD.WIDE R10, R19, 0x2, R6 ;  /* 0x00000002130a7825 */ /* 0x002fc800078e0206 */
[----:B0-----:R-:W-:Y:S01]  /*11810*/  IMAD.WIDE R20, R152, 0x2, R2 ;  /* 0x0000000298147825 */ /* 0x001fe200078e0202 */
[----:B----4-:R-:W-:-:S03]  /*11820*/  SHF.L.U32 R17, R5, 0x2, RZ ;  /* 0x0000000205117819 */ /* 0x010fc600000006ff */
[----:B------:R-:W-:-:S04]  /*11830*/  IMAD.WIDE R14, R4, 0x2, R12 ;  /* 0x00000002040e7825 */ /* 0x000fc800078e020c */
[C---:B------:R-:W-:Y:S01]  /*11840*/  IMAD.WIDE R12, R4.reuse, 0x2, R22 ;  /* 0x00000002040c7825 */ /* 0x040fe200078e0216 */
[----:B------:R0:W4:Y:S03]  /*11850*/  LDG.E.U16 R193, desc[UR60][R14.64] ;  /* 0x0000003c0ec17981 */ /* 0x000126000c1e1500 */
[C---:B------:R-:W-:Y:S01]  /*11860*/  IMAD.WIDE R10, R4.reuse, 0x2, R10 ;  /* 0x00000002040a7825 */ /* 0x040fe200078e020a */
[----:B------:R1:W4:Y:S03]  /*11870*/  LDG.E.U16 R192, desc[UR60][R12.64] ;  /* 0x0000003c0cc07981 */ /* 0x000326000c1e1500 */
[----:B------:R-:W-:Y:S01]  /*11880*/  IMAD R16, R5, 0xc, RZ ;  /* 0x0000000c05107824 */ /* 0x000fe200078e02ff */
[----:B------:R1:W4:Y:S01]  /*11890*/  LDG.E.U16 R191, desc[UR60][R10.64] ;  /* 0x0000003c0abf7981 */ /* 0x000322000c1e1500 */
[----:B------:R-:W-:-:S04]  /*118a0*/  IMAD.WIDE R20, R4, 0x2, R20 ;  /* 0x0000000204147825 */ /* 0x000fc800078e0214 */
[C---:B0-----:R-:W-:Y:S01]  /*118b0*/  IMAD.WIDE R14, R17.reuse, 0x2, R2 ;  /* 0x00000002110e7825 */ /* 0x041fe200078e0202 */
[----:B------:R0:W4:Y:S03]  /*118c0*/  LDG.E.U16 R195, desc[UR60][R20.64] ;  /* 0x0000003c14c37981 */ /* 0x000126000c1e1500 */
[----:B-1----:R-:W-:-:S04]  /*118d0*/  IMAD.WIDE R12, R17, 0x2, R6 ;  /* 0x00000002110c7825 */ /* 0x002fc800078e0206 */
[----:B------:R-:W-:-:S04]  /*118e0*/  IMAD.WIDE R10, R16, 0x2, R2 ;  /* 0x00000002100a7825 */ /* 0x000fc800078e0202 */
[----:B------:R-:W-:Y:S02]  /*118f0*/  IMAD R19, R5, 0x74, RZ ;  /* 0x0000007405137824 */ /* 0x000fe400078e02ff */
[----:B------:R-:W-:-:S04]  /*11900*/  IMAD.WIDE R14, R4, 0x2, R14 ;  /* 0x00000002040e7825 */ /* 0x000fc800078e020e */
[----:B0-----:R-:W-:Y:S01]  /*11910*/  IMAD.WIDE R20, R152, 0x2, R6 ;  /* 0x0000000298147825 */ /* 0x001fe200078e0206 */
[----:B------:R0:W4:Y:S03]  /*11920*/  LDG.E.U16 R190, desc[UR60][R14.64] ;  /* 0x0000003c0ebe7981 */ /* 0x000126000c1e1500 */
[----:B------:R-:W-:-:S04]  /*11930*/  IMAD.WIDE R22, R19, 0x2, R2 ;  /* 0x0000000213167825 */ /* 0x000fc800078e0202 */
[----:B------:R-:W-:-:S04]  /*11940*/  IMAD.WIDE R12, R4, 0x2, R12 ;  /* 0x00000002040c7825 */ /* 0x000fc800078e020c */
[----:B------:R-:W-:Y:S01]  /*11950*/  IMAD.WIDE R10, R4, 0x2, R10 ;  /* 0x00000002040a7825 */ /* 0x000fe200078e020a */
[----:B------:R1:W4:Y:S03]  /*11960*/  LDG.E.U16 R189, desc[UR60][R12.64] ;  /* 0x0000003c0cbd7981 */ /* 0x000326000c1e1500 */
[----:B------:R-:W-:Y:S01]  /*11970*/  IMAD.WIDE R16, R16, 0x2, R6 ;  /* 0x0000000210107825 */ /* 0x000fe200078e0206 */
[----:B------:R1:W4:Y:S03]  /*11980*/  LDG.E.U16 R188, desc[UR60][R10.64] ;  /* 0x0000003c0abc7981 */ /* 0x000326000c1e1500 */
[----:B0-----:R-:W-:Y:S01]  /*11990*/  IMAD.WIDE R14, R4, 0x2, R20 ;  /* 0x00000002040e7825 */ /* 0x001fe200078e0214 */
[----:B------:R-:W-:-:S03]  /*119a0*/  LEA R20, R5, R5, 0x2 ;  /* 0x0000000505147211 */ /* 0x000fc600078e10ff */
[C---:B-1----:R-:W-:Y:S01]  /*119b0*/  IMAD.WIDE R12, R4.reuse, 0x2, R22 ;  /* 0x00000002040c7825 */ /* 0x042fe200078e0216 */
[----:B------:R0:W4:Y:S03]  /*119c0*/  LDG.E.U16 R186, desc[UR60][R14.64] ;  /* 0x0000003c0eba7981 */ /* 0x000126000c1e1500 */
[----:B------:R-:W-:Y:S01]  /*119d0*/  IMAD.WIDE R10, R19, 0x2, R6 ;  /* 0x00000002130a7825 */ /* 0x000fe200078e0206 */
[----:B------:R1:W4:Y:S03]  /*119e0*/  LDG.E.U16 R185, desc[UR60][R12.64] ;  /* 0x0000003c0cb97981 */ /* 0x000326000c1e1500 */
[----:B------:R-:W-:-:S04]  /*119f0*/  IMAD.WIDE R16, R4, 0x2, R16 ;  /* 0x0000000204107825 */ /* 0x000fc800078e0210 */
[----:B0-----:R-:W-:Y:S01]  /*11a00*/  IMAD R14, R5, 0x7c, RZ ;  /* 0x0000007c050e7824 */ /* 0x001fe200078e02ff */
[----:B------:R0:W4:Y:S01]  /*11a10*/  LDG.E.U16 R187, desc[UR60][R16.64] ;  /* 0x0000003c10bb7981 */ /* 0x000122000c1e1500 */
[----:B-1----:R-:W-:-:S04]  /*11a20*/  IMAD.WIDE R12, R4, 0x2, R10 ;  /* 0x00000002040c7825 */ /* 0x002fc800078e020a */
[--C-:B------:R-:W-:Y:S01]  /*11a30*/  IMAD.WIDE R10, R20, 0x2, R2.reuse ;  /* 0x00000002140a7825 */ /* 0x100fe200078e0202 */
[----:B------:R1:W4:Y:S03]  /*11a40*/  LDG.E.U16 R184, desc[UR60][R12.64] ;  /* 0x0000003c0cb87981 */ /* 0x000326000c1e1500 */
[----:B0-----:R-:W-:-:S04]  /*11a50*/  IMAD.WIDE R16, R14, 0x2, R2 ;  /* 0x000000020e107825 */ /* 0x001fc800078e0202 */
[----:B------:R-:W-:Y:S02]  /*11a60*/  IMAD R19, R5, 0xd, RZ ;  /* 0x0000000d05137824 */ /* 0x000fe400078e02ff */
[----:B------:R-:W-:-:S04]  /*11a70*/  IMAD.WIDE R14, R14, 0x2, R6 ;  /* 0x000000020e0e7825 */ /* 0x000fc800078e0206 */
[----:B------:R-:W-:-:S04]  /*11a80*/  IMAD.WIDE R22, R19, 0x2, R2 ;  /* 0x0000000213167825 */ /* 0x000fc800078e0202 */
[----:B------:R-:W-:-:S04]  /*11a90*/  IMAD.WIDE R10, R4, 0x2, R10 ;  /* 0x00000002040a7825 */ /* 0x000fc800078e020a */
[----:B-1----:R-:W-:Y:S01]  /*11aa0*/  IMAD.WIDE R12, R4, 0x2, R14 ;  /* 0x00000002040c7825 */ /* 0x002fe200078e020e */
[----:B------:R0:W4:Y:S03]  /*11ab0*/  LDG.E.U16 R181, desc[UR60][R10.64] ;  /* 0x0000003c0ab57981 */ /* 0x000126000c1e1500 */
[----:B------:R-:W-:Y:S01]  /*11ac0*/  IMAD.WIDE R20, R20, 0x2, R6 ;  /* 0x0000000214147825 */ /* 0x000fe200078e0206 */
[----:B------:R1:W4:Y:S03]  /*11ad0*/  LDG.E.U16 R182, desc[UR60][R12.64] ;  /* 0x0000003c0cb67981 */ /* 0x000326000c1e1500 */
[----:B------:R-:W-:-:S04]  /*11ae0*/  IMAD.WIDE R16, R4, 0x2, R16 ;  /* 0x0000000204107825 */ /* 0x000fc800078e0210 */
[----:B------:R-:W-:Y:S01]  /*11af0*/  IMAD.WIDE R14, R4, 0x2, R22 ;  /* 0x00000002040e7825 */ /* 0x000fe200078e0216 */
[----:B------:R2:W4:Y:S03]  /*11b00*/  LDG.E.U16 R183, desc[UR60][R16.64] ;  /* 0x0000003c10b77981 */ /* 0x000526000c1e1500 */
[--C-:B0-----:R-:W-:Y:S01]  /*11b10*/  IMAD.WIDE R10, R19, 0x2, R6.reuse ;  /* 0x00000002130a7825 */ /* 0x101fe200078e0206 */
[----:B------:R0:W4:Y:S03]  /*11b20*/  LDG.E.U16 R179, desc[UR60][R14.64] ;  /* 0x0000003c0eb37981 */ /* 0x000126000c1e1500 */
[----:B------:R-:W-:Y:S02]  /*11b30*/  IMAD R22, R5, 0x66, RZ ;  /* 0x0000006605167824 */ /* 0x000fe400078e02ff */
[----:B-1----:R-:W-:-:S04]  /*11b40*/  IMAD.WIDE R12, R156, 0x2, R6 ;  /* 0x000000029c0c7825 */ /* 0x002fc800078e0206 */
[----:B--2---:R-:W-:-:S04]  /*11b50*/  IMAD.WIDE R16, R4, 0x2, R20 ;  /* 0x0000000204107825 */ /* 0x004fc800078e0214 */
[----:B------:R-:W-:Y:S01]  /*11b60*/  IMAD R19, R5, 0x6d, RZ ;  /* 0x0000006d05137824 */ /* 0x000fe200078e02ff */
[----:B------:R1:W2:Y:S01]  /*11b70*/  LDG.E.U16 R180, desc[UR60][R16.64] ;  /* 0x0000003c10b47981 */ /* 0x0002a2000c1e1500 */
[----:B0-----:R-:W-:-:S04]  /*11b80*/  IMAD.WIDE R14, R4, 0x2, R10 ;  /* 0x00000002040e7825 */ /* 0x001fc800078e020a */
[----:B------:R-:W-:Y:S01]  /*11b90*/  IMAD.WIDE R20, R22, 0x2, R2 ;  /* 0x0000000216147825 */ /* 0x000fe200078e0202 */
[----:B------:R0:W2:Y:S03]  /*11ba0*/  LDG.E.U16 R178, desc[UR60][R14.64] ;  /* 0x0000003c0eb27981 */ /* 0x0000a6000c1e1500 */
[----:B------:R-:W-:-:S04]  /*11bb0*/  IMAD.WIDE R10, R4, 0x2, R12 ;  /* 0x00000002040a7825 */ /* 0x000fc800078e020c */
[----:B------:R-:W-:Y:S01]  /*11bc0*/  IMAD R23, R5, 0x75, RZ ;  /* 0x0000007505177824 */ /* 0x000fe200078e02ff */
[----:B------:R0:W2:Y:S01]  /*11bd0*/  LDG.E.U16 R177, desc[UR60][R10.64] ;  /* 0x0000003c0ab17981 */ /* 0x0000a2000c1e1500 */
[----:B-1----:R-:W-:-:S04]  /*11be0*/  IMAD.WIDE R16, R19, 0x2, R2 ;  /* 0x0000000213107825 */ /* 0x002fc800078e0202 */
[----:B------:R-:W-:-:S04]  /*11bf0*/  IMAD.WIDE R12, R19, 0x2, R6 ;  /* 0x00000002130c7825 */ /* 0x000fc800078e0206 */
[----:B0-----:R-:W-:-:S04]  /*11c00*/  IMAD.WIDE R14, R4, 0x2, R20 ;  /* 0x00000002040e7825 */ /* 0x001fc800078e0214 */
[C---:B------:R-:W-:Y:S01]  /*11c10*/  IMAD.WIDE R20, R23.reuse, 0x2, R2 ;  /* 0x0000000217147825 */ /* 0x040fe200078e0202 */
[----:B------:R0:W2:Y:S03]  /*11c20*/  LDG.E.U16 R176, desc[UR60][R14.64] ;  /* 0x0000003c0eb07981 */ /* 0x0000a6000c1e1500 */
[----:B------:R-:W-:-:S04]  /*11c30*/  IMAD.WIDE R10, R23, 0x2, R6 ;  /* 0x00000002170a7825 */ /* 0x000fc800078e0206 */
[----:B------:R-:W-:-:S04]  /*11c40*/  IMAD.WIDE R16, R4, 0x2, R16 ;  /* 0x0000000204107825 */ /* 0x000fc800078e0210 */
[C---:B0-----:R-:W-:Y:S01]  /*11c50*/  IMAD.WIDE R14, R4.reuse, 0x2, R12 ;  /* 0x00000002040e7825 */ /* 0x041fe200078e020c */
[----:B------:R0:W2:Y:S03]  /*11c60*/  LDG.E.U16 R175, desc[UR60][R16.64] ;  /* 0x0000003c10af7981 */ /* 0x0000a6000c1e1500 */
[C---:B------:R-:W-:Y:S01]  /*11c70*/  IMAD.WIDE R12, R4.reuse, 0x2, R20 ;  /* 0x00000002040c7825 */ /* 0x040fe200078e0214 */
[----:B------:R1:W2:Y:S03]  /*11c80*/  LDG.E.U16 R174, desc[UR60][R14.64] ;  /* 0x0000003c0eae7981 */ /* 0x0002a6000c1e1500 */
[----:B------:R-:W-:Y:S01]  /*11c90*/  IMAD.WIDE R10, R4, 0x2, R10 ;  /* 0x00000002040a7825 */ /* 0x000fe200078e020a */
[----:B------:R1:W2:Y:S03]  /*11ca0*/  LDG.E.U16 R173, desc[UR60][R12.64] ;  /* 0x0000003c0cad7981 */ /* 0x0002a6000c1e1500 */
[C---:B0-----:R-:W-:Y:S01]  /*11cb0*/  IMAD R17, R5.reuse, 0x7d, RZ ;  /* 0x0000007d05117824 */ /* 0x041fe200078e02ff */
[----:B------:R0:W2:Y:S01]  /*11cc0*/  LDG.E.U16 R172, desc[UR60][R10.64] ;  /* 0x0000003c0aac7981 */ /* 0x0000a2000c1e1500 */
[----:B------:R-:W-:-:S02]  /*11cd0*/  IMAD R16, R5, 0x6, RZ ;  /* 0x0000000605107824 */ /* 0x000fc400078e02ff */
[----:B-1----:R-:W-:-:S04]  /*11ce0*/  IMAD.WIDE R14, R17, 0x2, R2 ;  /* 0x00000002110e7825 */ /* 0x002fc800078e0202 */
[----:B------:R-:W-:-:S04]  /*11cf0*/  IMAD.WIDE R12, R17, 0x2, R6 ;  /* 0x00000002110c7825 */ /* 0x000fc800078e0206 */
[----:B0-----:R-:W-:-:S04]  /*11d00*/  IMAD.WIDE R10, R16, 0x2, R2 ;  /* 0x00000002100a7825 */ /* 0x001fc800078e0202 */
[----:B------:R-:W-:Y:S02]  /*11d10*/  IMAD R19, R5, 0x6e, RZ ;  /* 0x0000006e05137824 */ /* 0x000fe400078e02ff */
[----:B------:R-:W-:-:S04]  /*11d20*/  IMAD.WIDE R20, R22, 0x2, R6 ;  /* 0x0000000216147825 */ /* 0x000fc800078e0206 */
[----:B------:R-:W-:-:S04]  /*11d30*/  IMAD.WIDE R12, R4, 0x2, R12 ;  /* 0x00000002040c7825 */ /* 0x000fc800078e020c */
[----:B------:R-:W-:Y:S01]  /*11d40*/  IMAD.WIDE R16, R16, 0x2, R6 ;  /* 0x0000000210107825 */ /* 0x000fe200078e0206 */
[----:B------:R0:W2:Y:S03]  /*11d50*/  LDG.E.U16 R170, desc[UR60][R12.64] ;  /* 0x0000003c0caa7981 */ /* 0x0000a6000c1e1500 */
[----:B------:R-:W-:-:S04]  /*11d60*/  IMAD.WIDE R14, R4, 0x2, R14 ;  /* 0x00000002040e7825 */ /* 0x000fc800078e020e */
[C---:B------:R-:W-:Y:S01]  /*11d70*/  IMAD.WIDE R10, R4.reuse, 0x2, R10 ;  /* 0x00000002040a7825 */ /* 0x040fe200078e020a */
[----:B------:R1:W2:Y:S03]  /*11d80*/  LDG.E.U16 R171, desc[UR60][R14.64] ;  /* 0x0000003c0eab7981 */ /* 0x0002a6000c1e1500 */
[----:B------:R-:W-:Y:S01]  /*11d90*/  IMAD.WIDE R22, R19, 0x2, R2 ;  /* 0x0000000213167825 */ /* 0x000fe200078e0202 */
[----:B------:R1:W2:Y:S03]  /*11da0*/  LDG.E.U16 R169, desc[UR60][R10.64] ;  /* 0x0000003c0aa97981 */ /* 0x0002a6000c1e1500 */
[----:B0-----:R-:W-:-:S04]  /*11db0*/  IMAD.WIDE R12, R4, 0x2, R20 ;  /* 0x00000002040c7825 */ /* 0x001fc800078e0214 */
[C---:B-1----:R-:W-:Y:S01]  /*11dc0*/  IMAD.WIDE R14, R4.reuse, 0x2, R16 ;  /* 0x00000002040e7825 */ /* 0x042fe200078e0210 */
[----:B------:R0:W2:Y:S03]  /*11dd0*/  LDG.E.U16 R167, desc[UR60][R12.64] ;  /* 0x0000003c0ca77981 */ /* 0x0000a6000c1e1500 */
[----:B------:R-:W-:Y:S01]  /*11de0*/  IMAD.WIDE R10, R4, 0x2, R22 ;  /* 0x00000002040a7825 */ /* 0x000fe200078e0216 */
[----:B------:R1:W2:Y:S03]  /*11df0*/  LDG.E.U16 R168, desc[UR60][R14.64] ;  /* 0x0000003c0ea87981 */ /* 0x0002a6000c1e1500 */
[----:B------:R-:W-:Y:S01]  /*11e00*/  IMAD R16, R5, 0x76, RZ ;  /* 0x0000007605107824 */ /* 0x000fe200078e02ff */
[----:B------:R1:W2:Y:S03]  /*11e10*/  LDG.E.U16 R166, desc[UR60][R10.64] ;  /* 0x0000003c0aa67981 */ /* 0x0002a6000c1e1500 */
[----:B0-----:R-:W-:-:S04]  /*11e20*/  IMAD.WIDE R12, R16, 0x2, R2 ;  /* 0x00000002100c7825 */ /* 0x001fc800078e0202 */
[----:B-1----:R-:W-:Y:S01]  /*11e30*/  IMAD.WIDE R14, R19, 0x2, R6 ;  /* 0x00000002130e7825 */ /* 0x002fe200078e0206 */
[----:B------:R-:W-:-:S03]  /*11e40*/  LEA R19, R5, -R5, 0x3 ;  /* 0x8000000505137211 */ /* 0x000fc600078e18ff */
[----:B------:R-:W-:-:S04]  /*11e50*/  IMAD.WIDE R10, R16, 0x2, R6 ;  /* 0x00000002100a7825 */ /* 0x000fc800078e0206 */
[----:B------:R-:W-:Y:S02]  /*11e60*/  IMAD R17, R5, 0x7e, RZ ;  /* 0x0000007e05117824 */ /* 0x000fe400078e02ff */
[----:B------:R-:W-:-:S04]  /*11e70*/  IMAD.WIDE R20, R4, 0x2, R12 ;  /* 0x0000000204147825 */ /* 0x000fc800078e020c */
[----:B------:R-:W-:Y:S01]  /*11e80*/  IMAD.WIDE R22, R17, 0x2, R2 ;  /* 0x0000000211167825 */ /* 0x000fe200078e0202 */
[----:B------:R-:W2:Y:S03]  /*11e90*/  LDG.E.U16 R164, desc[UR60][R20.64] ;  /* 0x0000003c14a47981 */ /* 0x000ea6000c1e1500 */
[----:B------:R-:W-:-:S04]  /*11ea0*/  IMAD.WIDE R12, R4, 0x2, R10 ;  /* 0x00000002040c7825 */ /* 0x000fc800078e020a */
[----:B------:R-:W-:Y:S01]  /*11eb0*/  IMAD.WIDE R14, R4, 0x2, R14 ;  /* 0x00000002040e7825 */ /* 0x000fe200078e020e */
[----:B------:R-:W2:Y:S03]  /*11ec0*/  LDG.E.U16 R163, desc[UR60][R12.64] ;  /* 0x0000003c0ca37981 */ /* 0x000ea6000c1e1500 */
[----:B------:R-:W-:Y:S01]  /*11ed0*/  IMAD.WIDE R16, R17, 0x2, R6 ;  /* 0x0000000211107825 */ /* 0x000fe200078e0206 */
[----:B------:R0:W2:Y:S03]  /*11ee0*/  LDG.E.U16 R165, desc[UR60][R14.64] ;  /* 0x0000003c0ea57981 */ /* 0x0000a6000c1e1500 */
[----:B------:R-:W-:-:S04]  /*11ef0*/  IMAD.WIDE R10, R19, 0x2, R2 ;  /* 0x00000002130a7825 */ /* 0x000fc800078e0202 */
[----:B------:R-:W-:-:S04]  /*11f00*/  IMAD.WIDE R16, R4, 0x2, R16 ;  /* 0x0000000204107825 */ /* 0x000fc800078e0210 */
[----:B0-----:R-:W-:Y:S01]  /*11f10*/  IMAD.WIDE R14, R19, 0x2, R6 ;  /* 0x00000002130e7825 */ /* 0x001fe200078e0206 */
[----:B------:R0:W2:Y:S03]  /*11f20*/  LDG.E.U16 R161, desc[UR60][R16.64] ;  /* 0x0000003c10a17981 */ /* 0x0000a6000c1e1500 */
[----:B------:R-:W-:-:S04]  /*11f30*/  IMAD.WIDE R12, R4, 0x2, R10 ;  /* 0x00000002040c7825 */ /* 0x000fc800078e020a */
[----:B------:R-:W-:Y:S01]  /*11f40*/  IMAD.WIDE R10, R157, 0x2, R6 ;  /* 0x000000029d0a7825 */ /* 0x000fe200078e0206 */
[----:B------:R1:W2:Y:S03]  /*11f50*/  LDG.E.U16 R160, desc[UR60][R12.64] ;  /* 0x0000003c0ca07981 */ /* 0x0002a6000c1e1500 */
[----:B------:R-:W-:-:S04]  /*11f60*/  IMAD.WIDE R20, R4, 0x2, R22 ;  /* 0x0000000204147825 */ /* 0x000fc800078e0216 */
[C---:B------:R-:W-:Y:S01]  /*11f70*/  IMAD R19, R5.reuse, 0x5f, RZ ;  /* 0x0000005f05137824 */ /* 0x040fe200078e02ff */
[----:B------:R3:W2:Y:S01]  /*11f80*/  LDG.E.U16 R162, desc[UR60][R20.64] ;  /* 0x0000003c14a27981 */ /* 0x0006a2000c1e1500 */
[----:B------:R-:W-:Y:S02]  /*11f90*/  IMAD R22, R5, 0x67, RZ ;  /* 0x0000006705167824 */ /* 0x000fe400078e02ff */
[----:B0-----:R-:W-:-:S04]  /*11fa0*/  IMAD.WIDE R16, R4, 0x2, R14 ;  /* 0x0000000204107825 */ /* 0x001fc800078e020e */
[----:B------:R-:W-:Y:S01]  /*11fb0*/  IMAD.WIDE R14, R4, 0x2, R10 ;  /* 0x00000002040e7825 */ /* 0x000fe200078e020a */
[----:B------:R0:W2:Y:S03]  /*11fc0*/  LDG.E.U16 R159, desc[UR60][R16.64] ;  /* 0x0000003c109f7981 */ /* 0x0000a6000c1e1500 */
[----:B-1----:R-:W-:Y:S01]  /*11fd0*/  IMAD.WIDE R12, R19, 0x2, R6 ;  /* 0x00000002130c7825 */ /* 0x002fe200078e0206 */
[----:B------:R1:W2:Y:S03]  /*11fe0*/  LDG.E.U16 R158, desc[UR60][R14.64] ;  /* 0x0000003c0e9e7981 */ /* 0x0002a6000c1e1500 */
[----:B------:R-:W-:-:S04]  /*11ff0*/  IMAD.WIDE R10, R22, 0x2, R2 ;  /* 0x00000002160a7825 */ /* 0x000fc800078e0202 */
[----:B---3--:R-:W-:-:S04]  /*12000*/  IMAD.WIDE R20, R19, 0x2, R2 ;  /* 0x0000000213147825 */ /* 0x008fc800078e0202 */
[----:B------:R-:W-:Y:S01]  /*12010*/  IMAD.WIDE R22, R22, 0x2, R6 ;  /* 0x0000000216167825 */ /* 0x000fe200078e0206 */
[----:B------:R-:W-:-:S03]  /*12020*/  LEA R152, R5, -R5, 0x7 ;  /* 0x8000000505987211 */ /* 0x000fc600078e38ff */
[----:B0-----:R-:W-:-:S04]  /*12030*/  IMAD.WIDE R16, R4, 0x2, R12 ;  /* 0x0000000204107825 */ /* 0x001fc800078e020c */
[----:B------:R-:W-:Y:S01]  /*12040*/  IMAD R153, R5, 0x6f, RZ ;  /* 0x0000006f05997824 */ /* 0x000fe200078e02ff */
[----:B------:R0:W-:Y:S01]  /*12050*/  STL [R1+0xcf0], R5 ;  /* 0x000cf00501007387 */ /* 0x0001e20000100800 */
[----:B------:R-:W-:-:S03]  /*12060*/  IMAD.WIDE R20, R4, 0x2, R20 ;  /* 0x0000000204147825 */ /* 0x000fc600078e0214 */
[----:B------:R-:W3:Y:S01]  /*12070*/  LDG.E.U16 R156, desc[UR60][R16.64] ;  /* 0x0000003c109c7981 */ /* 0x000ee2000c1e1500 */
[----:B------:R-:W-:-:S03]  /*12080*/  IMAD.WIDE R12, R4, 0x2, R22 ;  /* 0x00000002040c7825 */ /* 0x000fc600078e0216 */
[----:B------:R0:W3:Y:S01]  /*12090*/  LDG.E.U16 R157, desc[UR60][R20.64] ;  /* 0x0000003c149d7981 */ /* 0x0000e2000c1e1500 */
[----:B-1----:R-:W-:-:S03]  /*120a0*/  IMAD.WIDE R14, R4, 0x2, R10 ;  /* 0x00000002040e7825 */ /* 0x002fc600078e020a */
[----:B------:R1:W3:Y:S01]  /*120b0*/  LDG.E.U16 R154, desc[UR60][R12.64] ;  /* 0x0000003c0c9a7981 */ /* 0x0002e2000c1e1500 */
[----:B------:R-:W-:Y:S02]  /*120c0*/  IMAD R19, R5, 0x77, RZ ;  /* 0x0000007705137824 */ /* 0x000fe400078e02ff */
[--C-:B------:R-:W-:Y:S01]  /*120d0*/  IMAD.WIDE R10, R153, 0x2, R2.reuse ;  /* 0x00000002990a7825 */ /* 0x100fe200078e0202 */
[----:B0-----:R-:W4:Y:S03]  /*120e0*/  LDL.LU R5, [R1+0x264] ;  /* 0x0002640001057983 */ /* 0x001f260000300800 */
[C-C-:B------:R-:W-:Y:S01]  /*120f0*/  IMAD.WIDE R20, R152.reuse, 0x2, R2.reuse ;  /* 0x0000000298147825 */ /* 0x140fe200078e0202 */
[----:B------:R0:W-:Y:S03]  /*12100*/  STL [R1+0xcf8], R2 ;  /* 0x000cf80201007387 */ /* 0x0001e60000100800 */
[----:B-1----:R-:W-:Y:S01]  /*12110*/  IMAD.WIDE R12, R19, 0x2, R2 ;  /* 0x00000002130c7825 */ /* 0x002fe200078e0202 */
[----:B------:R1:W3:Y:S03]  /*12120*/  LDG.E.U16 R155, desc[UR60][R14.64] ;  /* 0x0000003c0e9b7981 */ /* 0x0002e6000c1e1500 */
[--C-:B------:R-:W-:Y:S01]  /*12130*/  IMAD.WIDE R16, R153, 0x2, R6.reuse ;  /* 0x0000000299107825 */ /* 0x100fe200078e0206 */
[----:B0-----:R-:W2:Y:S03]  /*12140*/  LDL.LU R2, [R1+0x2a8] ;  /* 0x0002a80001027983 */ /* 0x001ea60000300800 */
[----:B------:R-:W-:Y:S01]  /*12150*/  IMAD.WIDE R152, R152, 0x2, R6 ;  /* 0x0000000298987825 */ /* 0x000fe200078e0206 */
[----:B------:R0:W-:Y:S03]  /*12160*/  STL [R1+0xcf4], R3 ;  /* 0x000cf40301007387 */ /* 0x0001e60000100800 */
[----:B-1----:R-:W-:-:S04]  /*12170*/  IMAD.WIDE R14, R4, 0x2, R10 ;  /* 0x00000002040e7825 */ /* 0x002fc800078e020a */
[----:B------:R-:W-:Y:S02]  /*12180*/  IMAD.WIDE R10, R19, 0x2, R6 ;  /* 0x00000002130a7825 */ /* 0x000fe400078e0206 */
[----:B------:R1:W3:Y:S04]  /*12190*/  LDG.E.U16 R19, desc[UR60][R14.64] ;  /* 0x0000003c0e137981 */ /* 0x0002e8000c1e1500 */
[----:B0-----:R-:W3:Y:S04]  /*121a0*/  LDL.LU R3, [R1+0x2ac] ;  /* 0x0002ac0001037983 */ /* 0x001ee80000300800 */
[----:B------:R0:W-:Y:S04]  /*121b0*/  STL [R1+0xd00], R6 ;  /* 0x000d000601007387 */ /* 0x0001e80000100800 */
[----:B0-----:R-:W3:Y:S04]  /*121c0*/  LDL.LU R6, [R1+0x2c8] ;  /* 0x0002c80001067983 */ /* 0x001ee80000300800 */
[----:B------:R0:W-:Y:S02]  /*121d0*/  STL [R1+0xcfc], R7 ;  /* 0x000cfc0701007387 */ /* 0x0001e40000100800 */
[----:B0-----:R-:W-:-:S02]  /*121e0*/  MOV R7, R216 ;  /* 0x000000d800077202 */ /* 0x001fc40000000f00 */
[----:B------:R-:W0:Y:S01]  /*121f0*/  S2R R216, SR_TID.X ;  /* 0x0000000000d87919 */ /* 0x000e220000002100 */
[----:B------:R-:W-:-:S04]  /*12200*/  IMAD.WIDE R22, R4, 0x2, R16 ;  /* 0x0000000204167825 */ /* 0x000fc800078e0210 */
[C---:B-1----:R-:W-:Y:S02]  /*12210*/  IMAD.WIDE R14, R4.reuse, 0x2, R10 ;  /* 0x00000002040e7825 */ /* 0x042fe400078e020a */
[----:B------:R0:W3:Y:S02]  /*12220*/  LDG.E.U16 R22, desc[UR60][R22.64] ;  /* 0x0000003c16167981 */ /* 0x0000e4000c1e1500 */
[C---:B------:R-:W-:Y:S02]  /*12230*/  IMAD.WIDE R16, R4.reuse, 0x2, R12 ;  /* 0x0000000204107825 */ /* 0x040fe400078e020c */
[----:B------:R-:W3:Y:S02]  /*12240*/  LDG.E.U16 R15, desc[UR60][R14.64] ;  /* 0x0000003c0e0f7981 */ /* 0x000ee4000c1e1500 */
[C---:B------:R-:W-:Y:S02]  /*12250*/  IMAD.WIDE R12, R4.reuse, 0x2, R20 ;  /* 0x00000002040c7825 */ /* 0x040fe400078e0214 */
[----:B------:R-:W3:Y:S02]  /*12260*/  LDG.E.U16 R16, desc[UR60][R16.64] ;  /* 0x0000003c10107981 */ /* 0x000ee4000c1e1500 */
[----:B------:R-:W-:-:S02]  /*12270*/  IMAD.WIDE R10, R4, 0x2, R152 ;  /* 0x00000002040a7825 */ /* 0x000fc400078e0298 */
[----:B------:R1:W3:Y:S04]  /*12280*/  LDG.E.U16 R14, desc[UR60][R12.64] ;  /* 0x0000003c0c0e7981 */ /* 0x0002e8000c1e1500 */
[----:B------:R1:W3:Y:S01]  /*12290*/  LDG.E.U16 R13, desc[UR60][R10.64] ;  /* 0x0000003c0a0d7981 */ /* 0x0002e2000c1e1500 */
[C---:B0-----:R-:W-:Y:S02]  /*122a0*/  SHF.L.U32 R23, R216.reuse, 0x1, RZ ;  /* 0x00000001d8177819 */ /* 0x041fe400000006ff */
[----:B------:R-:W-:Y:S02]  /*122b0*/  LOP3.LUT R216, R216, 0x40, RZ, 0xc0, !PT ;  /* 0x00000040d8d87812 */ /* 0x000fe400078ec0ff */
[----:B------:R-:W-:-:S04]  /*122c0*/  LOP3.LUT R23, R23, 0x7e, RZ, 0xc0, !PT ;  /* 0x0000007e17177812 */ /* 0x000fc800078ec0ff */
[----:B-1----:R-:W-:-:S04]  /*122d0*/  LEA R12, R216, R23, 0x8 ;  /* 0x00000017d80c7211 */ /* 0x002fc800078e40ff */
[----:B------:R-:W-:Y:S01]  /*122e0*/  IADD3 R11, R18, R12, RZ ;  /* 0x0000000c120b7210 */ /* 0x000fe20007ffe0ff */
[----:B------:R-:W-:Y:S06]  /*122f0*/  BAR.SYNC.DEFER_BLOCKING 0x0 ;  /* 0x0000000000007b1d */ /* 0x000fec0000010000 */
[----:B------:R-:W-:Y:S04]  /*12300*/  STL [R1+0xd04], R4 ;  /* 0x000d040401007387 */ /* 0x000fe80000100800 */
[----:B------:R0:W-:Y:S04]  /*12310*/  STS.U16 [R11+0x18c00], R90 ;  /* 0x018c005a0b007388 */ /* 0x0001e80000000400 */
[----:B------:R1:W-:Y:S04]  /*12320*/  STS.U16 [R11+0x11000], R89 ;  /* 0x011000590b007388 */ /* 0x0003e80000000400 */
[----:B------:R1:W-:Y:S04]  /*12330*/  STS.U16 [R11+0x19000], R72 ;  /* 0x019000480b007388 */ /* 0x0003e80000000400 */
[----:B0-----:R-:W3:Y:S04]  /*12340*/  LDL.LU R90, [R1+0x11a0] ;  /* 0x0011a000015a7983 */ /* 0x001ee80000300800 */
[----:B-1----:R-:W3:Y:S04]  /*12350*/  LDL.LU R89, [R1+0x119c] ;  /* 0x00119c0001597983 */ /* 0x002ee80000300800 */
[----:B------:R-:W3:Y:S04]  /*12360*/  LDL.LU R72, [R1+0x1198] ;  /* 0x0011980001487983 */ /* 0x000ee80000300800 */
        /* <DEDUP_REMOVED lines=25> */
[----:B0-----:R-:W3:Y:S01]  /*12500*/  LDL.LU R151, [R1+0x1164] ;  /* 0x0011640001977983 */ /* 0x001ee20000300800 */
[----:B------:R-:W-:-:S04]  /*12510*/  LOP3.LUT R10, R12, 0x10, RZ, 0x3c, !PT ;  /* 0x000000100c0a7812 */ /* 0x000fc800078e3cff */
[----:B------:R-:W-:Y:S01]  /*12520*/  IADD3 R10, R18, R10, RZ ;  /* 0x0000000a120a7210 */ /* 0x000fe20007ffe0ff */
        /* <DEDUP_REMOVED lines=9> */
[----:B----4-:R-:W-:Y:S04]  /*125c0*/  STS.U16 [R11+0x10c00], R5 ;  /* 0x010c00050b007388 */ /* 0x010fe80000000400 */
[----:B------:R-:W-:Y:S04]  /*125d0*/  STS.U16 [R11+0x1b800], R223 ;  /* 0x01b800df0b007388 */ /* 0x000fe80000000400 */
[----:B------:R-:W-:Y:S04]  /*125e0*/  STS.U16 [R11+0x13c00], R222 ;  /* 0x013c00de0b007388 */ /* 0x000fe80000000400 */
[----:B------:R-:W-:Y:S04]  /*125f0*/  STS.U16 [R11+0x1bc00], R220 ;  /* 0x01bc00dc0b007388 */ /* 0x000fe80000000400 */
[----:B--2---:R-:W-:Y:S04]  /*12600*/  STS.U16 [R11+0x18800], R2 ;  /* 0x018800020b007388 */ /* 0x004fe80000000400 */
[----:B---3--:R-:W-:Y:S04]  /*12610*/  STS.U16 [R11+0x10800], R3 ;  /* 0x010800030b007388 */ /* 0x008fe80000000400 */
[----:B------:R0:W-:Y:S04]  /*12620*/  STS.U16 [R11+0x18000], R6 ;  /* 0x018000060b007388 */ /* 0x0001e80000000400 */
[----:B------:R-:W-:Y:S04]  /*12630*/  STS.U16 [R10+0x10480], R218 ;  /* 0x010480da0a007388 */ /* 0x000fe80000000400 */
[----:B------:R-:W-:Y:S01]  /*12640*/  STS.U16 [R10+0x18480], R217 ;  /* 0x018480d90a007388 */ /* 0x000fe20000000400 */
[----:B0-----:R-:W-:-:S03]  /*12650*/  LOP3.LUT R11, R12, 0x20, RZ, 0x3c, !PT ;  /* 0x000000200c0b7812 */ /* 0x001fc600078e3cff */
[----:B------:R-:W-:Y:S01]  /*12660*/  STS.U16 [R10+0x10c80], R147 ;  /* 0x010c80930a007388 */ /* 0x000fe20000000400 */
[----:B------:R-:W-:-:S03]  /*12670*/  IADD3 R11, R18, R11, RZ ;  /* 0x0000000b120b7210 */ /* 0x000fc60007ffe0ff */
        /* <DEDUP_REMOVED lines=55> */
[----:B------:R-:W-:Y:S01]  /*129f0*/  STS.U16 [R11+0x13100], R236 ;  /* 0x013100ec0b007388 */ /* 0x000fe20000000400 */
[----:B------:R-:W-:Y:S01]  /*12a00*/  SHF.R.U32.HI R2, RZ, 0x4, R18 ;  /* 0x00000004ff027819 */ /* 0x000fe20000011612 */
[----:B------:R-:W-:Y:S01]  /*12a10*/  UMOV UR53, 0x40000040 ;  /* 0x4000004000357882 */ /* 0x000fe20000000000 */
[----:B------:R-:W-:Y:S01]  /*12a20*/  UIADD3.64 UR48, UR4, 0x180, URZ ;  /* 0x0000018004307897 */ /* 0x000fe2000fffe03f */
[----:B------:R-:W-:Y:S04]  /*12a30*/  STS.U16 [R11+0x1b100], R235 ;  /* 0x01b100eb0b007388 */ /* 0x000fe80000000400 */
[----:B------:R-:W-:Y:S04]  /*12a40*/  STS.U16 [R11+0x13500], R215 ;  /* 0x013500d70b007388 */ /* 0x000fe80000000400 */
[----:B------:R-:W-:Y:S04]  /*12a50*/  STS.U16 [R11+0x1b500], R206 ;  /* 0x01b500ce0b007388 */ /* 0x000fe80000000400 */
[----:B------:R-:W-:Y:S04]  /*12a60*/  STS.U16 [R11+0x13900], R205 ;  /* 0x013900cd0b007388 */ /* 0x000fe80000000400 */
[----:B------:R-:W-:Y:S04]  /*12a70*/  STS.U16 [R11+0x1b900], R204 ;  /* 0x01b900cc0b007388 */ /* 0x000fe80000000400 */
[----:B------:R-:W-:Y:S04]  /*12a80*/  STS.U16 [R11+0x13d00], R203 ;  /* 0x013d00cb0b007388 */ /* 0x000fe80000000400 */
[----:B------:R1:W-:Y:S01]  /*12a90*/  STS.U16 [R11+0x1bd00], R202 ;  /* 0x01bd00ca0b007388 */ /* 0x0003e20000000400 */
[----:B------:R-:W-:-:S02]  /*12aa0*/  UIADD3.64 UR50, UR6, 0x3fe, URZ ;  /* 0x000003fe06327897 */ /* 0x000fc4000fffe03f */
[----:B------:R-:W-:Y:S01]  /*12ab0*/  UIADD3.64 UR56, UR4, 0x200, URZ ;  /* 0x0000020004387897 */ /* 0x000fe2000fffe03f */
[----:B------:R-:W-:Y:S01]  /*12ac0*/  STS.U16 [R10+0x10180], R201 ;  /* 0x010180c90a007388 */ /* 0x000fe20000000400 */
[----:B------:R-:W-:Y:S01]  /*12ad0*/  UIADD3.64 UR58, UR6, 0x400, URZ ;  /* 0x00000400063a7897 */ /* 0x000fe2000fffe03f */
[----:B------:R-:W-:Y:S01]  /*12ae0*/  MOV R21, UR10 ;  /* 0x0000000a00157c02 */ /* 0x000fe20008000f00 */
[----:B0-----:R-:W0:Y:S01]  /*12af0*/  LDC R250, c[0x0][0x268] ;  /* 0x00009a00fffa7b82 */ /* 0x001e220000000800 */
[----:B------:R-:W-:Y:S01]  /*12b00*/  STS.U16 [R10+0x18180], R200 ;  /* 0x018180c80a007388 */ /* 0x000fe20000000400 */
[----:B-1----:R-:W-:-:S03]  /*12b10*/  LOP3.LUT R11, R12, 0x40, RZ, 0x3c, !PT ;  /* 0x000000400c0b7812 */ /* 0x002fc600078e3cff */
        /* <DEDUP_REMOVED lines=25> */
[----:B------:R-:W-:Y:S01]  /*12cb0*/  SGXT.U32 R2, R2, 0xe ;  /* 0x0000000e0202781a */ /* 0x000fe20000000000 */
[----:B-1----:R-:W1:Y:S02]  /*12cc0*/  LDC R247, c[0x0][0x268] ;  /* 0x00009a00fff77b82 */ /* 0x002e640000000800 */
[----:B------:R-:W-:Y:S04]  /*12cd0*/  STS.U16 [R10+0x13580], R197 ;  /* 0x013580c50a007388 */ /* 0x000fe80000000400 */
[----:B------:R-:W-:Y:S04]  /*12ce0*/  STS.U16 [R10+0x1b580], R196 ;  /* 0x01b580c40a007388 */ /* 0x000fe80000000400 */
[----:B------:R-:W-:Y:S04]  /*12cf0*/  STS.U16 [R10+0x13980], R194 ;  /* 0x013980c20a007388 */ /* 0x000fe80000000400 */
[----:B------:R-:W-:Y:S04]  /*12d00*/  STS.U16 [R10+0x1b980], R193 ;  /* 0x01b980c10a007388 */ /* 0x000fe80000000400 */
[----:B------:R-:W-:Y:S04]  /*12d10*/  STS.U16 [R10+0x13d80], R192 ;  /* 0x013d80c00a007388 */ /* 0x000fe80000000400 */
[----:B------:R2:W-:Y:S04]  /*12d20*/  STS.U16 [R10+0x1bd80], R191 ;  /* 0x01bd80bf0a007388 */ /* 0x0005e80000000400 */
[----:B------:R-:W-:Y:S01]  /*12d30*/  STS.U16 [R11+0x10200], R190 ;  /* 0x010200be0b007388 */ /* 0x000fe20000000400 */
[----:B------:R-:W-:-:S03]  /*12d40*/  MOV R20, UR9 ;  /* 0x0000000900147c02 */ /* 0x000fc60008000f00 */
[----:B------:R-:W3:Y:S01]  /*12d50*/  LDL.LU R151, [R1+0x1160] ;  /* 0x0011600001977983 */ /* 0x000ee20000300800 */
[----:B--2---:R-:W-:-:S03]  /*12d60*/  LOP3.LUT R10, R12, 0x50, RZ, 0x3c, !PT ;  /* 0x000000500c0a7812 */ /* 0x004fc600078e3cff */
        /* <DEDUP_REMOVED lines=67> */
[----:B------:R-:W-:-:S03]  /*131a0*/  R2UR UR52, R2 ;  /* 0x00000000023472ca */ /* 0x000fc600000e0000 */
[----:B------:R-:W4:Y:S01]  /*131b0*/  LDL.LU R150, [R1+0x115c] ;  /* 0x00115c0001967983 */ /* 0x000f220000300800 */
        /* <DEDUP_REMOVED lines=64> */
[----:B------:R0:W-:Y:S01]  /*135c0*/  STS.U16 [R10+0x1bf80], R13 ;  /* 0x01bf800d0a007388 */ /* 0x0001e20000000400 */
[----:B------:R1:W-:Y:S06]  /*135d0*/  MEMBAR.ALL.CTA ;  /* 0x0000000000007992 */ /* 0x0003ec0000008000 */
[----:B-1----:R-:W1:Y:S04]  /*135e0*/  FENCE.VIEW.ASYNC.S ;  /* 0x00000000000073c6 */ /* 0x002e680000000000 */
[----:B------:R-:W3:Y:S01]  /*135f0*/  LDL.LU R149, [R1+0x1158] ;  /* 0x0011580001957983 */ /* 0x000ee20000300800 */
[----:B--2---:R-:W-:-:S02]  /*13600*/  MOV R22, UR11 ;  /* 0x0000000b00167c02 */ /* 0x004fc40008000f00 */
[----:B------:R-:W-:Y:S01]  /*13610*/  MOV R19, UR8 ;  /* 0x0000000800137c02 */ /* 0x000fe20008000f00 */
[----:B------:R-:W2:Y:S04]  /*13620*/  LDL.LU R148, [R1+0x1154] ;  /* 0x0011540001947983 */ /* 0x000ea80000300800 */
[----:B------:R-:W4:Y:S04]  /*13630*/  LDL.LU R147, [R1+0x1150] ;  /* 0x0011500001937983 */ /* 0x000f280000300800 */
[----:B------:R-:W3:Y:S04]  /*13640*/  LDL.LU R146, [R1+0x114c] ;  /* 0x00114c0001927983 */ /* 0x000ee80000300800 */
[----:B------:R-:W2:Y:S01]  /*13650*/  LDL.LU R0, [R1+0x1148] ;  /* 0x0011480001007983 */ /* 0x000ea20000300800 */
[----:B-1----:R-:W-:Y:S06]  /*13660*/  BAR.SYNC.DEFER_BLOCKING 0x0 ;  /* 0x0000000000007b1d */ /* 0x002fec0000010000 */
[----:B------:R-:W2:Y:S04]  /*13670*/  LDL.LU R8, [R1+0x1144] ;  /* 0x0011440001087983 */ /* 0x000ea80000300800 */
[----:B------:R-:W2:Y:S01]  /*13680*/  LDL.LU R9, [R1+0x1140] ;  /* 0x0011400001097983 */ /* 0x000ea20000300800 */
[----:B------:R-:W-:-:S06]  /*13690*/  WARPGROUP.ARRIVE ;  /* 0x00000000000079c5 */ /* 0x000fcc0000000000 */
[----:B------:R-:W-:Y:S03]  /*136a0*/  HGMMA.64x128x16.F32 R152, gdesc[UR52].tnspA, RZ, !UPT, gsb0 ;  /* 0x21e00000349879f0 */ /* 0x000fe6000c0008ff */
[----:B------:R-:W-:Y:S02]  /*136b0*/  WARPGROUP.DEPBAR.LE gsb0, 0x0 ;  /* 0x00008000000079c5 */ /* 0x000fe40000010000 */
[----:B------:R-:W-:-:S07]  /*136c0*/  WARPGROUP.ARRIVE ;  /* 0x00000000000079c5 */ /* 0x000fce0000000000 */
[----:B------:R-:W-:Y:S03]  /*136d0*/  HGMMA.64x128x16.F32 R152, gdesc[UR4].tnspA, R152, gsb0 ;  /* 0x21e00000049879f0 */ /* 0x000fe60008000898 */
        /* <DEDUP_REMOVED lines=8> */
[----:B------:R-:W-:Y:S01]  /*13760*/  HGMMA.64x128x16.F32 R152, gdesc[UR48].tnspA, R152, gsb0 ;  /* 0x21e00000309879f0 */ /* 0x000fe20008000898 */
[----:B------:R-:W-:Y:S02]  /*13770*/  UIADD3.64 UR8, UR4, 0x280, URZ ;  /* 0x0000028004087897 */ /* 0x000fe4000fffe03f */
[----:B------:R-:W-:Y:S01]  /*13780*/  UIADD3.64 UR10, UR6, 0x402, URZ ;  /* 0x00000402060a7897 */ /* 0x000fe2000fffe03f */
[----:B------:R-:W-:Y:S02]  /*13790*/  WARPGROUP.DEPBAR.LE gsb0, 0x0 ;  /* 0x00008000000079c5 */ /* 0x000fe40000010000 */
[----:B------:R-:W-:-:S06]  /*137a0*/  WARPGROUP.ARRIVE ;  /* 0x00000000000079c5 */ /* 0x000fcc0000000000 */
        /* <DEDUP_REMOVED lines=25> */
[----:B---3--:R-:W-:Y:S02]  /*13940*/  R2UR UR51, R146 ;  /* 0x00000000923372ca */ /* 0x008fe400000e0000 */
[----:B----4-:R-:W-:Y:S02]  /*13950*/  R2UR UR50, R147 ;  /* 0x00000000933272ca */ /* 0x010fe400000e0000 */
[----:B--2---:R-:W-:Y:S02]  /*13960*/  R2UR UR49, R148 ;  /* 0x00000000943172ca */ /* 0x004fe400000e0000 */
[----:B------:R-:W-:Y:S01]  /*13970*/  R2UR UR48, R149 ;  /* 0x00000000953072ca */ /* 0x000fe200000e0000 */
[----:B------:R-:W-:Y:S02]  /*13980*/  WARPGROUP.DEPBAR.LE gsb0, 0x0 ;  /* 0x00008000000079c5 */ /* 0x000fe40000010000 */
[----:B------:R-:W-:-:S06]  /*13990*/  WARPGROUP.ARRIVE ;  /* 0x00000000000079c5 */ /* 0x000fcc0000000000 */
[----:B------:R-:W-:Y:S01]  /*139a0*/  HGMMA.64x128x16.F32 R152, gdesc[UR44].tnspA, R152, gsb0 ;  /* 0x21e000002c9879f0 */ /* 0x000fe20008000898 */
[----:B------:R-:W-:Y:S01]  /*139b0*/  UIADD3.64 UR8, UR4, 0x780, URZ ;  /* 0x0000078004087897 */ /* 0x000fe2000fffe03f */
[----:B------:R-:W-:Y:S01]  /*139c0*/  UMOV UR52, UR10 ;  /* 0x0000000a00347c82 */ /* 0x000fe20008000000 */
[----:B------:R-:W-:Y:S01]  /*139d0*/  UMOV UR53, UR11 ;  /* 0x0000000b00357c82 */ /* 0x000fe20008000000 */
[----:B------:R-:W-:Y:S01]  /*139e0*/  UMOV UR10, UR54 ;  /* 0x00000036000a7c82 */ /* 0x000fe20008000000 */
[----:B------:R-:W-:Y:S01]  /*139f0*/  UMOV UR11, UR55 ;  /* 0x00000037000b7c82 */ /* 0x000fe20008000000 */
[----:B------:R-:W-:Y:S02]  /*13a00*/  WARPGROUP.DEPBAR.LE gsb0, 0x0 ;  /* 0x00008000000079c5 */ /* 0x000fe40000010000 */
[----:B------:R-:W-:-:S06]  /*13a10*/  WARPGROUP.ARRIVE ;  /* 0x00000000000079c5 */ /* 0x000fcc0000000000 */
[----:B------:R-:W-:Y:S01]  /*13a20*/  HGMMA.64x128x16.F32 R152, gdesc[UR48].tnspA, R152, gsb0 ;  /* 0x21e00000309879f0 */ /* 0x000fe20008000898 */
[----:B------:R-:W-:Y:S02]  /*13a30*/  MOV R11, UR45 ;  /* 0x0000002d000b7c02 */ /* 0x000fe40008000f00 */
[----:B0-----:R-:W-:Y:S01]  /*13a40*/  MOV R10, UR44 ;  /* 0x0000002c000a7c02 */ /* 0x001fe20008000f00 */
[----:B------:R-:W-:Y:S01]  /*13a50*/  UIADD3.64 UR44, UR4, 0x800, URZ ;  /* 0x00000800042c7897 */ /* 0x000fe2000fffe03f */
[----:B------:R-:W-:Y:S01]  /*13a60*/  MOV R13, UR47 ;  /* 0x0000002f000d7c02 */ /* 0x000fe20008000f00 */
[----:B------:R-:W-:Y:S01]  /*13a70*/  UMOV UR47, UR7 ;  /* 0x00000007002f7c82 */ /* 0x000fe20008000000 */
[----:B------:R-:W-:Y:S01]  /*13a80*/  MOV R12, UR46 ;  /* 0x0000002e000c7c02 */ /* 0x000fe20008000f00 */
[----:B------:R-:W-:Y:S02]  /*13a90*/  WARPGROUP.DEPBAR.LE gsb0, 0x0 ;  /* 0x00008000000079c5 */ /* 0x000fe40000010000 */
[----:B------:R-:W-:Y:S04]  /*13aa0*/  STL.64 [R1+0x200], R158 ;  /* 0x0002009e01007387 */ /* 0x000fe80000100a00 */
[----:B------:R-:W-:Y:S04]  /*13ab0*/  STL.64 [R1+0x208], R160 ;  /* 0x000208a001007387 */ /* 0x000fe80000100a00 */
[----:B------:R-:W-:Y:S04]  /*13ac0*/  STL.64 [R1+0x210], R162 ;  /* 0x000210a201007387 */ /* 0x000fe80000100a00 */
[----:B------:R-:W-:Y:S01]  /*13ad0*/  STL.64 [R1+0x218], R164 ;  /* 0x000218a401007387 */ /* 0x000fe20000100a00 */
[----:B------:R-:W-:-:S03]  /*13ae0*/  MOV R147, R176 ;  /* 0x000000b000937202 */ /* 0x000fc60000000f00 */
[----:B------:R-:W-:Y:S01]  /*13af0*/  STL.64 [R1+0x220], R166 ;  /* 0x000220a601007387 */ /* 0x000fe20000100a00 */
[----:B------:R-:W-:-:S03]  /*13b00*/  MOV R145, R177 ;  /* 0x000000b100917202 */ /* 0x000fc60000000f00 */
[----:B------:R-:W-:Y:S01]  /*13b10*/  STL [R1+0x228], R169 ;  /* 0x000228a901007387 */ /* 0x000fe20000100800 */
[----:B------:R-:W-:Y:S02]  /*13b20*/  MOV R144, R185 ;  /* 0x000000b900907202 */ /* 0x000fe40000000f00 */
[----:B------:R-:W-:Y:S01]  /*13b30*/  MOV R143, R168 ;  /* 0x000000a8008f7202 */ /* 0x000fe20000000f00 */
[----:B------:R-:W-:Y:S01]  /*13b40*/  STL [R1+0x22c], R170 ;  /* 0x00022caa01007387 */ /* 0x000fe20000100800 */
[----:B------:R-:W-:Y:S02]  /*13b50*/  MOV R142, R184 ;  /* 0x000000b8008e7202 */ /* 0x000fe40000000f00 */
[----:B------:R-:W-:Y:S01]  /*13b60*/  MOV R140, R188 ;  /* 0x000000bc008c7202 */ /* 0x000fe20000000f00 */
[----:B------:R0:W-:Y:S01]  /*13b70*/  STL [R1+0x230], R175 ;  /* 0x000230af01007387 */ /* 0x0001e20000100800 */
[----:B------:R-:W-:Y:S02]  /*13b80*/  MOV R138, R189 ;  /* 0x000000bd008a7202 */ /* 0x000fe40000000f00 */
[----:B------:R-:W-:-:S02]  /*13b90*/  MOV R136, R192 ;  /* 0x000000c000887202 */ /* 0x000fc40000000f00 */
[----:B------:R-:W-:Y:S02]  /*13ba0*/  MOV R135, R193 ;  /* 0x000000c100877202 */ /* 0x000fe40000000f00 */
[----:B------:R-:W-:Y:S02]  /*13bb0*/  MOV R133, R196 ;  /* 0x000000c400857202 */ /* 0x000fe40000000f00 */
[----:B------:R-:W-:Y:S02]  /*13bc0*/  MOV R131, R197 ;  /* 0x000000c500837202 */ /* 0x000fe40000000f00 */
[----:B------:R-:W-:Y:S02]  /*13bd0*/  MOV R130, R200 ;  /* 0x000000c800827202 */ /* 0x000fe40000000f00 */
        /* <DEDUP_REMOVED lines=39> */
[----:B0-----:R-:W-:-:S06]  /*13e50*/  WARPGROUP.ARRIVE ;  /* 0x00000000000079c5 */ /* 0x001fcc0000000000 */
[----:B------:R-:W-:Y:S01]  /*13e60*/  HGMMA.64x128x16.F32 R152, gdesc[UR8].tnspA, RZ, !UPT, gsb0 ;  /* 0x21e00000089879f0 */ /* 0x000fe2000c0008ff */
[----:B------:R-:W-:Y:S01]  /*13e70*/  UMOV UR46, UR6 ;  /* 0x00000006002e7c82 */ /* 0x000fe20008000000 */
[----:B------:R-:W-:Y:S02]  /*13e80*/  R2UR UR11, R22 ;  /* 0x00000000160b72ca */ /* 0x000fe400000e0000 */
[----:B------:R-:W-:Y:S02]  /*13e90*/  R2UR UR10, R21 ;  /* 0x00000000150a72ca */ /* 0x000fe400000e0000 */
[----:B------:R-:W-:Y:S02]  /*13ea0*/  MOV R15, UR41 ;  /* 0x00000029000f7c02 */ /* 0x000fe40008000f00 */
[----:B------:R-:W-:Y:S01]  /*13eb0*/  MOV R14, UR40 ;  /* 0x00000028000e7c02 */ /* 0x000fe20008000f00 */
[----:B------:R-:W-:Y:S01]  /*13ec0*/  UIADD3.64 UR40, UR4, 0x880, URZ ;  /* 0x0000088004287897 */ /* 0x000fe2000fffe03f */
[----:B------:R-:W-:-:S02]  /*13ed0*/  MOV R17, UR43 ;  /* 0x0000002b00117c02 */ /* 0x000fc40008000f00 */
[----:B------:R-:W-:Y:S01]  /*13ee0*/  MOV R16, UR42 ;  /* 0x0000002a00107c02 */ /* 0x000fe20008000f00 */
[----:B------:R-:W-:Y:S02]  /*13ef0*/  WARPGROUP.DEPBAR.LE gsb0, 0x0 ;  /* 0x00008000000079c5 */ /* 0x000fe40000010000 */
[----:B------:R-:W-:-:S06]  /*13f00*/  WARPGROUP.ARRIVE ;  /* 0x00000000000079c5 */ /* 0x000fcc0000000000 */
[----:B------:R-:W-:Y:S01]  /*13f10*/  HGMMA.64x128x16.F32 R152, gdesc[UR44].tnspA, R152, gsb0 ;  /* 0x21e000002c9879f0 */ /* 0x000fe20008000898 */
[----:B------:R-:W-:Y:S01]  /*13f20*/  UMOV UR42, UR10 ;  /* 0x0000000a002a7c82 */ /* 0x000fe20008000000 */
[----:B------:R-:W-:Y:S01]  /*13f30*/  UMOV UR43, UR11 ;  /* 0x0000000b002b7c82 */ /* 0x000fe20008000000 */
[----:B------:R-:W-:Y:S01]  /*13f40*/  UIADD3.64 UR44, UR4, 0x900, URZ ;  /* 0x00000900042c7897 */ /* 0x000fe2000fffe03f */
[----:B------:R-:W-:Y:S01]  /*13f50*/  UMOV UR46, UR14 ;  /* 0x0000000e002e7c82 */ /* 0x000fe20008000000 */
[----:B------:R-:W-:Y:S01]  /*13f60*/  UMOV UR47, UR15 ;  /* 0x0000000f002f7c82 */ /* 0x000fe20008000000 */
[----:B------:R-:W-:Y:S02]  /*13f70*/  WARPGROUP.DEPBAR.LE gsb0, 0x0 ;  /* 0x00008000000079c5 */ /* 0x000fe40000010000 */
[----:B------:R-:W-:-:S06]  /*13f80*/  WARPGROUP.ARRIVE ;  /* 0x00000000000079c5 */ /* 0x000fcc0000000000 */
[----:B------:R-:W-:Y:S01]  /*13f90*/  HGMMA.64x128x16.F32 R152, gdesc[UR40].tnspA, R152, gsb0 ;  /* 0x21e00000289879f0 */ /* 0x000fe20008000898 */
[----:B------:R-:W-:Y:S02]  /*13fa0*/  UIADD3.64 UR40, UR4, 0x980, URZ ;  /* 0x0000098004287897 */ /* 0x000fe4000fffe03f */
[----:B------:R-:W-:Y:S01]  /*13fb0*/  UIADD3.64 UR42, UR6, 0x3fe, URZ ;  /* 0x000003fe062a7897 */ /* 0x000fe2000fffe03f */
[----:B------:R-:W-:Y:S02]  /*13fc0*/  WARPGROUP.DEPBAR.LE gsb0, 0x0 ;  /* 0x00008000000079c5 */ /* 0x000fe40000010000 */
[----:B------:R-:W-:-:S06]  /*13fd0*/  WARPGROUP.ARRIVE ;  /* 0x00000000000079c5 */ /* 0x000fcc0000000000 */
[----:B------:R-:W-:Y:S01]  /*13fe0*/  HGMMA.64x128x16.F32 R152, gdesc[UR44].tnspA, R152, gsb0 ;  /* 0x21e000002c9879f0 */ /* 0x000fe20008000898 */
[----:B------:R-:W-:Y:S02]  /*13ff0*/  UIADD3.64 UR56, UR4, 0xa00, URZ ;  /* 0x00000a0004387897 */ /* 0x000fe4000fffe03f */
[----:B------:R-:W-:Y:S02]  /*14000*/  WARPGROUP.DEPBAR.LE gsb0, 0x0 ;  /* 0x00008000000079c5 */ /* 0x000fe40000010000 */
[----:B------:R-:W-:-:S07]  /*14010*/  WARPGROUP.ARRIVE ;  /* 0x00000000000079c5 */ /* 0x000fce0000000000 */
[----:B------:R-:W-:Y:S01]  /*14020*/  HGMMA.64x128x16.F32 R152, gdesc[UR40].tnspA, R152, gsb0 ;  /* 0x21e00000289879f0 */ /* 0x000fe20008000898 */
[----:B------:R-:W-:Y:S01]  /*14030*/  UIADD3.64 UR40, UR4, 0xa80, URZ ;  /* 0x00000a8004287897 */ /* 0x000fe2000fffe03f */
[----:B------:R-:W-:Y:S01]  /*14040*/  UMOV UR42, UR52 ;  /* 0x00000034002a7c82 */ /* 0x000fe20008000000 */
[----:B------:R-:W-:Y:S01]  /*14050*/  UMOV UR43, UR53 ;  /* 0x00000035002b7c82 */ /* 0x000fe20008000000 */
[----:B------:R-:W-:Y:S02]  /*14060*/  WARPGROUP.DEPBAR.LE gsb0, 0x0 ;  /* 0x00008000000079c5 */ /* 0x000fe40000010000 */
[----:B------:R-:W-:-:S06]  /*14070*/  WARPGROUP.ARRIVE ;  /* 0x00000000000079c5 */ /* 0x000fcc0000000000 */
        /* <DEDUP_REMOVED lines=37> */
[----:B------:R-:W-:Y:S02]  /*142d0*/  UIADD3.64 UR44, UR4, 0xe00, URZ ;  /* 0x00000e00042c7897 */ /* 0x000fe4000fffe03f */
[----:B------:R-:W-:Y:S02]  /*142e0*/  WARPGROUP.DEPBAR.LE gsb0, 0x0 ;  /* 0x00008000000079c5 */ /* 0x000fe40000010000 */
[----:B------:R-:W-:-:S07]  /*142f0*/  WARPGROUP.ARRIVE ;  /* 0x00000000000079c5 */ /* 0x000fce0000000000 */
[----:B------:R-:W-:Y:S01]  /*14300*/  HGMMA.64x128x16.F32 R152, gdesc[UR40].tnspA, R152, gsb0 ;  /* 0x21e00000289879f0 */ /* 0x000fe20008000898 */
[----:B------:R-:W-:Y:S02]  /*14310*/  R2UR UR43, R17 ;  /* 0x00000000112b72ca */ /* 0x000fe400000e0000 */
[----:B------:R-:W-:-:S11]  /*14320*/  R2UR UR42, R16 ;  /* 0x00000000102a72ca */ /* 0x000fd600000e0000 */
[----:B------:R-:W-:Y:S02]  /*14330*/  UMOV UR47, UR43 ;  /* 0x0000002b002f7c82 */ /* 0x000fe40008000000 */
[----:B------:R-:W-:Y:S01]  /*14340*/  UMOV UR46, UR42 ;  /* 0x0000002a002e7c82 */ /* 0x000fe20008000000 */
[----:B------:R-:W-:Y:S04]  /*14350*/  STL [R1+0x106c], R2 ;  /* 0x00106c0201007387 */ /* 0x000fe80000100800 */
[----:B------:R-:W-:Y:S04]  /*14360*/  STL [R1+0x1068], R5 ;  /* 0x0010680501007387 */ /* 0x000fe80000100800 */
[----:B------:R-:W-:Y:S04]  /*14370*/  STL [R1+0x1064], R6 ;  /* 0x0010640601007387 */ /* 0x000fe80000100800 */
[----:B------:R-:W-:Y:S04]  /*14380*/  STL [R1+0x1060], R3 ;  /* 0x0010600301007387 */ /* 0x000fe80000100800 */
[----:B------:R-:W-:Y:S04]  /*14390*/  STL [R1+0x105c], R7 ;  /* 0x00105c0701007387 */ /* 0x000fe80000100800 */
[----:B------:R-:W-:Y:S04]  /*143a0*/  STL [R1+0x1058], R4 ;  /* 0x0010580401007387 */ /* 0x000fe80000100800 */
[----:B------:R-:W-:Y:S04]  /*143b0*/  STL [R1+0x1054], R24 ;  /* 0x0010541801007387 */ /* 0x000fe80000100800 */
[----:B------:R0:W-:Y:S04]  /*143c0*/  STL [R1+0x1050], R25 ;  /* 0x0010501901007387 */ /* 0x0001e80000100800 */
[----:B------:R-:W-:Y:S04]  /*143d0*/  STL [R1+0x104c], R26 ;  /* 0x00104c1a01007387 */ /* 0x000fe80000100800 */
[----:B------:R1:W-:Y:S04]  /*143e0*/  STL [R1+0x1048], R27 ;  /* 0x0010481b01007387 */ /* 0x0003e80000100800 */
[----:B------:R-:W-:Y:S04]  /*143f0*/  STL [R1+0x1044], R31 ;  /* 0x0010441f01007387 */ /* 0x000fe80000100800 */
[----:B------:R-:W-:Y:S04]  /*14400*/  STL [R1+0x1040], R37 ;  /* 0x0010402501007387 */ /* 0x000fe80000100800 */
[----:B------:R-:W-:Y:S01]  /*14410*/  STL [R1+0x103c], R47 ;  /* 0x00103c2f01007387 */ /* 0x000fe20000100800 */
[----:B------:R-:W-:-:S02]  /*14420*/  WARPGROUP.DEPBAR.LE gsb0, 0x0 ;  /* 0x00008000000079c5 */ /* 0x000fc40000010000 */
[----:B------:R-:W-:-:S06]  /*14430*/  WARPGROUP.ARRIVE ;  /* 0x00000000000079c5 */ /* 0x000fcc0000000000 */
[----:B------:R-:W-:Y:S01]  /*14440*/  HGMMA.64x128x16.F32 R152, gdesc[UR44].tnspA, R152, gsb0 ;  /* 0x21e000002c9879f0 */ /* 0x000fe20008000898 */
[----:B------:R-:W-:Y:S04]  /*14450*/  STL [R1+0x1038], R52 ;  /* 0x0010383401007387 */ /* 0x000fe80000100800 */
        /* <DEDUP_REMOVED lines=32> */
[----:B------:R-:W-:Y:S01]  /*14660*/  STL [R1+0xfb4], R142 ;  /* 0x000fb48e01007387 */ /* 0x000fe20000100800 */
[----:B------:R-:W-:-:S03]  /*14670*/  R2UR UR47, R13 ;  /* 0x000000000d2f72ca */ /* 0x000fc600000e0000 */
        /* <DEDUP_REMOVED lines=8> */
[----:B0-----:R-:W2:Y:S04]  /*14700*/  LDL.64 R24, [R1+0xce0] ;  /* 0x000ce00001187983 */ /* 0x001ea80000100a00 */
[----:B------:R-:W3:Y:S01]  /*14710*/  LDL.64 R20, [R1+0xcd8] ;  /* 0x000cd80001147983 */ /* 0x000ee20000100a00 */
[----:B------:R-:W-:-:S03]  /*14720*/  UIADD3.64 UR56, UR4, 0xe80, URZ ;  /* 0x00000e8004387897 */ /* 0x000fc6000fffe03f */
[----:B------:R-:W4:Y:S04]  /*14730*/  LDL.64 R16, [R1+0xcd0] ;  /* 0x000cd00001107983 */ /* 0x000f280000100a00 */
[----:B------:R-:W4:Y:S01]  /*14740*/  LDL.64 R14, [R1+0xcc8] ;  /* 0x000cc800010e7983 */ /* 0x000f220000100a00 */
[----:B------:R-:W-:-:S03]  /*14750*/  WARPGROUP.DEPBAR.LE gsb0, 0x0 ;  /* 0x00008000000079c5 */ /* 0x000fc60000010000 */
[----:B------:R-:W4:Y:S01]  /*14760*/  LDL.64 R6, [R1+0xcc0] ;  /* 0x000cc00001067983 */ /* 0x000f220000100a00 */
[----:B------:R-:W-:Y:S01]  /*14770*/  WARPGROUP.ARRIVE ;  /* 0x00000000000079c5 */ /* 0x000fe20000000000 */
[----:B------:R-:W-:Y:S01]  /*14780*/  UMOV UR58, UR46 ;  /* 0x0000002e003a7c82 */ /* 0x000fe20008000000 */
[----:B------:R-:W-:Y:S01]  /*14790*/  UMOV UR59, UR47 ;  /* 0x0000002f003b7c82 */ /* 0x000fe20008000000 */
[----:B------:R-:W4:Y:S03]  /*147a0*/  LDL.64 R34, [R1+0xcb8] ;  /* 0x000cb80001227983 */ /* 0x000f260000100a00 */
[----:B------:R-:W-:Y:S01]  /*147b0*/  HGMMA.64x128x16.F32 R152, gdesc[UR56].tnspA, R152, gsb0 ;  /* 0x21e00000389879f0 */ /* 0x000fe20008000898 */
[----:B------:R-:W-:Y:S01]  /*147c0*/  R2UR UR57, R150 ;  /* 0x00000000963972ca */ /* 0x000fe200000e0000 */
[----:B------:R-:W4:Y:S01]  /*147d0*/  LDL.64 R28, [R1+0xcb0] ;  /* 0x000cb000011c7983 */ /* 0x000f220000100a00 */
[----:B------:R-:W-:Y:S01]  /*147e0*/  R2UR UR56, R151 ;  /* 0x00000000973872ca */ /* 0x000fe200000e0000 */
[----:B------:R-:W-:Y:S01]  /*147f0*/  UMOV UR58, UR50 ;  /* 0x00000032003a7c82 */ /* 0x000fe20008000000 */
[----:B------:R-:W-:Y:S01]  /*14800*/  UMOV UR59, UR51 ;  /* 0x00000033003b7c82 */ /* 0x000fe20008000000 */
[----:B-1----:R-:W4:Y:S04]  /*14810*/  LDL.64 R26, [R1+0xca8] ;  /* 0x000ca800011a7983 */ /* 0x002f280000100a00 */
[----:B------:R-:W4:Y:S04]  /*14820*/  LDL.64 R4, [R1+0xca0] ;  /* 0x000ca00001047983 */ /* 0x000f280000100a00 */
[----:B------:R-:W4:Y:S01]  /*14830*/  LDL.64 R2, [R1+0xc98] ;  /* 0x000c980001027983 */ /* 0x000f220000100a00 */
[----:B------:R-:W-:-:S02]  /*14840*/  WARPGROUP.DEPBAR.LE gsb0, 0x0 ;  /* 0x00008000000079c5 */ /* 0x000fc40000010000 */
[----:B------:R-:W-:-:S06]  /*14850*/  WARPGROUP.ARRIVE ;  /* 0x00000000000079c5 */ /* 0x000fcc0000000000 */
[----:B------:R-:W-:Y:S01]  /*14860*/  HGMMA.64x128x16.F32 R152, gdesc[UR56].tnspA, R152, gsb0 ;  /* 0x21e00000389879f0 */ /* 0x000fe20008000898 */
[----:B------:R-:W-:Y:S02]  /*14870*/  R2UR UR45, R11 ;  /* 0x000000000b2d72ca */ /* 0x000fe400000e0000 */
[----:B------:R-:W-:Y:S01]  /*14880*/  R2UR UR44, R10 ;  /* 0x000000000a2c72ca */ /* 0x000fe200000e0000 */
[----:B------:R-:W-:Y:S01]  /*14890*/  IMAD.WIDE R10, R0, 0x2, R8 ;  /* 0x00000002000a7825 */ /* 0x000fe200078e0208 */
[----:B------:R-:W-:-:S04]  /*148a0*/  LEA R13, R216, R23, 0x9 ;  /* 0x00000017d80d7211 */ /* 0x000fc800078e48ff */
[----:B------:R0:W4:Y:S01]  /*148b0*/  LDG.E.U16 R12, desc[UR60][R10.64] ;  /* 0x0000003c0a0c7981 */ /* 0x000122000c1e1500 */
[----:B------:R-:W-:-:S03]  /*148c0*/  WARPGROUP.DEPBAR.LE gsb0, 0x0 ;  /* 0x00008000000079c5 */ /* 0x000fc60000010000 */
        /* <DEDUP_REMOVED lines=40> */
[----:B------:R-:W-:Y:S01]  /*14b50*/  STL [R1+0xf94], R192 ;  /* 0x000f94c001007387 */ /* 0x000fe20000100800 */
[C---:B--2---:R-:W-:Y:S01]  /*14b60*/  IMAD.WIDE R22, R0.reuse, 0x2, R24 ;  /* 0x0000000200167825 */ /* 0x044fe200078e0218 */
[----:B------:R-:W-:Y:S01]  /*14b70*/  R2UR UR8, R19 ;  /* 0x00000000130872ca */ /* 0x000fe200000e0000 */
[----:B-1----:R-:W1:Y:S01]  /*14b80*/  LDC R190, c[0x0][0x268] ;  /* 0x00009a00ffbe7b82 */ /* 0x002e620000000800 */
[----:B------:R-:W-:Y:S04]  /*14b90*/  STL [R1+0xf90], R193 ;  /* 0x000f90c101007387 */ /* 0x000fe80000100800 */
[----:B------:R-:W-:Y:S01]  /*14ba0*/  STL [R1+0xf8c], R194 ;  /* 0x000f8cc201007387 */ /* 0x000fe20000100800 */
[----:B---3--:R-:W-:-:S02]  /*14bb0*/  IMAD.WIDE R20, R0, 0x2, R20 ;  /* 0x0000000200147825 */ /* 0x008fc400078e0214 */
[----:B------:R-:W2:Y:S01]  /*14bc0*/  LDC R19, c[0x0][0x268] ;  /* 0x00009a00ff137b82 */ /* 0x000ea20000000800 */
        /* <DEDUP_REMOVED lines=19> */
[----:B----4-:R-:W-:-:S03]  /*14d00*/  IMAD.WIDE R16, R0, 0x2, R16 ;  /* 0x0000000200107825 */ /* 0x010fc600078e0210 */
[----:B------:R-:W-:Y:S01]  /*14d10*/  STL [R1+0xf3c], R214 ;  /* 0x000f3cd601007387 */ /* 0x000fe20000100800 */
[----:B------:R-:W-:-:S03]  /*14d20*/  IMAD.WIDE R14, R0, 0x2, R14 ;  /* 0x00000002000e7825 */ /* 0x000fc600078e020e */
[----:B------:R-:W-:Y:S01]  /*14d30*/  STL [R1+0xf38], R215 ;  /* 0x000f38d701007387 */ /* 0x000fe20000100800 */
[----:B0-----:R-:W-:-:S03]  /*14d40*/  IMAD.WIDE R10, R0, 0x2, R6 ;  /* 0x00000002000a7825 */ /* 0x001fc600078e0206 */
[----:B------:R-:W4:Y:S04]  /*14d50*/  LDL.64 R36, [R1+0xc90] ;  /* 0x000c900001247983 */ /* 0x000f280000100a00 */
[----:B------:R-:W2:Y:S04]  /*14d60*/  LDL.64 R32, [R1+0xc88] ;  /* 0x000c880001207983 */ /* 0x000ea80000100a00 */
[----:B------:R-:W2:Y:S04]  /*14d70*/  LDL.64 R30, [R1+0xc80] ;  /* 0x000c8000011e7983 */ /* 0x000ea80000100a00 */
[----:B------:R-:W2:Y:S04]  /*14d80*/  LDL.64 R24, [R1+0xc78] ;  /* 0x000c780001187983 */ /* 0x000ea80000100a00 */
[----:B------:R-:W2:Y:S04]  /*14d90*/  LDL.64 R6, [R1+0xc70] ;  /* 0x000c700001067983 */ /* 0x000ea80000100a00 */
[----:B------:R0:W2:Y:S04]  /*14da0*/  LDG.E.U16 R162, desc[UR60][R22.64] ;  /* 0x0000003c16a27981 */ /* 0x0000a8000c1e1500 */
[----:B------:R1:W2:Y:S04]  /*14db0*/  LDG.E.U16 R103, desc[UR60][R20.64] ;  /* 0x0000003c14677981 */ /* 0x0002a8000c1e1500 */
[----:B------:R3:W2:Y:S04]  /*14dc0*/  LDG.E.U16 R141, desc[UR60][R16.64] ;  /* 0x0000003c108d7981 */ /* 0x0006a8000c1e1500 */
[----:B------:R3:W2:Y:S04]  /*14dd0*/  LDG.E.U16 R82, desc[UR60][R14.64] ;  /* 0x0000003c0e527981 */ /* 0x0006a8000c1e1500 */
[----:B------:R3:W2:Y:S01]  /*14de0*/  LDG.E.U16 R46, desc[UR60][R10.64] ;  /* 0x0000003c0a2e7981 */ /* 0x0006a2000c1e1500 */
[----:B0-----:R-:W-:-:S04]  /*14df0*/  IMAD.WIDE R22, R0, 0x2, R34 ;  /* 0x0000000200167825 */ /* 0x001fc800078e0222 */
[C---:B-1----:R-:W-:Y:S01]  /*14e00*/  IMAD.WIDE R20, R0.reuse, 0x2, R28 ;  /* 0x0000000200147825 */ /* 0x042fe200078e021c */
[----:B------:R4:W2:Y:S03]  /*14e10*/  LDG.E.U16 R163, desc[UR60][R22.64] ;  /* 0x0000003c16a37981 */ /* 0x0008a6000c1e1500 */
[C---:B---3--:R-:W-:Y:S01]  /*14e20*/  IMAD.WIDE R16, R0.reuse, 0x2, R26 ;  /* 0x0000000200107825 */ /* 0x048fe200078e021a */
[----:B------:R2:W3:Y:S03]  /*14e30*/  LDG.E.U16 R186, desc[UR60][R20.64] ;  /* 0x0000003c14ba7981 */ /* 0x0004e6000c1e1500 */
[C---:B------:R-:W-:Y:S01]  /*14e40*/  IMAD.WIDE R14, R0.reuse, 0x2, R4 ;  /* 0x00000002000e7825 */ /* 0x040fe200078e0204 */
[----:B------:R0:W3:Y:S03]  /*14e50*/  LDG.E.U16 R105, desc[UR60][R16.64] ;  /* 0x0000003c10697981 */ /* 0x0000e6000c1e1500 */
[C---:B------:R-:W-:Y:S01]  /*14e60*/  IMAD.WIDE R10, R0.reuse, 0x2, R2 ;  /* 0x00000002000a7825 */ /* 0x040fe200078e0202 */
[----:B------:R1:W3:Y:S04]  /*14e70*/  LDG.E.U16 R211, desc[UR60][R14.64] ;  /* 0x0000003c0ed37981 */ /* 0x0002e8000c1e1500 */
[----:B------:R1:W3:Y:S01]  /*14e80*/  LDG.E.U16 R139, desc[UR60][R10.64] ;  /* 0x0000003c0a8b7981 */ /* 0x0002e2000c1e1500 */
[----:B----4-:R-:W-:-:S04]  /*14e90*/  IMAD.WIDE R22, R0, 0x2, R36 ;  /* 0x0000000200167825 */ /* 0x010fc800078e0224 */
[C---:B--2---:R-:W-:Y:S01]  /*14ea0*/  IMAD.WIDE R20, R0.reuse, 0x2, R32 ;  /* 0x0000000200147825 */ /* 0x044fe200078e0220 */
[----:B------:R-:W2:Y:S03]  /*14eb0*/  LDG.E.U16 R81, desc[UR60][R22.64] ;  /* 0x0000003c16517981 */ /* 0x000ea6000c1e1500 */
[C---:B0-----:R-:W-:Y:S01]  /*14ec0*/  IMAD.WIDE R16, R0.reuse, 0x2, R30 ;  /* 0x0000000200107825 */ /* 0x041fe200078e021e */
[----:B------:R-:W4:Y:S03]  /*14ed0*/  LDG.E.U16 R45, desc[UR60][R20.64] ;  /* 0x0000003c142d7981 */ /* 0x000f26000c1e1500 */
[C---:B-1----:R-:W-:Y:S01]  /*14ee0*/  IMAD.WIDE R14, R0.reuse, 0x2, R24 ;  /* 0x00000002000e7825 */ /* 0x042fe200078e0218 */
[----:B------:R-:W4:Y:S03]  /*14ef0*/  LDG.E.U16 R164, desc[UR60][R16.64] ;  /* 0x0000003c10a47981 */ /* 0x000f26000c1e1500 */
[C---:B------:R-:W-:Y:S01]  /*14f00*/  IMAD.WIDE R10, R0.reuse, 0x2, R6 ;  /* 0x00000002000a7825 */ /* 0x040fe200078e0206 */
[----:B------:R-:W4:Y:S04]  /*14f10*/  LDG.E.U16 R187, desc[UR60][R14.64] ;  /* 0x0000003c0ebb7981 */ /* 0x000f28000c1e1500 */
[----:B------:R-:W-:Y:S04]  /*14f20*/  STL [R1+0x1104], R162 ;  /* 0x001104a201007387 */ /* 0x000fe80000100800 */
[----:B------:R-:W-:Y:S04]  /*14f30*/  STL [R1+0x1108], R103 ;  /* 0x0011086701007387 */ /* 0x000fe80000100800 */
[----:B------:R-:W-:Y:S04]  /*14f40*/  STL [R1+0x110c], R141 ;  /* 0x00110c8d01007387 */ /* 0x000fe80000100800 */
[----:B------:R-:W-:Y:S04]  /*14f50*/  STL [R1+0x1110], R82 ;  /* 0x0011105201007387 */ /* 0x000fe80000100800 */
[----:B------:R-:W-:Y:S04]  /*14f60*/  STL [R1+0x1114], R46 ;  /* 0x0011142e01007387 */ /* 0x000fe80000100800 */
[----:B------:R-:W4:Y:S04]  /*14f70*/  LDL.64 R26, [R1+0xc60] ;  /* 0x000c6000011a7983 */ /* 0x000f280000100a00 */
[----:B------:R-:W4:Y:S04]  /*14f80*/  LDG.E.U16 R106, desc[UR60][R10.64] ;  /* 0x0000003c0a6a7981 */ /* 0x000f28000c1e1500 */
[----:B------:R-:W4:Y:S04]  /*14f90*/  LDL.64 R4, [R1+0xc58] ;  /* 0x000c580001047983 */ /* 0x000f280000100a00 */
[----:B------:R-:W4:Y:S04]  /*14fa0*/  LDL.64 R34, [R1+0xc48] ;  /* 0x000c480001227983 */ /* 0x000f280000100a00 */
[----:B------:R-:W4:Y:S04]  /*14fb0*/  LDL.64 R28, [R1+0xc68] ;  /* 0x000c6800011c7983 */ /* 0x000f280000100a00 */
[----:B------:R-:W4:Y:S04]  /*14fc0*/  LDL.64 R2, [R1+0xc50] ;  /* 0x000c500001027983 */ /* 0x000f280000100a00 */
[----:B------:R0:W-:Y:S04]  /*14fd0*/  STL [R1+0x464], R12 ;  /* 0x0004640c01007387 */ /* 0x0001e80000100800 */
[----:B------:R-:W-:Y:S04]  /*14fe0*/  STL [R1+0x1118], R163 ;  /* 0x001118a301007387 */ /* 0x000fe80000100800 */
[----:B---3--:R-:W-:Y:S01]  /*14ff0*/  STL [R1+0x111c], R186 ;  /* 0x00111cba01007387 */ /* 0x008fe20000100800 */
[----:B0-----:R-:W0:Y:S03]  /*15000*/  LDC R12, c[0x0][0x268] ;  /* 0x00009a00ff0c7b82 */ /* 0x001e260000000800 */
[----:B------:R-:W-:Y:S04]  /*15010*/  STL [R1+0x1120], R105 ;  /* 0x0011206901007387 */ /* 0x000fe80000100800 */
[----:B------:R-:W-:Y:S04]  /*15020*/  STL [R1+0x1124], R211 ;  /* 0x001124d301007387 */ /* 0x000fe80000100800 */
[----:B------:R-:W-:Y:S04]  /*15030*/  STL [R1+0x1128], R139 ;  /* 0x0011288b01007387 */ /* 0x000fe80000100800 */
[----:B------:R-:W3:Y:S04]  /*15040*/  LDL.64 R36, [R1+0xc40] ;  /* 0x000c400001247983 */ /* 0x000ee80000100a00 */
[----:B------:R-:W3:Y:S04]  /*15050*/  LDL.64 R38, [R1+0xc38] ;  /* 0x000c380001267983 */ /* 0x000ee80000100a00 */
[----:B------:R-:W3:Y:S04]  /*15060*/  LDL.64 R6, [R1+0xc30] ;  /* 0x000c300001067983 */ /* 0x000ee80000100a00 */
[----:B------:R-:W3:Y:S04]  /*15070*/  LDL.64 R32, [R1+0xc28] ;  /* 0x000c280001207983 */ /* 0x000ee80000100a00 */
[----:B------:R-:W3:Y:S04]  /*15080*/  LDL.64 R24, [R1+0xc20] ;  /* 0x000c200001187983 */ /* 0x000ee80000100a00 */
[----:B------:R-:W3:Y:S04]  /*15090*/  LDL.64 R30, [R1+0xc18] ;  /* 0x000c1800011e7983 */ /* 0x000ee80000100a00 */
[----:B--2---:R-:W-:Y:S04]  /*150a0*/  STL [R1+0x112c], R81 ;  /* 0x00112c5101007387 */ /* 0x004fe80000100800 */
[----:B----4-:R-:W-:Y:S04]  /*150b0*/  STL [R1+0x1130], R45 ;  /* 0x0011302d01007387 */ /* 0x010fe80000100800 */
[----:B------:R1:W-:Y:S04]  /*150c0*/  STL [R1+0x1134], R164 ;  /* 0x001134a401007387 */ /* 0x0003e80000100800 */
[----:B------:R-:W-:Y:S01]  /*150d0*/  STL [R1+0x1138], R187 ;  /* 0x001138bb01007387 */ /* 0x000fe20000100800 */
[----:B------:R-:W-:-:S03]  /*150e0*/  IMAD.WIDE R20, R0, 0x2, R26 ;  /* 0x0000000200147825 */ /* 0x000fc600078e021a */
[----:B------:R2:W-:Y:S04]  /*150f0*/  STL [R1+0x113c], R106 ;  /* 0x00113c6a01007387 */ /* 0x0005e80000100800 */
[----:B------:R-:W4:Y:S01]  /*15100*/  LDL.64 R26, [R1+0xc08] ;  /* 0x000c0800011a7983 */ /* 0x000f220000100a00 */
[----:B------:R-:W-:-:S03]  /*15110*/  IMAD.WIDE R16, R0, 0x2, R4 ;  /* 0x0000000200107825 */ /* 0x000fc600078e0204 */
[----:B------:R-:W2:Y:S01]  /*15120*/  LDL.64 R4, [R1+0xc00] ;  /* 0x000c000001047983 */ /* 0x000ea20000100a00 */
[----:B------:R-:W-:-:S03]  /*15130*/  IMAD.WIDE R10, R0, 0x2, R34 ;  /* 0x00000002000a7825 */ /* 0x000fc600078e0222 */
[----:B------:R-:W2:Y:S01]  /*15140*/  LDL.64 R34, [R1+0xbf0] ;  /* 0x000bf00001227983 */ /* 0x000ea20000100a00 */
[----:B------:R-:W-:-:S03]  /*15150*/  IMAD.WIDE R22, R0, 0x2, R28 ;  /* 0x0000000200167825 */ /* 0x000fc600078e021c */
[----:B------:R-:W2:Y:S01]  /*15160*/  LDL.64 R28, [R1+0xc10] ;  /* 0x000c1000011c7983 */ /* 0x000ea20000100a00 */
[----:B------:R-:W-:-:S03]  /*15170*/  IMAD.WIDE R14, R0, 0x2, R2 ;  /* 0x00000002000e7825 */ /* 0x000fc600078e0202 */
[----:B------:R-:W2:Y:S04]  /*15180*/  LDL.64 R2, [R1+0xbf8] ;  /* 0x000bf80001027983 */ /* 0x000ea80000100a00 */
[----:B------:R3:W2:Y:S04]  /*15190*/  LDG.E.U16 R136, desc[UR60][R22.64] ;  /* 0x0000003c16887981 */ /* 0x0006a8000c1e1500 */
[----:B------:R0:W2:Y:S04]  /*151a0*/  LDG.E.U16 R80, desc[UR60][R16.64] ;  /* 0x0000003c10507981 */ /* 0x0000a8000c1e1500 */
[----:B------:R0:W2:Y:S04]  /*151b0*/  LDG.E.U16 R44, desc[UR60][R14.64] ;  /* 0x0000003c0e2c7981 */ /* 0x0000a8000c1e1500 */
[----:B-1----:R1:W2:Y:S04]  /*151c0*/  LDG.E.U16 R164, desc[UR60][R10.64] ;  /* 0x0000003c0aa47981 */ /* 0x0022a8000c1e1500 */
[----:B------:R1:W2:Y:S01]  /*151d0*/  LDG.E.U16 R137, desc[UR60][R20.64] ;  /* 0x0000003c14897981 */ /* 0x0002a2000c1e1500 */
[----:B---3--:R-:W-:-:S03]  /*151e0*/  IMAD.WIDE R22, R0, 0x2, R36 ;  /* 0x0000000200167825 */ /* 0x008fc600078e0224 */
[----:B------:R-:W3:Y:S04]  /*151f0*/  LDL.64 R48, [R1+0xb88] ;  /* 0x000b880001307983 */ /* 0x000ee80000100a00 */
[----:B------:R-:W3:Y:S01]  /*15200*/  LDL.64 R36, [R1+0xbe8] ;  /* 0x000be80001247983 */ /* 0x000ee20000100a00 */
[----:B0-----:R-:W-:-:S03]  /*15210*/  IMAD.WIDE R16, R0, 0x2, R6 ;  /* 0x0000000200107825 */ /* 0x001fc600078e0206 */
[----:B------:R0:W3:Y:S01]  /*15220*/  LDG.E.U16 R165, desc[UR60][R22.64] ;  /* 0x0000003c16a57981 */ /* 0x0000e2000c1e1500 */
[----:B------:R-:W-:-:S03]  /*15230*/  IMAD.WIDE R14, R0, 0x2, R32 ;  /* 0x00000002000e7825 */ /* 0x000fc600078e0220 */
[----:B------:R-:W3:Y:S01]  /*15240*/  LDL.64 R6, [R1+0xbd8] ;  /* 0x000bd80001067983 */ /* 0x000ee20000100a00 */
[----:B-1----:R-:W-:-:S03]  /*15250*/  IMAD.WIDE R10, R0, 0x2, R24 ;  /* 0x00000002000a7825 */ /* 0x002fc600078e0218 */
[----:B------:R-:W3:Y:S04]  /*15260*/  LDL.64 R32, [R1+0xbd0] ;  /* 0x000bd00001207983 */ /* 0x000ee80000100a00 */
[----:B------:R-:W3:Y:S01]  /*15270*/  LDL.64 R24, [R1+0xbc8] ;  /* 0x000bc80001187983 */ /* 0x000ee20000100a00 */
[----:B------:R-:W-:-:S03]  /*15280*/  IMAD.WIDE R20, R0, 0x2, R38 ;  /* 0x0000000200147825 */ /* 0x000fc600078e0226 */
[----:B------:R4:W3:Y:S01]  /*15290*/  LDG.E.U16 R108, desc[UR60][R16.64] ;  /* 0x0000003c106c7981 */ /* 0x0008e2000c1e1500 */
[----:B0-----:R-:W-:-:S03]  /*152a0*/  IMAD.WIDE R22, R0, 0x2, R30 ;  /* 0x0000000200167825 */ /* 0x001fc600078e021e */
[----:B------:R-:W3:Y:S04]  /*152b0*/  LDL.64 R38, [R1+0xbe0] ;  /* 0x000be00001267983 */ /* 0x000ee80000100a00 */
[----:B------:R-:W3:Y:S04]  /*152c0*/  LDL.64 R30, [R1+0xbc0] ;  /* 0x000bc000011e7983 */ /* 0x000ee80000100a00 */
[----:B------:R2:W3:Y:S04]  /*152d0*/  LDG.E.U16 R138, desc[UR60][R14.64] ;  /* 0x0000003c0e8a7981 */ /* 0x0004e8000c1e1500 */
[----:B------:R0:W3:Y:S04]  /*152e0*/  LDG.E.U16 R79, desc[UR60][R22.64] ;  /* 0x0000003c164f7981 */ /* 0x0000e8000c1e1500 */
[----:B------:R1:W3:Y:S04]  /*152f0*/  LDG.E.U16 R188, desc[UR60][R20.64] ;  /* 0x0000003c14bc7981 */ /* 0x0002e8000c1e1500 */
[----:B------:R1:W3:Y:S04]  /*15300*/  LDG.E.U16 R134, desc[UR60][R10.64] ;  /* 0x0000003c0a867981 */ /* 0x0002e8000c1e1500 */
[----:B------:R-:W3:Y:S04]  /*15310*/  LDL.64 R46, [R1+0xba0] ;  /* 0x000ba000012e7983 */ /* 0x000ee80000100a00 */
        /* <DEDUP_REMOVED lines=35> */
[----:B------:R-:W3:Y:S01]  /*15550*/  LDL.64 R232, [R1+0x6d8] ;  /* 0x0006d80001e87983 */ /* 0x000ee20000100a00 */
[----:B----4-:R-:W-:-:S03]  /*15560*/  IMAD.WIDE R16, R0, 0x2, R26 ;  /* 0x0000000200107825 */ /* 0x010fc600078e021a */
[----:B------:R-:W4:Y:S01]  /*15570*/  LDL.64 R26, [R1+0xbb0] ;  /* 0x000bb000011a7983 */ /* 0x000f220000100a00 */
[----:B--2---:R-:W-:-:S03]  /*15580*/  IMAD.WIDE R14, R0, 0x2, R4 ;  /* 0x00000002000e7825 */ /* 0x004fc600078e0204 */
[----:B------:R-:W2:Y:S01]  /*15590*/  LDL.64 R4, [R1+0xba8] ;  /* 0x000ba80001047983 */ /* 0x000ea20000100a00 */
[----:B0-----:R-:W-:-:S03]  /*155a0*/  IMAD.WIDE R22, R0, 0x2, R34 ;  /* 0x0000000200167825 */ /* 0x001fc600078e0222 */
[----:B------:R-:W2:Y:S01]  /*155b0*/  LDL.64 R34, [R1+0xb98] ;  /* 0x000b980001227983 */ /* 0x000ea20000100a00 */
[----:B-1----:R-:W-:-:S03]  /*155c0*/  IMAD.WIDE R20, R0, 0x2, R28 ;  /* 0x0000000200147825 */ /* 0x002fc600078e021c */
[----:B------:R-:W2:Y:S01]  /*155d0*/  LDL.64 R28, [R1+0xbb8] ;  /* 0x000bb800011c7983 */ /* 0x000ea20000100a00 */
[----:B------:R-:W-:-:S03]  /*155e0*/  IMAD.WIDE R10, R0, 0x2, R2 ;  /* 0x00000002000a7825 */ /* 0x000fc600078e0202 */
[----:B------:R3:W2:Y:S04]  /*155f0*/  LDG.E.U16 R43, desc[UR60][R20.64] ;  /* 0x0000003c142b7981 */ /* 0x0006a8000c1e1500 */
[----:B------:R0:W2:Y:S04]  /*15600*/  LDG.E.U16 R2, desc[UR60][R14.64] ;  /* 0x0000003c0e027981 */ /* 0x0000a8000c1e1500 */
[----:B------:R1:W2:Y:S04]  /*15610*/  LDG.E.U16 R109, desc[UR60][R10.64] ;  /* 0x0000003c0a6d7981 */ /* 0x0002a8000c1e1500 */
[----:B------:R1:W2:Y:S04]  /*15620*/  LDG.E.U16 R140, desc[UR60][R22.64] ;  /* 0x0000003c168c7981 */ /* 0x0002a8000c1e1500 */
[----:B------:R1:W2:Y:S01]  /*15630*/  LDG.E.U16 R166, desc[UR60][R16.64] ;  /* 0x0000003c10a67981 */ /* 0x0002a2000c1e1500 */
[----:B---3--:R-:W-:-:S03]  /*15640*/  IMAD.WIDE R20, R0, 0x2, R36 ;  /* 0x0000000200147825 */ /* 0x008fc600078e0224 */
[----:B------:R-:W3:Y:S04]  /*15650*/  LDL.64 R36, [R1+0xb90] ;  /* 0x000b900001247983 */ /* 0x000ee80000100a00 */
[----:B------:R1:W3:Y:S01]  /*15660*/  LDG.E.U16 R132, desc[UR60][R20.64] ;  /* 0x0000003c14847981 */ /* 0x0002e2000c1e1500 */
[----:B0-----:R-:W-:-:S03]  /*15670*/  IMAD.WIDE R14, R0, 0x2, R6 ;  /* 0x00000002000e7825 */ /* 0x001fc600078e0206 */
[----:B------:R-:W3:Y:S01]  /*15680*/  LDL.64 R6, [R1+0xb80] ;  /* 0x000b800001067983 */ /* 0x000ee20000100a00 */
[----:B-1----:R-:W-:-:S03]  /*15690*/  IMAD.WIDE R10, R0, 0x2, R32 ;  /* 0x00000002000a7825 */ /* 0x002fc600078e0220 */
[----:B------:R-:W3:Y:S01]  /*156a0*/  LDL.64 R32, [R1+0xb78] ;  /* 0x000b780001207983 */ /* 0x000ee20000100a00 */
[----:B------:R-:W-:-:S03]  /*156b0*/  IMAD.WIDE R22, R0, 0x2, R24 ;  /* 0x0000000200167825 */ /* 0x000fc600078e0218 */
[----:B------:R-:W3:Y:S04]  /*156c0*/  LDL.64 R24, [R1+0xb70] ;  /* 0x000b700001187983 */ /* 0x000ee80000100a00 */
[----:B------:R4:W3:Y:S01]  /*156d0*/  LDG.E.U16 R41, desc[UR60][R14.64] ;  /* 0x0000003c0e297981 */ /* 0x0008e2000c1e1500 */
[----:B------:R-:W-:-:S03]  /*156e0*/  IMAD.WIDE R16, R0, 0x2, R38 ;  /* 0x0000000200107825 */ /* 0x000fc600078e0226 */
[----:B------:R-:W3:Y:S01]  /*156f0*/  LDL.64 R38, [R1+0xb68] ;  /* 0x000b680001267983 */ /* 0x000ee20000100a00 */
[----:B------:R-:W-:-:S03]  /*15700*/  IMAD.WIDE R20, R0, 0x2, R30 ;  /* 0x0000000200147825 */ /* 0x000fc600078e021e */
[----:B------:R2:W3:Y:S04]  /*15710*/  LDG.E.U16 R81, desc[UR60][R10.64] ;  /* 0x0000003c0a517981 */ /* 0x0004e8000c1e1500 */
[----:B------:R-:W3:Y:S04]  /*15720*/  LDL.64 R30, [R1+0xb58] ;  /* 0x000b5800011e7983 */ /* 0x000ee80000100a00 */
[----:B------:R0:W3:Y:S04]  /*15730*/  LDG.E.U16 R78, desc[UR60][R16.64] ;  /* 0x0000003c104e7981 */ /* 0x0000e8000c1e1500 */
[----:B------:R-:W3:Y:S01]  /*15740*/  LDG.E.U16 R167, desc[UR60][R22.64] ;  /* 0x0000003c16a77981 */ /* 0x000ee2000c1e1500 */
[----:B----4-:R-:W-:-:S03]  /*15750*/  IMAD.WIDE R14, R0, 0x2, R26 ;  /* 0x00000002000e7825 */ /* 0x010fc600078e021a */
[----:B------:R-:W4:Y:S01]  /*15760*/  LDL.64 R26, [R1+0xb50] ;  /* 0x000b5000011a7983 */ /* 0x000f220000100a00 */
[----:B--2---:R-:W-:-:S03]  /*15770*/  IMAD.WIDE R10, R0, 0x2, R4 ;  /* 0x00000002000a7825 */ /* 0x004fc600078e0204 */
[----:B------:R1:W2:Y:S04]  /*15780*/  LDG.E.U16 R5, desc[UR60][R20.64] ;  /* 0x0000003c14057981 */ /* 0x0002a8000c1e1500 */
[----:B------:R1:W2:Y:S01]  /*15790*/  LDG.E.U16 R214, desc[UR60][R14.64] ;  /* 0x0000003c0ed67981 */ /* 0x0002a2000c1e1500 */
[----:B0-----:R-:W-:-:S03]  /*157a0*/  IMAD.WIDE R16, R0, 0x2, R28 ;  /* 0x0000000200107825 */ /* 0x001fc600078e021c */
[----:B------:R-:W2:Y:S01]  /*157b0*/  LDL.64 R28, [R1+0xb60] ;  /* 0x000b6000011c7983 */ /* 0x000ea20000100a00 */
[----:B-1----:R-:W-:-:S03]  /*157c0*/  IMAD.WIDE R20, R0, 0x2, R34 ;  /* 0x0000000200147825 */ /* 0x002fc600078e0222 */
        /* <DEDUP_REMOVED lines=8> */
[----:B------:R1:W2:Y:S01]  /*15850*/  LDG.E.U16 R129, desc[UR60][R10.64] ;  /* 0x0000003c0a817981 */ /* 0x0002a2000c1e1500 */
[----:B---3--:R-:W-:-:S03]  /*15860*/  IMAD.WIDE R16, R0, 0x2, R36 ;  /* 0x0000000200107825 */ /* 0x008fc600078e0224 */
[----:B------:R-:W3:Y:S04]  /*15870*/  LDG.E.U16 R168, desc[UR60][R14.64] ;  /* 0x0000003c0ea87981 */ /* 0x000ee8000c1e1500 */
[----:B------:R-:W3:Y:S01]  /*15880*/  LDL.64 R36, [R1+0xb38] ;  /* 0x000b380001247983 */ /* 0x000ee20000100a00 */
[----:B0-----:R-:W-:-:S03]  /*15890*/  IMAD.WIDE R22, R0, 0x2, R32 ;  /* 0x0000000200167825 */ /* 0x001fc600078e0220 */
[----:B------:R0:W3:Y:S01]  /*158a0*/  LDG.E.U16 R139, desc[UR60][R16.64] ;  /* 0x0000003c108b7981 */ /* 0x0000e2000c1e1500 */
[----:B-1----:R-:W-:-:S03]  /*158b0*/  IMAD.WIDE R20, R0, 0x2, R24 ;  /* 0x0000000200147825 */ /* 0x002fc600078e0218 */
[----:B------:R-:W3:Y:S04]  /*158c0*/  LDL.64 R32, [R1+0xb20] ;  /* 0x000b200001207983 */ /* 0x000ee80000100a00 */
[----:B------:R-:W3:Y:S01]  /*158d0*/  LDL.64 R24, [R1+0xb18] ;  /* 0x000b180001187983 */ /* 0x000ee20000100a00 */
[----:B------:R-:W-:-:S03]  /*158e0*/  IMAD.WIDE R10, R0, 0x2, R6 ;  /* 0x00000002000a7825 */ /* 0x000fc600078e0206 */
[----:B------:R-:W3:Y:S01]  /*158f0*/  LDG.E.U16 R112, desc[UR60][R22.64] ;  /* 0x0000003c16707981 */ /* 0x000ee2000c1e1500 */
[----:B0-----:R-:W-:-:S03]  /*15900*/  IMAD.WIDE R16, R0, 0x2, R38 ;  /* 0x0000000200107825 */ /* 0x001fc600078e0226 */
[----:B------:R0:W3:Y:S04]  /*15910*/  LDG.E.U16 R6, desc[UR60][R10.64] ;  /* 0x0000003c0a067981 */ /* 0x0000e8000c1e1500 */
[----:B------:R2:W3:Y:S04]  /*15920*/  LDG.E.U16 R126, desc[UR60][R16.64] ;  /* 0x0000003c107e7981 */ /* 0x0004e8000c1e1500 */
[----:B------:R-:W3:Y:S01]  /*15930*/  LDG.E.U16 R142, desc[UR60][R20.64] ;  /* 0x0000003c148e7981 */ /* 0x000ee2000c1e1500 */
[----:B0-----:R-:W-:-:S03]  /*15940*/  IMAD.WIDE R10, R0, 0x2, R30 ;  /* 0x00000002000a7825 */ /* 0x001fc600078e021e */
[----:B------:R-:W3:Y:S04]  /*15950*/  LDL.64 R30, [R1+0xb00] ;  /* 0x000b0000011e7983 */ /* 0x000ee80000100a00 */
[----:B------:R-:W3:Y:S01]  /*15960*/  LDG.E.U16 R39, desc[UR60][R10.64] ;  /* 0x0000003c0a277981 */ /* 0x000ee2000c1e1500 */
[----:B----4-:R-:W-:-:S03]  /*15970*/  IMAD.WIDE R22, R0, 0x2, R26 ;  /* 0x0000000200167825 */ /* 0x010fc600078e021a */
[----:B------:R-:W4:Y:S04]  /*15980*/  LDL.64 R26, [R1+0xaf8] ;  /* 0x000af800011a7983 */ /* 0x000f280000100a00 */
[----:B------:R0:W4:Y:S01]  /*15990*/  LDG.E.U16 R211, desc[UR60][R22.64] ;  /* 0x0000003c16d37981 */ /* 0x000122000c1e1500 */
[----:B--2---:R-:W-:-:S03]  /*159a0*/  IMAD.WIDE R16, R0, 0x2, R34 ;  /* 0x0000000200107825 */ /* 0x004fc600078e0222 */
[----:B------:R-:W2:Y:S01]  /*159b0*/  LDL.64 R34, [R1+0xae8] ;  /* 0x000ae80001227983 */ /* 0x000ea20000100a00 */
[----:B0-----:R-:W-:-:S03]  /*159c0*/  IMAD.WIDE R22, R0, 0x2, R48 ;  /* 0x0000000200167825 */ /* 0x001fc600078e0230 */
        /* <DEDUP_REMOVED lines=9> */
[----:B------:R1:W2:Y:S01]  /*15a60*/  LDG.E.U16 R3, desc[UR60][R16.64] ;  /* 0x0000003c10037981 */ /* 0x0002a2000c1e1500 */
[----:B---3--:R-:W-:-:S03]  /*15a70*/  IMAD.WIDE R14, R0, 0x2, R36 ;  /* 0x00000002000e7825 */ /* 0x008fc600078e0224 */
[----:B------:R-:W3:Y:S04]  /*15a80*/  LDL.64 R36, [R1+0xae0] ;  /* 0x000ae00001247983 */ /* 0x000ee80000100a00 */
[----:B------:R1:W3:Y:S04]  /*15a90*/  LDG.E.U16 R114, desc[UR60][R14.64] ;  /* 0x0000003c0e727981 */ /* 0x0002e8000c1e1500 */
[----:B------:R1:W3:Y:S01]  /*15aa0*/  LDG.E.U16 R121, desc[UR60][R22.64] ;  /* 0x0000003c16797981 */ /* 0x0002e2000c1e1500 */
[----:B0-----:R-:W-:-:S03]  /*15ab0*/  IMAD.WIDE R20, R0, 0x2, R32 ;  /* 0x0000000200147825 */ /* 0x001fc600078e0220 */
[----:B------:R-:W3:Y:S01]  /*15ac0*/  LDL.64 R32, [R1+0xac8] ;  /* 0x000ac80001207983 */ /* 0x000ee20000100a00 */
[----:B-1----:R-:W-:-:S03]  /*15ad0*/  IMAD.WIDE R16, R0, 0x2, R24 ;  /* 0x0000000200107825 */ /* 0x002fc600078e0218 */
[----:B------:R-:W3:Y:S01]  /*15ae0*/  LDL.64 R24, [R1+0xac0] ;  /* 0x000ac00001187983 */ /* 0x000ee20000100a00 */
[----:B------:R-:W-:-:S03]  /*15af0*/  IMAD.WIDE R14, R0, 0x2, R52 ;  /* 0x00000002000e7825 */ /* 0x000fc600078e0234 */
[----:B------:R4:W3:Y:S04]  /*15b00*/  LDG.E.U16 R75, desc[UR60][R20.64] ;  /* 0x0000003c144b7981 */ /* 0x0008e8000c1e1500 */
[----:B------:R2:W3:Y:S04]  /*15b10*/  LDG.E.U16 R170, desc[UR60][R14.64] ;  /* 0x0000003c0eaa7981 */ /* 0x0004e8000c1e1500 */
[----:B------:R-:W3:Y:S04]  /*15b20*/  LDG.E.U16 R143, desc[UR60][R10.64] ;  /* 0x0000003c0a8f7981 */ /* 0x000ee8000c1e1500 */
[----:B------:R-:W3:Y:S01]  /*15b30*/  LDG.E.U16 R38, desc[UR60][R16.64] ;  /* 0x0000003c10267981 */ /* 0x000ee2000c1e1500 */
[----:B------:R-:W-:-:S03]  /*15b40*/  IMAD.WIDE R22, R0, 0x2, R30 ;  /* 0x0000000200167825 */ /* 0x000fc600078e021e */
[----:B------:R-:W3:Y:S04]  /*15b50*/  LDL.64 R30, [R1+0xaa8] ;  /* 0x000aa800011e7983 */ /* 0x000ee80000100a00 */
[----:B------:R-:W3:Y:S04]  /*15b60*/  LDG.E.U16 R115, desc[UR60][R22.64] ;  /* 0x0000003c16737981 */ /* 0x000ee8000c1e1500 */
[----:B------:R-:W3:Y:S01]  /*15b70*/  LDL.64 R52, [R1+0xa88] ;  /* 0x000a880001347983 */ /* 0x000ee20000100a00 */
        /* <DEDUP_REMOVED lines=17> */
[----:B------:R-:W3:Y:S04]  /*15c90*/  LDG.E.U16 R171, desc[UR60][R20.64] ;  /* 0x0000003c14ab7981 */ /* 0x000ee8000c1e1500 */
[----:B------:R1:W3:Y:S04]  /*15ca0*/  LDG.E.U16 R36, desc[UR60][R10.64] ;  /* 0x0000003c0a247981 */ /* 0x0002e8000c1e1500 */
[----:B------:R-:W3:Y:S01]  /*15cb0*/  LDG.E.U16 R186, desc[UR60][R22.64] ;  /* 0x0000003c16ba7981 */ /* 0x000ee2000c1e1500 */
[----:B0-----:R-:W-:-:S03]  /*15cc0*/  IMAD.WIDE R16, R0, 0x2, R32 ;  /* 0x0000000200107825 */ /* 0x001fc600078e0220 */
[----:B------:R-:W3:Y:S01]  /*15cd0*/  LDL.64 R32, [R1+0xa70] ;  /* 0x000a700001207983 */ /* 0x000ee20000100a00 */
[----:B-1----:R-:W-:-:S03]  /*15ce0*/  IMAD.WIDE R14, R0, 0x2, R24 ;  /* 0x00000002000e7825 */ /* 0x002fc600078e0218 */
[----:B------:R-:W3:Y:S01]  /*15cf0*/  LDL.64 R24, [R1+0xa68] ;  /* 0x000a680001187983 */ /* 0x000ee20000100a00 */
[----:B------:R-:W-:-:S03]  /*15d00*/  IMAD.WIDE R10, R0, 0x2, R54 ;  /* 0x00000002000a7825 */ /* 0x000fc600078e0236 */
[----:B------:R4:W3:Y:S04]  /*15d10*/  LDG.E.U16 R4, desc[UR60][R16.64] ;  /* 0x0000003c10047981 */ /* 0x0008e8000c1e1500 */
[----:B------:R-:W3:Y:S04]  /*15d20*/  LDL.64 R54, [R1+0xa38] ;  /* 0x000a380001367983 */ /* 0x000ee80000100a00 */
[----:B------:R2:W3:Y:S04]  /*15d30*/  LDG.E.U16 R145, desc[UR60][R10.64] ;  /* 0x0000003c0a917981 */ /* 0x0004e8000c1e1500 */
[----:B------:R-:W3:Y:S01]  /*15d40*/  LDG.E.U16 R116, desc[UR60][R14.64] ;  /* 0x0000003c0e747981 */ /* 0x000ee2000c1e1500 */
[----:B------:R-:W-:-:S03]  /*15d50*/  IMAD.WIDE R20, R0, 0x2, R30 ;  /* 0x0000000200147825 */ /* 0x000fc600078e021e */
[----:B------:R-:W3:Y:S04]  /*15d60*/  LDL.64 R30, [R1+0xa50] ;  /* 0x000a5000011e7983 */ /* 0x000ee80000100a00 */
[----:B------:R-:W3:Y:S01]  /*15d70*/  LDG.E.U16 R73, desc[UR60][R20.64] ;  /* 0x0000003c14497981 */ /* 0x000ee2000c1e1500 */
[----:B----4-:R-:W-:-:S03]  /*15d80*/  IMAD.WIDE R16, R0, 0x2, R26 ;  /* 0x0000000200107825 */ /* 0x010fc600078e021a */
[----:B------:R-:W4:Y:S01]  /*15d90*/  LDL.64 R26, [R1+0xa48] ;  /* 0x000a4800011a7983 */ /* 0x000f220000100a00 */
[----:B--2---:R-:W-:-:S03]  /*15da0*/  IMAD.WIDE R10, R0, 0x2, R34 ;  /* 0x00000002000a7825 */ /* 0x004fc600078e0222 */
[----:B------:R0:W2:Y:S04]  /*15db0*/  LDG.E.U16 R35, desc[UR60][R16.64] ;  /* 0x0000003c10237981 */ /* 0x0000a8000c1e1500 */
[----:B------:R-:W2:Y:S01]  /*15dc0*/  LDG.E.U16 R172, desc[UR60][R10.64] ;  /* 0x0000003c0aac7981 */ /* 0x000ea2000c1e1500 */
[----:B0-----:R-:W-:-:S03]  /*15dd0*/  IMAD.WIDE R16, R0, 0x2, R48 ;  /* 0x0000000200107825 */ /* 0x001fc600078e0230 */
[----:B------:R-:W2:Y:S01]  /*15de0*/  LDL.64 R48, [R1+0xa10] ;  /* 0x000a100001307983 */ /* 0x000ea20000100a00 */
[----:B------:R-:W-:-:S03]  /*15df0*/  IMAD.WIDE R22, R0, 0x2, R28 ;  /* 0x0000000200167825 */ /* 0x000fc600078e021c */
[----:B------:R-:W2:Y:S01]  /*15e00*/  LDL.64 R28, [R1+0xa58] ;  /* 0x000a5800011c7983 */ /* 0x000ea20000100a00 */
[----:B------:R-:W-:-:S03]  /*15e10*/  IMAD.WIDE R14, R0, 0x2, R46 ;  /* 0x00000002000e7825 */ /* 0x000fc600078e022e */
[----:B------:R-:W2:Y:S01]  /*15e20*/  LDL.64 R46, [R1+0xa40] ;  /* 0x000a4000012e7983 */ /* 0x000ea20000100a00 */
[----:B------:R-:W-:-:S03]  /*15e30*/  IMAD.WIDE R20, R0, 0x2, R50 ;  /* 0x0000000200147825 */ /* 0x000fc600078e0232 */
[----:B------:R0:W2:Y:S04]  /*15e40*/  LDG.E.U16 R113, desc[UR60][R22.64] ;  /* 0x0000003c16717981 */ /* 0x0000a8000c1e1500 */
[----:B------:R-:W2:Y:S04]  /*15e50*/  LDL.64 R50, [R1+0xa20] ;  /* 0x000a200001327983 */ /* 0x000ea80000100a00 */
[----:B------:R3:W2:Y:S01]  /*15e60*/  LDG.E.U16 R163, desc[UR60][R14.64] ;  /* 0x0000003c0ea37981 */ /* 0x0006a2000c1e1500 */
[----:B0-----:R-:W-:-:S03]  /*15e70*/  IMAD.WIDE R22, R0, 0x2, R52 ;  /* 0x0000000200167825 */ /* 0x001fc600078e0234 */
[----:B------:R-:W2:Y:S04]  /*15e80*/  LDL.64 R52, [R1+0xa30] ;  /* 0x000a300001347983 */ /* 0x000ea80000100a00 */
[----:B------:R-:W2:Y:S01]  /*15e90*/  LDG.E.U16 R147, desc[UR60][R16.64] ;  /* 0x0000003c10937981 */ /* 0x000ea2000c1e1500 */
[----:B---3--:R-:W-:-:S03]  /*15ea0*/  IMAD.WIDE R14, R0, 0x2, R32 ;  /* 0x00000002000e7825 */ /* 0x008fc600078e0220 */
[----:B------:R-:W3:Y:S01]  /*15eb0*/  LDL.64 R32, [R1+0xa18] ;  /* 0x000a180001207983 */ /* 0x000ee20000100a00 */
[----:B------:R-:W-:-:S03]  /*15ec0*/  IMAD.WIDE R10, R0, 0x2, R24 ;  /* 0x00000002000a7825 */ /* 0x000fc600078e0218 */
[----:B------:R0:W3:Y:S04]  /*15ed0*/  LDG.E.U16 R24, desc[UR60][R22.64] ;  /* 0x0000003c16187981 */ /* 0x0000e8000c1e1500 */
[----:B------:R-:W3:Y:S04]  /*15ee0*/  LDG.E.U16 R110, desc[UR60][R14.64] ;  /* 0x0000003c0e6e7981 */ /* 0x000ee8000c1e1500 */
[----:B------:R-:W3:Y:S01]  /*15ef0*/  LDG.E.U16 R117, desc[UR60][R20.64] ;  /* 0x0000003c14757981 */ /* 0x000ee2000c1e1500 */
[----:B0-----:R-:W-:-:S03]  /*15f00*/  IMAD.WIDE R22, R0, 0x2, R56 ;  /* 0x0000000200167825 */ /* 0x001fc600078e0238 */
[----:B------:R-:W3:Y:S04]  /*15f10*/  LDL.64 R56, [R1+0xa08] ;  /* 0x000a080001387983 */ /* 0x000ee80000100a00 */
[----:B------:R0:W3:Y:S01]  /*15f20*/  LDG.E.U16 R34, desc[UR60][R22.64] ;  /* 0x0000003c16227981 */ /* 0x0000e2000c1e1500 */
[----:B------:R-:W-:-:S03]  /*15f30*/  IMAD.WIDE R16, R0, 0x2, R30 ;  /* 0x0000000200107825 */ /* 0x000fc600078e021e */
[----:B------:R-:W3:Y:S04]  /*15f40*/  LDL.64 R30, [R1+0x9f8] ;  /* 0x0009f800011e7983 */ /* 0x000ee80000100a00 */
[----:B------:R-:W3:Y:S01]  /*15f50*/  LDG.E.U16 R72, desc[UR60][R10.64] ;  /* 0x0000003c0a487981 */ /* 0x000ee2000c1e1500 */
[----:B0-----:R-:W-:-:S03]  /*15f60*/  IMAD.WIDE R22, R0, 0x2, R54 ;  /* 0x0000000200167825 */ /* 0x001fc600078e0236 */
[----:B------:R-:W3:Y:S04]  /*15f70*/  LDL.64 R54, [R1+0x9e0] ;  /* 0x0009e00001367983 */ /* 0x000ee80000100a00 */
[----:B------:R2:W3:Y:S04]  /*15f80*/  LDG.E.U16 R215, desc[UR60][R22.64] ;  /* 0x0000003c16d77981 */ /* 0x0004e8000c1e1500 */
[----:B------:R-:W3:Y:S01]  /*15f90*/  LDG.E.U16 R173, desc[UR60][R16.64] ;  /* 0x0000003c10ad7981 */ /* 0x000ee2000c1e1500 */
[----:B----4-:R-:W-:-:S03]  /*15fa0*/  IMAD.WIDE R14, R0, 0x2, R26 ;  /* 0x00000002000e7825 */ /* 0x010fc600078e021a */
[----:B------:R-:W4:Y:S04]  /*15fb0*/  LDL.64 R26, [R1+0x9f0] ;  /* 0x0009f000011a7983 */ /* 0x000f280000100a00 */
[----:B------:R0:W4:Y:S01]  /*15fc0*/  LDG.E.U16 R25, desc[UR60][R14.64] ;  /* 0x0000003c0e197981 */ /* 0x000122000c1e1500 */
[----:B--2---:R-:W-:-:S03]  /*15fd0*/  IMAD.WIDE R22, R0, 0x2, R48 ;  /* 0x0000000200167825 */ /* 0x004fc600078e0230 */
[----:B------:R-:W2:Y:S01]  /*15fe0*/  LDL.64 R48, [R1+0x9b8] ;  /* 0x0009b80001307983 */ /* 0x000ea20000100a00 */
[----:B------:R-:W-:-:S03]  /*15ff0*/  IMAD.WIDE R20, R0, 0x2, R28 ;  /* 0x0000000200147825 */ /* 0x000fc600078e021c */
[----:B------:R-:W2:Y:S01]  /*16000*/  LDL.64 R28, [R1+0xa00] ;  /* 0x000a0000011c7983 */ /* 0x000ea20000100a00 */
[----:B------:R-:W-:-:S03]  /*16010*/  IMAD.WIDE R10, R0, 0x2, R46 ;  /* 0x00000002000a7825 */ /* 0x000fc600078e022e */
[----:B------:R1:W2:Y:S04]  /*16020*/  LDG.E.U16 R46, desc[UR60][R20.64] ;  /* 0x0000003c142e7981 */ /* 0x0002a8000c1e1500 */
[----:B------:R3:W2:Y:S01]  /*16030*/  LDG.E.U16 R119, desc[UR60][R10.64] ;  /* 0x0000003c0a777981 */ /* 0x0006a2000c1e1500 */
[----:B0-----:R-:W-:-:S03]  /*16040*/  IMAD.WIDE R14, R0, 0x2, R50 ;  /* 0x00000002000e7825 */ /* 0x001fc600078e0232 */
[----:B------:R-:W2:Y:S01]  /*16050*/  LDL.64 R50, [R1+0x9c8] ;  /* 0x0009c80001327983 */ /* 0x000ea20000100a00 */
[----:B------:R-:W-:-:S03]  /*16060*/  IMAD.WIDE R16, R0, 0x2, R58 ;  /* 0x0000000200107825 */ /* 0x000fc600078e023a */
[----:B------:R-:W2:Y:S01]  /*16070*/  LDL.64 R58, [R1+0x998] ;  /* 0x00099800013a7983 */ /* 0x000ea20000100a00 */
[----:B-1----:R-:W-:-:S03]  /*16080*/  IMAD.WIDE R20, R0, 0x2, R52 ;  /* 0x0000000200147825 */ /* 0x002fc600078e0234 */
[----:B------:R-:W2:Y:S04]  /*16090*/  LDL.64 R52, [R1+0x9d8] ;  /* 0x0009d80001347983 */ /* 0x000ea80000100a00 */
[----:B------:R0:W2:Y:S01]  /*160a0*/  LDG.E.U16 R107, desc[UR60][R20.64] ;  /* 0x0000003c146b7981 */ /* 0x0000a2000c1e1500 */
[----:B---3--:R-:W-:-:S03]  /*160b0*/  IMAD.WIDE R10, R0, 0x2, R32 ;  /* 0x00000002000a7825 */ /* 0x008fc600078e0220 */
[----:B------:R1:W3:Y:S04]  /*160c0*/  LDG.E.U16 R33, desc[UR60][R14.64] ;  /* 0x0000003c0e217981 */ /* 0x0002e8000c1e1500 */
[----:B------:R4:W3:Y:S04]  /*160d0*/  LDG.E.U16 R82, desc[UR60][R10.64] ;  /* 0x0000003c0a527981 */ /* 0x0008e8000c1e1500 */
[----:B------:R-:W3:Y:S04]  /*160e0*/  LDG.E.U16 R71, desc[UR60][R16.64] ;  /* 0x0000003c10477981 */ /* 0x000ee8000c1e1500 */
[----:B------:R-:W3:Y:S01]  /*160f0*/  LDG.E.U16 R174, desc[UR60][R22.64] ;  /* 0x0000003c16ae7981 */ /* 0x000ee2000c1e1500 */
[----:B0-----:R-:W-:-:S03]  /*16100*/  IMAD.WIDE R20, R0, 0x2, R56 ;  /* 0x0000000200147825 */ /* 0x001fc600078e0238 */
[----:B------:R-:W3:Y:S01]  /*16110*/  LDL.64 R56, [R1+0x990] ;  /* 0x0009900001387983 */ /* 0x000ee20000100a00 */
[----:B-1----:R-:W-:-:S03]  /*16120*/  IMAD.WIDE R14, R0, 0x2, R30 ;  /* 0x00000002000e7825 */ /* 0x002fc600078e021e */
[----:B------:R-:W3:Y:S01]  /*16130*/  LDL.64 R30, [R1+0x9a0] ;  /* 0x0009a000011e7983 */ /* 0x000ee20000100a00 */
[----:B----4-:R-:W-:-:S03]  /*16140*/  IMAD.WIDE R10, R0, 0x2, R26 ;  /* 0x00000002000a7825 */ /* 0x010fc600078e021a */
[----:B------:R-:W4:Y:S04]  /*16150*/  LDG.E.U16 R213, desc[UR60][R14.64] ;  /* 0x0000003c0ed57981 */ /* 0x000f28000c1e1500 */
[----:B------:R0:W4:Y:S04]  /*16160*/  LDG.E.U16 R26, desc[UR60][R20.64] ;  /* 0x0000003c141a7981 */ /* 0x000128000c1e1500 */
[----:B------:R-:W4:Y:S01]  /*16170*/  LDG.E.U16 R104, desc[UR60][R10.64] ;  /* 0x0000003c0a687981 */ /* 0x000f22000c1e1500 */
[----:B0-----:R-:W-:-:S03]  /*16180*/  IMAD.WIDE R20, R0, 0x2, R54 ;  /* 0x0000000200147825 */ /* 0x001fc600078e0236 */
[----:B------:R-:W4:Y:S04]  /*16190*/  LDL.64 R54, [R1+0x988] ;  /* 0x0009880001367983 */ /* 0x000f280000100a00 */
[----:B------:R2:W4:Y:S02]  /*161a0*/  LDG.E.U16 R32, desc[UR60][R20.64] ;  /* 0x0000003c14207981 */ /* 0x000524000c1e1500 */
[C---:B--2---:R-:W-:Y:S02]  /*161b0*/  IMAD.WIDE R20, R0.reuse, 0x2, R48 ;  /* 0x0000000200147825 */ /* 0x044fe400078e0230 */
[----:B------:R-:W2:Y:S02]  /*161c0*/  LDL.64 R48, [R1+0x960] ;  /* 0x0009600001307983 */ /* 0x000ea40000100a00 */
[----:B------:R-:W-:-:S02]  /*161d0*/  IMAD.WIDE R16, R0, 0x2, R28 ;  /* 0x0000000200107825 */ /* 0x000fc400078e021c */
[----:B------:R-:W2:Y:S04]  /*161e0*/  LDL.64 R28, [R1+0x9a8] ;  /* 0x0009a800011c7983 */ /* 0x000ea80000100a00 */
[----:B------:R0:W2:Y:S01]  /*161f0*/  LDG.E.U16 R120, desc[UR60][R16.64] ;  /* 0x0000003c10787981 */ /* 0x0000a2000c1e1500 */
[----:B------:R-:W-:-:S03]  /*16200*/  IMAD.WIDE R10, R0, 0x2, R50 ;  /* 0x00000002000a7825 */ /* 0x000fc600078e0232 */
[----:B------:R-:W2:Y:S04]  /*16210*/  LDG.E.U16 R212, desc[UR60][R20.64] ;  /* 0x0000003c14d47981 */ /* 0x000ea8000c1e1500 */
[----:B------:R-:W2:Y:S01]  /*16220*/  LDL.64 R50, [R1+0x968] ;  /* 0x0009680001327983 */ /* 0x000ea20000100a00 */
[----:B0-----:R-:W-:-:S03]  /*16230*/  IMAD.WIDE R16, R0, 0x2, R52 ;  /* 0x0000000200107825 */ /* 0x001fc600078e0234 */
[----:B------:R-:W2:Y:S04]  /*16240*/  LDG.E.U16 R27, desc[UR60][R10.64] ;  /* 0x0000003c0a1b7981 */ /* 0x000ea8000c1e1500 */
[----:B------:R-:W2:Y:S01]  /*16250*/  LDL.64 R52, [R1+0x980] ;  /* 0x0009800001347983 */ /* 0x000ea20000100a00 */
[----:B------:R-:W-:-:S03]  /*16260*/  IMAD.WIDE R22, R0, 0x2, R66 ;  /* 0x0000000200167825 */ /* 0x000fc600078e0242 */
[----:B------:R0:W2:Y:S01]  /*16270*/  LDG.E.U16 R141, desc[UR60][R16.64] ;  /* 0x0000003c108d7981 */ /* 0x0000a2000c1e1500 */
[----:B------:R-:W-:-:S03]  /*16280*/  IMAD.WIDE R14, R0, 0x2, R62 ;  /* 0x00000002000e7825 */ /* 0x000fc600078e023e */
[----:B------:R-:W2:Y:S04]  /*16290*/  LDL.64 R62, [R1+0x970] ;  /* 0x00097000013e7983 */ /* 0x000ea80000100a00 */
[----:B------:R1:W2:Y:S01]  /*162a0*/  LDG.E.U16 R70, desc[UR60][R22.64] ;  /* 0x0000003c16467981 */ /* 0x0002a2000c1e1500 */
[----:B0-----:R-:W-:-:S03]  /*162b0*/  IMAD.WIDE R16, R0, 0x2, R60 ;  /* 0x0000000200107825 */ /* 0x001fc600078e023c */
[----:B------:R-:W2:Y:S04]  /*162c0*/  LDL.64 R60, [R1+0x958] ;  /* 0x00095800013c7983 */ /* 0x000ea80000100a00 */
[----:B------:R4:W2:Y:S01]  /*162d0*/  LDG.E.U16 R101, desc[UR60][R16.64] ;  /* 0x0000003c10657981 */ /* 0x0008a2000c1e1500 */
[----:B-1----:R-:W-:-:S03]  /*162e0*/  IMAD.WIDE R22, R0, 0x2, R64 ;  /* 0x0000000200167825 */ /* 0x002fc600078e0240 */
[----:B------:R-:W2:Y:S01]  /*162f0*/  LDL.64 R64, [R1+0x948] ;  /* 0x0009480001407983 */ /* 0x000ea20000100a00 */
[----:B---3--:R-:W-:-:S03]  /*16300*/  IMAD.WIDE R10, R0, 0x2, R30 ;  /* 0x00000002000a7825 */ /* 0x008fc600078e021e */
[----:B------:R-:W3:Y:S04]  /*16310*/  LDL.64 R66, [R1+0x978] ;  /* 0x0009780001427983 */ /* 0x000ee80000100a00 */
[----:B------:R-:W3:Y:S01]  /*16320*/  LDG.E.U16 R175, desc[UR60][R14.64] ;  /* 0x0000003c0eaf7981 */ /* 0x000ee2000c1e1500 */
[----:B------:R-:W-:-:S03]  /*16330*/  IMAD.WIDE R20, R0, 0x2, R56 ;  /* 0x0000000200147825 */ /* 0x000fc600078e0238 */
[----:B------:R-:W3:Y:S04]  /*16340*/  LDL.64 R56, [R1+0x938] ;  /* 0x0009380001387983 */ /* 0x000ee80000100a00 */
[----:B------:R-:W3:Y:S04]  /*16350*/  LDG.E.U16 R122, desc[UR60][R22.64] ;  /* 0x0000003c167a7981 */ /* 0x000ee8000c1e1500 */
[----:B------:R-:W3:Y:S04]  /*16360*/  LDG.E.U16 R176, desc[UR60][R20.64] ;  /* 0x0000003c14b07981 */ /* 0x000ee8000c1e1500 */
[----:B------:R-:W3:Y:S01]  /*16370*/  LDG.E.U16 R30, desc[UR60][R10.64] ;  /* 0x0000003c0a1e7981 */ /* 0x000ee2000c1e1500 */
[----:B----4-:R-:W-:-:S03]  /*16380*/  IMAD.WIDE R16, R0, 0x2, R54 ;  /* 0x0000000200107825 */ /* 0x010fc600078e0236 */
[----:B------:R-:W4:Y:S04]  /*16390*/  LDL.64 R54, [R1+0x930] ;  /* 0x0009300001367983 */ /* 0x000f280000100a00 */
[----:B------:R2:W4:Y:S02]  /*163a0*/  LDG.E.U16 R31, desc[UR60][R16.64] ;  /* 0x0000003c101f7981 */ /* 0x000524000c1e1500 */
[C---:B--2---:R-:W-:Y:S02]  /*163b0*/  IMAD.WIDE R16, R0.reuse, 0x2, R48 ;  /* 0x0000000200107825 */ /* 0x044fe400078e0230 */
[----:B------:R-:W2:Y:S02]  /*163c0*/  LDL.64 R48, [R1+0x908] ;  /* 0x0009080001307983 */ /* 0x000ea40000100a00 */
[----:B------:R-:W-:-:S02]  /*163d0*/  IMAD.WIDE R14, R0, 0x2, R28 ;  /* 0x00000002000e7825 */ /* 0x000fc400078e021c */
[----:B------:R-:W2:Y:S02]  /*163e0*/  LDL.64 R28, [R1+0x950] ;  /* 0x00095000011c7983 */ /* 0x000ea40000100a00 */
[C---:B------:R-:W-:Y:S02]  /*163f0*/  IMAD.WIDE R22, R0.reuse, 0x2, R58 ;  /* 0x0000000200167825 */ /* 0x040fe400078e023a */
[----:B------:R0:W2:Y:S04]  /*16400*/  LDG.E.U16 R69, desc[UR60][R14.64] ;  /* 0x0000003c0e457981 */ /* 0x0000a8000c1e1500 */
[----:B------:R-:W2:Y:S01]  /*16410*/  LDL.64 R58, [R1+0x940] ;  /* 0x00094000013a7983 */ /* 0x000ea20000100a00 */
[----:B------:R-:W-:-:S03]  /*16420*/  IMAD.WIDE R20, R0, 0x2, R50 ;  /* 0x0000000200147825 */ /* 0x000fc600078e0232 */
[----:B------:R-:W2:Y:S04]  /*16430*/  LDL.64 R50, [R1+0x910] ;  /* 0x0009100001327983 */ /* 0x000ea80000100a00 */
[----:B------:R1:W2:Y:S01]  /*16440*/  LDG.E.U16 R103, desc[UR60][R22.64] ;  /* 0x0000003c16677981 */ /* 0x0002a2000c1e1500 */
[----:B0-----:R-:W-:-:S03]  /*16450*/  IMAD.WIDE R14, R0, 0x2, R52 ;  /* 0x00000002000e7825 */ /* 0x001fc600078e0234 */
[----:B------:R-:W2:Y:S04]  /*16460*/  LDL.64 R52, [R1+0x928] ;  /* 0x0009280001347983 */ /* 0x000ea80000100a00 */
[----:B------:R0:W2:Y:S01]  /*16470*/  LDG.E.U16 R123, desc[UR60][R14.64] ;  /* 0x0000003c0e7b7981 */ /* 0x0000a2000c1e1500 */
[----:B-1----:R-:W-:-:S03]  /*16480*/  IMAD.WIDE R22, R0, 0x2, R62 ;  /* 0x0000000200167825 */ /* 0x002fc600078e023e */
        /* <DEDUP_REMOVED lines=8> */
[----:B------:R-:W3:Y:S04]  /*16510*/  LDG.E.U16 R68, desc[UR60][R20.64] ;  /* 0x0000003c14447981 */ /* 0x000ee8000c1e1500 */
[----:B------:R-:W3:Y:S04]  /*16520*/  LDG.E.U16 R207, desc[UR60][R10.64] ;  /* 0x0000003c0acf7981 */ /* 0x000ee8000c1e1500 */
[----:B------:R-:W3:Y:S01]  /*16530*/  LDG.E.U16 R37, desc[UR60][R22.64] ;  /* 0x0000003c16257981 */ /* 0x000ee2000c1e1500 */
[----:B----4-:R-:W-:-:S03]  /*16540*/  IMAD.WIDE R14, R0, 0x2, R54 ;  /* 0x00000002000e7825 */ /* 0x010fc600078e0236 */
[----:B------:R-:W4:Y:S04]  /*16550*/  LDL.64 R54, [R1+0x8c8] ;  /* 0x0008c80001367983 */ /* 0x000f280000100a00 */
[----:B------:R2:W3:Y:S02]  /*16560*/  LDG.E.U16 R96, desc[UR60][R14.64] ;  /* 0x0000003c0e607981 */ /* 0x0004e4000c1e1500 */
[C---:B--2---:R-:W-:Y:S02]  /*16570*/  IMAD.WIDE R14, R0.reuse, 0x2, R48 ;  /* 0x00000002000e7825 */ /* 0x044fe400078e0230 */
[----:B------:R-:W2:Y:S02]  /*16580*/  LDL.64 R48, [R1+0x8b0] ;  /* 0x0008b00001307983 */ /* 0x000ea40000100a00 */
[----:B------:R-:W-:-:S02]  /*16590*/  IMAD.WIDE R10, R0, 0x2, R28 ;  /* 0x00000002000a7825 */ /* 0x000fc400078e021c */
[----:B------:R0:W3:Y:S04]  /*165a0*/  LDG.E.U16 R29, desc[UR60][R16.64] ;  /* 0x0000003c101d7981 */ /* 0x0000e8000c1e1500 */
[----:B------:R1:W3:Y:S01]  /*165b0*/  LDG.E.U16 R177, desc[UR60][R10.64] ;  /* 0x0000003c0ab17981 */ /* 0x0002e2000c1e1500 */
[----:B------:R-:W-:-:S03]  /*165c0*/  IMAD.WIDE R20, R0, 0x2, R58 ;  /* 0x0000000200147825 */ /* 0x000fc600078e023a */
[----:B------:R-:W3:Y:S01]  /*165d0*/  LDL.64 R58, [R1+0x8d0] ;  /* 0x0008d000013a7983 */ /* 0x000ee20000100a00 */
[----:B0-----:R-:W-:-:S03]  /*165e0*/  IMAD.WIDE R16, R0, 0x2, R56 ;  /* 0x0000000200107825 */ /* 0x001fc600078e0238 */
[----:B------:R-:W4:Y:S04]  /*165f0*/  LDL.64 R56, [R1+0x8e0] ;  /* 0x0008e00001387983 */ /* 0x000f280000100a00 */
[----:B------:R0:W3:Y:S01]  /*16600*/  LDG.E.U16 R210, desc[UR60][R16.64] ;  /* 0x0000003c10d27981 */ /* 0x0000e2000c1e1500 */
[----:B-1----:R-:W-:-:S03]  /*16610*/  IMAD.WIDE R10, R0, 0x2, R52 ;  /* 0x00000002000a7825 */ /* 0x002fc600078e0234 */
[----:B------:R-:W3:Y:S04]  /*16620*/  LDG.E.U16 R124, desc[UR60][R20.64] ;  /* 0x0000003c147c7981 */ /* 0x000ee8000c1e1500 */
[----:B------:R1:W3:Y:S01]  /*16630*/  LDG.E.U16 R67, desc[UR60][R10.64] ;  /* 0x0000003c0a437981 */ /* 0x0002e2000c1e1500 */
[----:B0-----:R-:W-:-:S03]  /*16640*/  IMAD.WIDE R16, R0, 0x2, R50 ;  /* 0x0000000200107825 */ /* 0x001fc600078e0232 */
[----:B------:R-:W3:Y:S04]  /*16650*/  LDL.64 R50, [R1+0x8b8] ;  /* 0x0008b80001327983 */ /* 0x000ee80000100a00 */
[----:B------:R0:W3:Y:S01]  /*16660*/  LDG.E.U16 R178, desc[UR60][R16.64] ;  /* 0x0000003c10b27981 */ /* 0x0000e2000c1e1500 */
[----:B-1----:R-:W-:-:S03]  /*16670*/  IMAD.WIDE R10, R0, 0x2, R86 ;  /* 0x00000002000a7825 */ /* 0x002fc600078e0256 */
[----:B------:R-:W3:Y:S01]  /*16680*/  LDL.64 R52, [R1+0x8c0] ;  /* 0x0008c00001347983 */ /* 0x000ee20000100a00 */
[----:B------:R-:W-:-:S03]  /*16690*/  IMAD.WIDE R20, R0, 0x2, R88 ;  /* 0x0000000200147825 */ /* 0x000fc600078e0258 */
[----:B------:R1:W3:Y:S01]  /*166a0*/  LDG.E.U16 R125, desc[UR60][R10.64] ;  /* 0x0000003c0a7d7981 */ /* 0x0002e2000c1e1500 */
[----:B0-----:R-:W-:-:S03]  /*166b0*/  IMAD.WIDE R16, R0, 0x2, R60 ;  /* 0x0000000200107825 */ /* 0x001fc600078e023c */
[----:B------:R-:W3:Y:S04]  /*166c0*/  LDL.64 R60, [R1+0x890] ;  /* 0x00089000013c7983 */ /* 0x000ee80000100a00 */
[----:B------:R-:W3:Y:S01]  /*166d0*/  LDL.64 R88, [R1+0x8a0] ;  /* 0x0008a00001587983 */ /* 0x000ee20000100a00 */
[----:B-1----:R-:W-:-:S03]  /*166e0*/  IMAD.WIDE R10, R0, 0x2, R64 ;  /* 0x00000002000a7825 */ /* 0x002fc600078e0240 */
[----:B------:R-:W3:Y:S01]  /*166f0*/  LDL.64 R86, [R1+0x868] ;  /* 0x0008680001567983 */ /* 0x000ee20000100a00 */
[----:B------:R-:W0:Y:S03]  /*16700*/  LDC R65, c[0x0][0x268] ;  /* 0x00009a00ff417b82 */ /* 0x000e260000000800 */
[----:B------:R1:W3:Y:S04]  /*16710*/  LDG.E.U16 R152, desc[UR60][R20.64] ;  /* 0x0000003c14987981 */ /* 0x0002e8000c1e1500 */
[----:B------:R2:W3:Y:S01]  /*16720*/  LDG.E.U16 R153, desc[UR60][R10.64] ;  /* 0x0000003c0a997981 */ /* 0x0004e2000c1e1500 */
[----:B------:R-:W-:-:S03]  /*16730*/  IMAD.WIDE R22, R0, 0x2, R90 ;  /* 0x0000000200167825 */ /* 0x000fc600078e025a */
[----:B------:R-:W3:Y:S01]  /*16740*/  LDG.E.U16 R47, desc[UR60][R14.64] ;  /* 0x0000003c0e2f7981 */ /* 0x000ee2000c1e1500 */
[----:B-1----:R-:W-:-:S03]  /*16750*/  IMAD.WIDE R20, R0, 0x2, R62 ;  /* 0x0000000200147825 */ /* 0x002fc600078e023e */
[----:B------:R-:W3:Y:S04]  /*16760*/  LDL.64 R62, [R1+0x898] ;  /* 0x00089800013e7983 */ /* 0x000ee80000100a00 */
[----:B------:R-:W3:Y:S04]  /*16770*/  LDL.64 R90, [R1+0x8a8] ;  /* 0x0008a800015a7983 */ /* 0x000ee80000100a00 */
[----:B------:R1:W3:Y:S04]  /*16780*/  LDG.E.U16 R28, desc[UR60][R22.64] ;  /* 0x0000003c161c7981 */ /* 0x0002e8000c1e1500 */
[----:B------:R0:W3:Y:S04]  /*16790*/  LDG.E.U16 R95, desc[UR60][R20.64] ;  /* 0x0000003c145f7981 */ /* 0x0000e8000c1e1500 */
[----:B------:R-:W3:Y:S01]  /*167a0*/  LDG.E.U16 R64, desc[UR60][R16.64] ;  /* 0x0000003c10407981 */ /* 0x000ee2000c1e1500 */
[----:B--2---:R-:W-:-:S03]  /*167b0*/  IMAD.WIDE R10, R0, 0x2, R48 ;  /* 0x00000002000a7825 */ /* 0x004fc600078e0230 */
[----:B------:R-:W2:Y:S01]  /*167c0*/  LDL.64 R48, [R1+0x840] ;  /* 0x0008400001307983 */ /* 0x000ea20000100a00 */
[----:B-1----:R-:W-:-:S03]  /*167d0*/  IMAD.WIDE R22, R0, 0x2, R84 ;  /* 0x0000000200167825 */ /* 0x002fc600078e0254 */
[----:B------:R-:W2:Y:S01]  /*167e0*/  LDL.64 R84, [R1+0x860] ;  /* 0x0008600001547983 */ /* 0x000ea20000100a00 */
[----:B----4-:R-:W-:-:S03]  /*167f0*/  IMAD.WIDE R14, R0, 0x2, R56 ;  /* 0x00000002000e7825 */ /* 0x010fc600078e0238 */
[----:B------:R3:W4:Y:S04]  /*16800*/  LDG.E.U16 R209, desc[UR60][R22.64] ;  /* 0x0000003c16d17981 */ /* 0x000728000c1e1500 */
[----:B------:R-:W4:Y:S04]  /*16810*/  LDL.64 R56, [R1+0x888] ;  /* 0x0008880001387983 */ /* 0x000f280000100a00 */
[----:B------:R1:W4:Y:S01]  /*16820*/  LDG.E.U16 R191, desc[UR60][R14.64] ;  /* 0x0000003c0ebf7981 */ /* 0x000322000c1e1500 */
[----:B0-----:R-:W-:-:S03]  /*16830*/  IMAD.WIDE R20, R0, 0x2, R54 ;  /* 0x0000000200147825 */ /* 0x001fc600078e0236 */
[----:B------:R-:W4:Y:S01]  /*16840*/  LDL.64 R54, [R1+0x850] ;  /* 0x0008500001367983 */ /* 0x000f220000100a00 */
[----:B---3--:R-:W-:-:S03]  /*16850*/  IMAD.WIDE R22, R0, 0x2, R58 ;  /* 0x0000000200167825 */ /* 0x008fc600078e023a */
[----:B------:R-:W3:Y:S01]  /*16860*/  LDL.64 R58, [R1+0x858] ;  /* 0x00085800013a7983 */ /* 0x000ee20000100a00 */
[----:B-1----:R-:W-:-:S03]  /*16870*/  IMAD.WIDE R14, R0, 0x2, R50 ;  /* 0x00000002000e7825 */ /* 0x002fc600078e0232 */
[----:B------:R-:W3:Y:S04]  /*16880*/  LDL.64 R50, [R1+0x848] ;  /* 0x0008480001327983 */ /* 0x000ee80000100a00 */
[----:B------:R0:W3:Y:S01]  /*16890*/  LDG.E.U16 R208, desc[UR60][R14.64] ;  /* 0x0000003c0ed07981 */ /* 0x0000e2000c1e1500 */
[----:B------:R-:W-:-:S03]  /*168a0*/  IMAD.WIDE R16, R0, 0x2, R52 ;  /* 0x0000000200107825 */ /* 0x000fc600078e0234 */
[----:B------:R1:W3:Y:S04]  /*168b0*/  LDG.E.U16 R52, desc[UR60][R20.64] ;  /* 0x0000003c14347981 */ /* 0x0002e8000c1e1500 */
[----:B------:R-:W3:Y:S01]  /*168c0*/  LDG.E.U16 R127, desc[UR60][R16.64] ;  /* 0x0000003c107f7981 */ /* 0x000ee2000c1e1500 */
[----:B0-----:R-:W-:-:S03]  /*168d0*/  IMAD.WIDE R14, R0, 0x2, R60 ;  /* 0x00000002000e7825 */ /* 0x001fc600078e023c */
[----:B------:R-:W3:Y:S01]  /*168e0*/  LDL.64 R60, [R1+0x838] ;  /* 0x00083800013c7983 */ /* 0x000ee20000100a00 */
[----:B-1----:R-:W-:-:S03]  /*168f0*/  IMAD.WIDE R20, R0, 0x2, R88 ;  /* 0x0000000200147825 */ /* 0x002fc600078e0258 */
[----:B------:R0:W3:Y:S04]  /*16900*/  LDG.E.U16 R180, desc[UR60][R14.64] ;  /* 0x0000003c0eb47981 */ /* 0x0000e8000c1e1500 */
[----:B------:R-:W3:Y:S04]  /*16910*/  LDL.64 R88, [R1+0x818] ;  /* 0x0008180001587983 */ /* 0x000ee80000100a00 */
[----:B------:R1:W3:Y:S01]  /*16920*/  LDG.E.U16 R179, desc[UR60][R22.64] ;  /* 0x0000003c16b37981 */ /* 0x0002e2000c1e1500 */
[----:B0-----:R-:W-:-:S03]  /*16930*/  IMAD.WIDE R14, R0, 0x2, R86 ;  /* 0x00000002000e7825 */ /* 0x001fc600078e0256 */
[----:B------:R-:W3:Y:S01]  /*16940*/  LDL.64 R86, [R1+0x810] ;  /* 0x0008100001567983 */ /* 0x000ee20000100a00 */
[----:B------:R-:W-:-:S03]  /*16950*/  IMAD.WIDE R16, R0, 0x2, R62 ;  /* 0x0000000200107825 */ /* 0x000fc600078e023e */
[----:B------:R-:W3:Y:S04]  /*16960*/  LDG.E.U16 R94, desc[UR60][R10.64] ;  /* 0x0000003c0a5e7981 */ /* 0x000ee8000c1e1500 */
[----:B------:R2:W3:Y:S01]  /*16970*/  LDG.E.U16 R62, desc[UR60][R14.64] ;  /* 0x0000003c0e3e7981 */ /* 0x0004e2000c1e1500 */
[----:B-1----:R-:W-:-:S03]  /*16980*/  IMAD.WIDE R22, R0, 0x2, R90 ;  /* 0x0000000200167825 */ /* 0x002fc600078e025a */
[----:B------:R-:W3:Y:S04]  /*16990*/  LDG.E.U16 R192, desc[UR60][R20.64] ;  /* 0x0000003c14c07981 */ /* 0x000ee8000c1e1500 */
[----:B------:R0:W3:Y:S04]  /*169a0*/  LDG.E.U16 R63, desc[UR60][R22.64] ;  /* 0x0000003c163f7981 */ /* 0x0000e8000c1e1500 */
[----:B------:R-:W3:Y:S04]  /*169b0*/  LDL.64 R90, [R1+0x820] ;  /* 0x00082000015a7983 */ /* 0x000ee80000100a00 */
[----:B------:R-:W3:Y:S01]  /*169c0*/  LDG.E.U16 R154, desc[UR60][R16.64] ;  /* 0x0000003c109a7981 */ /* 0x000ee2000c1e1500 */
[----:B--2---:R-:W-:-:S03]  /*169d0*/  IMAD.WIDE R14, R0, 0x2, R48 ;  /* 0x00000002000e7825 */ /* 0x004fc600078e0230 */
[----:B------:R-:W2:Y:S01]  /*169e0*/  LDL.64 R48, [R1+0x7e8] ;  /* 0x0007e80001307983 */ /* 0x000ea20000100a00 */
[----:B0-----:R-:W-:-:S04]  /*169f0*/  IMAD.WIDE R22, R0, 0x2, R150 ;  /* 0x0000000200167825 */ /* 0x001fc800078e0296 */
[C---:B------:R-:W-:Y:S01]  /*16a00*/  IMAD.WIDE R20, R0.reuse, 0x2, R130 ;  /* 0x0000000200147825 */ /* 0x040fe200078e0282 */
[----:B------:R-:W2:Y:S04]  /*16a10*/  LDG.E.U16 R128, desc[UR60][R22.64] ;  /* 0x0000003c16807981 */ /* 0x000ea8000c1e1500 */
[----:B------:R0:W2:Y:S01]  /*16a20*/  LDG.E.U16 R201, desc[UR60][R20.64] ;  /* 0x0000003c14c97981 */ /* 0x0000a2000c1e1500 */
[----:B----4-:R-:W-:-:S03]  /*16a30*/  IMAD.WIDE R10, R0, 0x2, R56 ;  /* 0x00000002000a7825 */ /* 0x010fc600078e0238 */
[----:B------:R-:W4:Y:S04]  /*16a40*/  LDG.E.U16 R130, desc[UR60][R14.64] ;  /* 0x0000003c0e827981 */ /* 0x000f28000c1e1500 */
        /* <DEDUP_REMOVED lines=9> */
[----:B------:R-:W3:Y:S04]  /*16ae0*/  LDG.E.U16 R181, desc[UR60][R20.64] ;  /* 0x0000003c14b57981 */ /* 0x000ee8000c1e1500 */
[----:B------:R1:W3:Y:S01]  /*16af0*/  LDG.E.U16 R93, desc[UR60][R16.64] ;  /* 0x0000003c105d7981 */ /* 0x0002e2000c1e1500 */
[----:B0-----:R-:W-:-:S03]  /*16b00*/  IMAD.WIDE R10, R0, 0x2, R60 ;  /* 0x00000002000a7825 */ /* 0x001fc600078e023c */
[----:B------:R-:W3:Y:S04]  /*16b10*/  LDG.E.U16 R155, desc[UR60][R22.64] ;  /* 0x0000003c169b7981 */ /* 0x000ee8000c1e1500 */
[----:B------:R0:W3:Y:S01]  /*16b20*/  LDG.E.U16 R151, desc[UR60][R10.64] ;  /* 0x0000003c0a977981 */ /* 0x0000e2000c1e1500 */
[----:B------:R-:W-:-:S03]  /*16b30*/  IMAD.WIDE R14, R0, 0x2, R88 ;  /* 0x00000002000e7825 */ /* 0x000fc600078e0258 */
[----:B------:R-:W3:Y:S01]  /*16b40*/  LDL.64 R88, [R1+0x798] ;  /* 0x0007980001587983 */ /* 0x000ee20000100a00 */
[----:B-1----:R-:W-:-:S03]  /*16b50*/  IMAD.WIDE R16, R0, 0x2, R50 ;  /* 0x0000000200107825 */ /* 0x002fc600078e0232 */
[----:B------:R-:W3:Y:S01]  /*16b60*/  LDL.64 R50, [R1+0x7f0] ;  /* 0x0007f00001327983 */ /* 0x000ee20000100a00 */
[----:B0-----:R-:W-:-:S03]  /*16b70*/  IMAD.WIDE R10, R0, 0x2, R86 ;  /* 0x00000002000a7825 */ /* 0x001fc600078e0256 */
[----:B------:R0:W3:Y:S04]  /*16b80*/  LDG.E.U16 R61, desc[UR60][R16.64] ;  /* 0x0000003c103d7981 */ /* 0x0000e8000c1e1500 */
[----:B------:R2:W3:Y:S01]  /*16b90*/  LDG.E.U16 R182, desc[UR60][R10.64] ;  /* 0x0000003c0ab67981 */ /* 0x0004e2000c1e1500 */
[----:B------:R-:W-:-:S03]  /*16ba0*/  IMAD.WIDE R20, R0, 0x2, R148 ;  /* 0x0000000200147825 */ /* 0x000fc600078e0294 */
[----:B------:R-:W3:Y:S04]  /*16bb0*/  LDL.64 R148, [R1+0x7a0] ;  /* 0x0007a00001947983 */ /* 0x000ee80000100a00 */
[----:B------:R-:W3:Y:S01]  /*16bc0*/  LDG.E.U16 R60, desc[UR60][R20.64] ;  /* 0x0000003c143c7981 */ /* 0x000ee2000c1e1500 */
[----:B------:R-:W-:-:S03]  /*16bd0*/  IMAD.WIDE R22, R0, 0x2, R156 ;  /* 0x0000000200167825 */ /* 0x000fc600078e029c */
[----:B------:R-:W3:Y:S01]  /*16be0*/  LDG.E.U16 R156, desc[UR60][R14.64] ;  /* 0x0000003c0e9c7981 */ /* 0x000ee2000c1e1500 */
[----:B0-----:R-:W-:-:S03]  /*16bf0*/  IMAD.WIDE R16, R0, 0x2, R90 ;  /* 0x0000000200107825 */ /* 0x001fc600078e025a */
[----:B------:R-:W3:Y:S04]  /*16c00*/  LDG.E.U16 R92, desc[UR60][R22.64] ;  /* 0x0000003c165c7981 */ /* 0x000ee8000c1e1500 */
[----:B------:R4:W3:Y:S04]  /*16c10*/  LDG.E.U16 R194, desc[UR60][R16.64] ;  /* 0x0000003c10c27981 */ /* 0x0008e8000c1e1500 */
[----:B------:R-:W3:Y:S01]  /*16c20*/  LDL.64 R86, [R1+0x790] ;  /* 0x0007900001567983 */ /* 0x000ee20000100a00 */
[----:B--2---:R-:W-:-:S03]  /*16c30*/  IMAD.WIDE R10, R0, 0x2, R48 ;  /* 0x00000002000a7825 */ /* 0x004fc600078e0230 */
[----:B------:R-:W2:Y:S01]  /*16c40*/  LDL.64 R48, [R1+0x770] ;  /* 0x0007700001307983 */ /* 0x000ea20000100a00 */
[----:B----4-:R-:W-:-:S03]  /*16c50*/  IMAD.WIDE R16, R0, 0x2, R54 ;  /* 0x0000000200107825 */ /* 0x010fc600078e0236 */
[----:B------:R-:W4:Y:S01]  /*16c60*/  LDL.64 R54, [R1+0x780] ;  /* 0x0007800001367983 */ /* 0x000f220000100a00 */
[----:B---3--:R-:W-:-:S03]  /*16c70*/  IMAD.WIDE R20, R0, 0x2, R58 ;  /* 0x0000000200147825 */ /* 0x008fc600078e023a */
[----:B------:R0:W3:Y:S04]  /*16c80*/  LDG.E.U16 R59, desc[UR60][R10.64] ;  /* 0x0000003c0a3b7981 */ /* 0x0000e8000c1e1500 */
[----:B------:R1:W3:Y:S01]  /*16c90*/  LDG.E.U16 R150, desc[UR60][R16.64] ;  /* 0x0000003c10967981 */ /* 0x0002e2000c1e1500 */
[----:B------:R-:W-:-:S03]  /*16ca0*/  IMAD.WIDE R22, R0, 0x2, R84 ;  /* 0x0000000200167825 */ /* 0x000fc600078e0254 */
[----:B------:R-:W3:Y:S01]  /*16cb0*/  LDL.64 R84, [R1+0x788] ;  /* 0x0007880001547983 */ /* 0x000ee20000100a00 */
[----:B0-----:R-:W-:-:S03]  /*16cc0*/  IMAD.WIDE R10, R0, 0x2, R196 ;  /* 0x00000002000a7825 */ /* 0x001fc600078e02c4 */
[----:B------:R-:W3:Y:S01]  /*16cd0*/  LDG.E.U16 R131, desc[UR60][R20.64] ;  /* 0x0000003c14837981 */ /* 0x000ee2000c1e1500 */
[----:B-1----:R-:W-:-:S03]  /*16ce0*/  IMAD.WIDE R16, R0, 0x2, R202 ;  /* 0x0000000200107825 */ /* 0x002fc600078e02ca */
[----:B------:R0:W3:Y:S04]  /*16cf0*/  LDG.E.U16 R133, desc[UR60][R10.64] ;  /* 0x0000003c0a857981 */ /* 0x0000e8000c1e1500 */
[----:B------:R1:W3:Y:S01]  /*16d00*/  LDG.E.U16 R183, desc[UR60][R16.64] ;  /* 0x0000003c10b77981 */ /* 0x0002e2000c1e1500 */
[----:B------:R-:W-:-:S03]  /*16d10*/  IMAD.WIDE R14, R0, 0x2, R50 ;  /* 0x00000002000e7825 */ /* 0x000fc600078e0232 */
[----:B------:R1:W3:Y:S01]  /*16d20*/  LDG.E.U16 R97, desc[UR60][R22.64] ;  /* 0x0000003c16617981 */ /* 0x0002e2000c1e1500 */
[----:B0-----:R-:W-:-:S03]  /*16d30*/  IMAD.WIDE R10, R0, 0x2, R88 ;  /* 0x00000002000a7825 */ /* 0x001fc600078e0258 */
[----:B------:R-:W3:Y:S01]  /*16d40*/  LDL.64 R50, [R1+0x778] ;  /* 0x0007780001327983 */ /* 0x000ee20000100a00 */
[----:B-1----:R-:W-:-:S03]  /*16d50*/  IMAD.WIDE R16, R0, 0x2, R158 ;  /* 0x0000000200107825 */ /* 0x002fc600078e029e */
[----:B------:R0:W3:Y:S04]  /*16d60*/  LDG.E.U16 R91, desc[UR60][R14.64] ;  /* 0x0000003c0e5b7981 */ /* 0x0000e8000c1e1500 */
[----:B------:R2:W3:Y:S01]  /*16d70*/  LDG.E.U16 R158, desc[UR60][R10.64] ;  /* 0x0000003c0a9e7981 */ /* 0x0004e2000c1e1500 */
[----:B------:R-:W-:-:S03]  /*16d80*/  IMAD.WIDE R20, R0, 0x2, R204 ;  /* 0x0000000200147825 */ /* 0x000fc600078e02cc */
[----:B------:R-:W3:Y:S01]  /*16d90*/  LDG.E.U16 R58, desc[UR60][R16.64] ;  /* 0x0000003c103a7981 */ /* 0x000ee2000c1e1500 */
[C---:B------:R-:W-:Y:S02]  /*16da0*/  IMAD.WIDE R22, R0.reuse, 0x2, R216 ;  /* 0x0000000200167825 */ /* 0x040fe400078e02d8 */
[----:B------:R-:W1:Y:S01]  /*16db0*/  LDC R217, c[0x0][0x268] ;  /* 0x00009a00ffd97b82 */ /* 0x000e620000000800 */
[----:B------:R2:W3:Y:S01]  /*16dc0*/  LDG.E.U16 R157, desc[UR60][R20.64] ;  /* 0x0000003c149d7981 */ /* 0x0004e2000c1e1500 */
[----:B0-----:R-:W-:-:S03]  /*16dd0*/  IMAD.WIDE R14, R0, 0x2, R198 ;  /* 0x00000002000e7825 */ /* 0x001fc600078e02c6 */
[----:B------:R-:W3:Y:S03]  /*16de0*/  LDG.E.U16 R195, desc[UR60][R22.64] ;  /* 0x0000003c16c37981 */ /* 0x000ee6000c1e1500 */
[----:B------:R-:W0:Y:S01]  /*16df0*/  LDC R216, c[0x0][0x268] ;  /* 0x00009a00ffd87b82 */ /* 0x000e220000000800 */
[----:B------:R2:W3:Y:S04]  /*16e00*/  LDG.E.U16 R99, desc[UR60][R14.64] ;  /* 0x0000003c0e637981 */ /* 0x0004e8000c1e1500 */
[----:B------:R-:W3:Y:S01]  /*16e10*/  LDL.64 R202, [R1+0x740] ;  /* 0x0007400001ca7983 */ /* 0x000ee20000100a00 */
[----:B--2---:R-:W-:-:S03]  /*16e20*/  IMAD.WIDE R10, R0, 0x2, R48 ;  /* 0x00000002000a7825 */ /* 0x004fc600078e0230 */
[----:B------:R-:W2:Y:S04]  /*16e30*/  LDL.64 R198, [R1+0x738] ;  /* 0x0007380001c67983 */ /* 0x000ea80000100a00 */
[----:B------:R-:W2:Y:S01]  /*16e40*/  LDL.64 R48, [R1+0x560] ;  /* 0x0005600001307983 */ /* 0x000ea20000100a00 */
[----:B------:R-:W-:-:S03]  /*16e50*/  IMAD.WIDE R20, R0, 0x2, R160 ;  /* 0x0000000200147825 */ /* 0x000fc600078e02a0 */
[----:B------:R-:W2:Y:S01]  /*16e60*/  LDL.64 R160, [R1+0x750] ;  /* 0x0007500001a07983 */ /* 0x000ea20000100a00 */
[----:B------:R-:W-:-:S03]  /*16e70*/  IMAD.WIDE R14, R0, 0x2, R148 ;  /* 0x00000002000e7825 */ /* 0x000fc600078e0294 */
[----:B------:R-:W2:Y:S01]  /*16e80*/  LDG.E.U16 R90, desc[UR60][R20.64] ;  /* 0x0000003c145a7981 */ /* 0x000ea2000c1e1500 */
[----:B------:R-:W-:-:S03]  /*16e90*/  IMAD.WIDE R22, R0, 0x2, R184 ;  /* 0x0000000200167825 */ /* 0x000fc600078e02b8 */
[----:B------:R-:W2:Y:S04]  /*16ea0*/  LDG.E.U16 R196, desc[UR60][R14.64] ;  /* 0x0000003c0ec47981 */ /* 0x000ea8000c1e1500 */
[----:B------:R1:W2:Y:S04]  /*16eb0*/  LDG.E.U16 R149, desc[UR60][R22.64] ;  /* 0x0000003c16957981 */ /* 0x0002a8000c1e1500 */
[----:B------:R-:W2:Y:S01]  /*16ec0*/  LDL.64 R204, [R1+0x568] ;  /* 0x0005680001cc7983 */ /* 0x000ea20000100a00 */
[----:B----4-:R-:W-:-:S03]  /*16ed0*/  IMAD.WIDE R16, R0, 0x2, R54 ;  /* 0x0000000200107825 */ /* 0x010fc600078e0236 */
[----:B------:R-:W0:Y:S01]  /*16ee0*/  LDL.64 R54, [R1+0x570] ;  /* 0x0005700001367983 */ /* 0x000e220000100a00 */
[----:B-1----:R-:W-:-:S03]  /*16ef0*/  IMAD.WIDE R22, R0, 0x2, R86 ;  /* 0x0000000200167825 */ /* 0x002fc600078e0256 */
[----:B------:R-:W4:Y:S04]  /*16f00*/  LDL.64 R86, [R1+0x730] ;  /* 0x0007300001567983 */ /* 0x000f280000100a00 */
[----:B------:R1:W4:Y:S01]  /*16f10*/  LDG.E.U16 R89, desc[UR60][R10.64] ;  /* 0x0000003c0a597981 */ /* 0x000322000c1e1500 */
[----:B---3--:R-:W-:-:S03]  /*16f20*/  IMAD.WIDE R20, R0, 0x2, R84 ;  /* 0x0000000200147825 */ /* 0x008fc600078e0254 */
[----:B------:R-:W3:Y:S04]  /*16f30*/  LDL.64 R84, [R1+0x578] ;  /* 0x0005780001547983 */ /* 0x000ee80000100a00 */
[----:B------:R1:W3:Y:S01]  /*16f40*/  LDG.E.U16 R135, desc[UR60][R16.64] ;  /* 0x0000003c10877981 */ /* 0x0002e2000c1e1500 */
[----:B------:R-:W-:-:S03]  /*16f50*/  IMAD.WIDE R14, R0, 0x2, R50 ;  /* 0x00000002000e7825 */ /* 0x000fc600078e0232 */
[----:B------:R1:W3:Y:S04]  /*16f60*/  LDG.E.U16 R184, desc[UR60][R22.64] ;  /* 0x0000003c16b87981 */ /* 0x0002e8000c1e1500 */
[----:B------:R-:W3:Y:S04]  /*16f70*/  LDL.64 R50, [R1+0x568] ;  /* 0x0005680001327983 */ /* 0x000ee80000100a00 */
[----:B--2---:R-:W2:Y:S01]  /*16f80*/  LDL.64 R48, [R1+0x560] ;  /* 0x0005600001307983 */ /* 0x004ea20000100a00 */
[C---:B-1----:R-:W-:Y:S02]  /*16f90*/  IMAD.WIDE R10, R0.reuse, 0x2, R218 ;  /* 0x00000002000a7825 */ /* 0x042fe400078e02da */
[----:B------:R-:W1:Y:S01]  /*16fa0*/  LDC R219, c[0x0][0x268] ;  /* 0x00009a00ffdb7b82 */ /* 0x000e620000000800 */
[----:B------:R0:W2:Y:S01]  /*16fb0*/  LDG.E.U16 R148, desc[UR60][R14.64] ;  /* 0x0000003c0e947981 */ /* 0x0000a2000c1e1500 */
[----:B------:R-:W-:-:S03]  /*16fc0*/  IMAD.WIDE R16, R0, 0x2, R224 ;  /* 0x0000000200107825 */ /* 0x000fc600078e02e0 */
[----:B------:R-:W2:Y:S01]  /*16fd0*/  LDG.E.U16 R102, desc[UR60][R10.64] ;  /* 0x0000003c0a667981 */ /* 0x000ea2000c1e1500 */
[C---:B------:R-:W-:Y:S02]  /*16fe0*/  IMAD.WIDE R22, R0.reuse, 0x2, R228 ;  /* 0x0000000200167825 */ /* 0x040fe400078e02e4 */
[----:B------:R-:W1:Y:S01]  /*16ff0*/  LDC R218, c[0x0][0x268] ;  /* 0x00009a00ffda7b82 */ /* 0x000e620000000800 */
[----:B------:R4:W2:Y:S01]  /*17000*/  LDG.E.U16 R159, desc[UR60][R16.64] ;  /* 0x0000003c109f7981 */ /* 0x0008a2000c1e1500 */
[----:B0-----:R-:W-:-:S03]  /*17010*/  IMAD.WIDE R14, R0, 0x2, R160 ;  /* 0x00000002000e7825 */ /* 0x001fc600078e02a0 */
[----:B------:R-:W2:Y:S04]  /*17020*/  LDL.64 R160, [R1+0x718] ;  /* 0x0007180001a07983 */ /* 0x000ea80000100a00 */
[----:B------:R0:W2:Y:S01]  /*17030*/  LDG.E.U16 R185, desc[UR60][R14.64] ;  /* 0x0000003c0eb97981 */ /* 0x0000a2000c1e1500 */
[----:B------:R-:W-:Y:S01]  /*17040*/  LEA R54, R216, R8, 0x5 ;  /* 0x00000008d8367211 */ /* 0x000fe200078e28ff */
[C---:B----4-:R-:W-:Y:S02]  /*17050*/  IMAD.WIDE R16, R0.reuse, 0x2, R202 ;  /* 0x0000000200107825 */ /* 0x050fe400078e02ca */
[----:B------:R4:W2:Y:S02]  /*17060*/  LDG.E.U16 R56, desc[UR60][R22.64] ;  /* 0x0000003c16387981 */ /* 0x0008a4000c1e1500 */
[----:B------:R-:W-:-:S02]  /*17070*/  IMAD.WIDE R10, R0, 0x2, R86 ;  /* 0x00000002000a7825 */ /* 0x000fc400078e0256 */
[----:B------:R-:W2:Y:S02]  /*17080*/  LDG.E.U16 R202, desc[UR60][R16.64] ;  /* 0x0000003c10ca7981 */ /* 0x000ea4000c1e1500 */
[C---:B0-----:R-:W-:Y:S02]  /*17090*/  IMAD.WIDE R14, R0.reuse, 0x2, R198 ;  /* 0x00000002000e7825 */ /* 0x041fe400078e02c6 */
[----:B------:R-:W2:Y:S01]  /*170a0*/  LDL.64 R86, [R1+0x518] ;  /* 0x0005180001567983 */ /* 0x000ea20000100a00 */
[----:B---3--:R-:W-:Y:S02]  /*170b0*/  LEA R84, R217, R8, 0x4 ;  /* 0x00000008d9547211 */ /* 0x008fe400078e20ff */
[----:B------:R-:W-:Y:S01]  /*170c0*/  MOV R85, R223 ;  /* 0x000000df00557202 */ /* 0x000fe20000000f00 */
[----:B------:R-:W1:Y:S04]  /*170d0*/  LDL.64 R198, [R1+0x558] ;  /* 0x0005580001c67983 */ /* 0x000e680000100a00 */
[----:B------:R0:W-:Y:S01]  /*170e0*/  STL [R1+0x578], R84 ;  /* 0x0005785401007387 */ /* 0x0001e20000100800 */
[----:B----4-:R-:W-:-:S03]  /*170f0*/  IMAD.WIDE R22, R0, 0x2, R84 ;  /* 0x0000000200167825 */ /* 0x010fc600078e0254 */
[----:B------:R-:W-:Y:S04]  /*17100*/  STL [R1+0x570], R54 ;  /* 0x0005703601007387 */ /* 0x000fe80000100800 */
[----:B------:R-:W3:Y:S01]  /*17110*/  LDG.E.U16 R146, desc[UR60][R14.64] ;  /* 0x0000003c0e927981 */ /* 0x000ee2000c1e1500 */
[----:B------:R-:W-:-:S03]  /*17120*/  MOV R55, R221 ;  /* 0x000000dd00377202 */ /* 0x000fc60000000f00 */
[----:B------:R4:W3:Y:S04]  /*17130*/  LDG.E.U16 R100, desc[UR60][R20.64] ;  /* 0x0000003c14647981 */ /* 0x0008e8000c1e1500 */
[----:B------:R-:W3:Y:S04]  /*17140*/  LDG.E.U16 R88, desc[UR60][R10.64] ;  /* 0x0000003c0a587981 */ /* 0x000ee8000c1e1500 */
[----:B------:R-:W3:Y:S01]  /*17150*/  LDG.E.U16 R106, desc[UR60][R22.64] ;  /* 0x0000003c166a7981 */ /* 0x000ee2000c1e1500 */
[----:B------:R-:W-:Y:S02]  /*17160*/  LEA R50, R19, R8, 0x6 ;  /* 0x0000000813327211 */ /* 0x000fe400078e30ff */
[----:B------:R-:W-:Y:S01]  /*17170*/  MOV R51, R205 ;  /* 0x000000cd00337202 */ /* 0x000fe20000000f00 */
[C---:B----4-:R-:W-:Y:S01]  /*17180*/  IMAD.WIDE R20, R0.reuse, 0x2, R226 ;  /* 0x0000000200147825 */ /* 0x050fe200078e02e2 */
[----:B------:R-:W4:Y:S01]  /*17190*/  LDC R19, c[0x0][0x268] ;  /* 0x00009a00ff137b82 */ /* 0x000f220000000800 */
[----:B------:R0:W-:Y:S02]  /*171a0*/  STL [R1+0x568], R50 ;  /* 0x0005683201007387 */ /* 0x0001e40000100800 */
[----:B------:R-:W-:-:S02]  /*171b0*/  IMAD.WIDE R16, R0, 0x2, R50 ;  /* 0x0000000200107825 */ /* 0x000fc400078e0232 */
[----:B------:R0:W3:Y:S04]  /*171c0*/  LDG.E.U16 R197, desc[UR60][R20.64] ;  /* 0x0000003c14c57981 */ /* 0x0000e8000c1e1500 */
[----:B------:R-:W3:Y:S01]  /*171d0*/  LDG.E.U16 R45, desc[UR60][R16.64] ;  /* 0x0000003c102d7981 */ /* 0x000ee2000c1e1500 */
[----:B0-----:R-:W-:-:S05]  /*171e0*/  IMAD.WIDE R20, R0, 0x2, R54 ;  /* 0x0000000200147825 */ /* 0x001fca00078e0236 */
[----:B------:R-:W3:Y:S01]  /*171f0*/  LDG.E.U16 R187, desc[UR60][R20.64] ;  /* 0x0000003c14bb7981 */ /* 0x000ee2000c1e1500 */
[----:B--2---:R-:W-:Y:S02]  /*17200*/  LEA R48, R12, R8, 0x7 ;  /* 0x000000080c307211 */ /* 0x004fe400078e38ff */
[----:B------:R-:W0:Y:S03]  /*17210*/  LDC R12, c[0x0][0x268] ;  /* 0x00009a00ff0c7b82 */ /* 0x000e260000000800 */
[----:B------:R2:W-:Y:S04]  /*17220*/  STL [R1+0x560], R48 ;  /* 0x0005603001007387 */ /* 0x0005e80000100800 */
[----:B------:R-:W4:Y:S01]  /*17230*/  LDL.64 R84, [R1+0x5d8] ;  /* 0x0005d80001547983 */ /* 0x000f220000100a00 */
[----:B------:R-:W-:-:S03]  /*17240*/  IMAD.WIDE R14, R0, 0x2, R48 ;  /* 0x00000002000e7825 */ /* 0x000fc600078e0230 */
[----:B------:R-:W3:Y:S04]  /*17250*/  LDL.64 R204, [R1+0x550] ;  /* 0x0005500001cc7983 */ /* 0x000ee80000100a00 */
[----:B------:R-:W0:Y:S04]  /*17260*/  LDL.64 R50, [R1+0x510] ;  /* 0x0005100001327983 */ /* 0x000e280000100a00 */
[----:B--2---:R-:W2:Y:S04]  /*17270*/  LDL.64 R48, [R1+0x6d0] ;  /* 0x0006d00001307983 */ /* 0x004ea80000100a00 */
[----:B------:R-:W2:Y:S04]  /*17280*/  LDL.64 R226, [R1+0x618] ;  /* 0x0006180001e27983 */ /* 0x000ea80000100a00 */
[----:B------:R-:W2:Y:S04]  /*17290*/  LDL.64 R54, [R1+0x710] ;  /* 0x0007100001367983 */ /* 0x000ea80000100a00 */
[----:B------:R-:W2:Y:S01]  /*172a0*/  LDL.64 R220, [R1+0x510] ;  /* 0x0005100001dc7983 */ /* 0x000ea20000100a00 */
[----:B------:R-:W-:Y:S01]  /*172b0*/  IMAD.WIDE R10, R0, 0x2, R160 ;  /* 0x00000002000a7825 */ /* 0x000fe200078e02a0 */
[----:B------:R-:W-:-:S02]  /*172c0*/  MOV R87, R235 ;  /* 0x000000eb00577202 */ /* 0x000fc40000000f00 */
[----:B------:R-:W2:Y:S04]  /*172d0*/  LDL.64 R228, [R1+0x658] ;  /* 0x0006580001e47983 */ /* 0x000ea80000100a00 */
[----:B------:R1:W2:Y:S02]  /*172e0*/  LDG.E.U16 R160, desc[UR60][R10.64] ;  /* 0x0000003c0aa07981 */ /* 0x0002a4000c1e1500 */
[----:B-1----:R-:W-:Y:S01]  /*172f0*/  LEA R198, R219, R8, 0x8 ;  /* 0x00000008dbc67211 */ /* 0x002fe200078e40ff */
[----:B------:R-:W-:Y:S01]  /*17300*/  IMAD R86, R218, 0x110, R8 ;  /* 0x00000110da567824 */ /* 0x000fe200078e0208 */
[----:B------:R-:W-:Y:S01]  /*17310*/  MOV R199, R237 ;  /* 0x000000ed00c77202 */ /* 0x000fe20000000f00 */
[----:B------:R-:W2:Y:S04]  /*17320*/  LDL.64 R224, [R1+0x728] ;  /* 0x0007280001e07983 */ /* 0x000ea80000100a00 */
[----:B------:R-:W2:Y:S01]  /*17330*/  LDL.64 R222, [R1+0x550] ;  /* 0x0005500001de7983 */ /* 0x000ea20000100a00 */
[----:B------:R-:W-:-:S03]  /*17340*/  IMAD.WIDE R10, R0, 0x2, R230 ;  /* 0x00000002000a7825 */ /* 0x000fc600078e02e6 */
[----:B------:R1:W2:Y:S04]  /*17350*/  LDG.E.U16 R105, desc[UR60][R14.64] ;  /* 0x0000003c0e697981 */ /* 0x0002a8000c1e1500 */
[----:B------:R-:W2:Y:S01]  /*17360*/  LDG.E.U16 R252, desc[UR60][R10.64] ;  /* 0x0000003c0afc7981 */ /* 0x000ea2000c1e1500 */
[----:B------:R-:W-:-:S03]  /*17370*/  IMAD.WIDE R20, R0, 0x2, R198 ;  /* 0x0000000200147825 */ /* 0x000fc600078e02c6 */
[----:B------:R1:W-:Y:S01]  /*17380*/  STL [R1+0x558], R198 ;  /* 0x000558c601007387 */ /* 0x0003e20000100800 */
[----:B------:R-:W-:-:S03]  /*17390*/  IMAD.WIDE R16, R0, 0x2, R86 ;  /* 0x0000000200107825 */ /* 0x000fc600078e0256 */
[----:B------:R-:W2:Y:S04]  /*173a0*/  LDL.64 R216, [R1+0x690] ;  /* 0x0006900001d87983 */ /* 0x000ea80000100a00 */
[----:B------:R1:W-:Y:S02]  /*173b0*/  STL [R1+0x518], R86 ;  /* 0x0005185601007387 */ /* 0x0003e40000100800 */
[C---:B-1----:R-:W-:Y:S02]  /*173c0*/  IMAD.WIDE R14, R0.reuse, 0x2, R232 ;  /* 0x00000002000e7825 */ /* 0x042fe400078e02e8 */
[----:B------:R-:W2:Y:S04]  /*173d0*/  LDL.64 R198, [R1+0x650] ;  /* 0x0006500001c67983 */ /* 0x000ea80000100a00 */
[----:B------:R-:W2:Y:S04]  /*173e0*/  LDL.64 R22, [R1+0x708] ;  /* 0x0007080001167983 */ /* 0x000ea80000100a00 */
[----:B------:R-:W2:Y:S04]  /*173f0*/  LDL.64 R86, [R1+0x610] ;  /* 0x0006100001567983 */ /* 0x000ea80000100a00 */
[----:B------:R-:W2:Y:S04]  /*17400*/  LDG.E.U16 R161, desc[UR60][R14.64] ;  /* 0x0000003c0ea17981 */ /* 0x000ea8000c1e1500 */
[----:B------:R-:W2:Y:S04]  /*17410*/  LDG.E.U16 R249, desc[UR60][R16.64] ;  /* 0x0000003c10f97981 */ /* 0x000ea8000c1e1500 */
[----:B------:R1:W2:Y:S02]  /*17420*/  LDG.E.U16 R251, desc[UR60][R20.64] ;  /* 0x0000003c14fb7981 */ /* 0x0002a4000c1e1500 */
[----:B-1----:R-:W1:Y:S01]  /*17430*/  LDC R20, c[0x0][0x268] ;  /* 0x00009a00ff147b82 */ /* 0x002e620000000800 */
[----:B----4-:R-:W-:-:S02]  /*17440*/  IMAD.WIDE R10, R0, 0x2, R84 ;  /* 0x00000002000a7825 */ /* 0x010fc400078e0254 */
[----:B------:R-:W4:Y:S02]  /*17450*/  LDL.64 R84, [R1+0x5d0] ;  /* 0x0005d00001547983 */ /* 0x000f240000100a00 */
[--C-:B---3--:R-:W-:Y:S02]  /*17460*/  IMAD R204, R19, 0x102, R8.reuse ;  /* 0x0000010213cc7824 */ /* 0x108fe400078e0208 */
[----:B------:R2:W3:Y:S01]  /*17470*/  LDG.E.U16 R245, desc[UR60][R10.64] ;  /* 0x0000003c0af57981 */ /* 0x0004e2000c1e1500 */
[----:B------:R-:W1:Y:S01]  /*17480*/  LDC R19, c[0x0][0x268] ;  /* 0x00009a00ff137b82 */ /* 0x000e620000000800 */
[----:B0-----:R-:W-:-:S07]  /*17490*/  IMAD R50, R12, 0x112, R8 ;  /* 0x000001120c327824 */ /* 0x001fce00078e0208 */
[----:B------:R-:W0:Y:S01]  /*174a0*/  LDC R12, c[0x0][0x268] ;  /* 0x00009a00ff0c7b82 */ /* 0x000e220000000800 */
[C---:B--2---:R-:W-:Y:S02]  /*174b0*/  IMAD.WIDE R10, R0.reuse, 0x2, R48 ;  /* 0x00000002000a7825 */ /* 0x044fe400078e0230 */
[----:B------:R-:W2:Y:S04]  /*174c0*/  LDL.64 R48, [R1+0x588] ;  /* 0x0005880001307983 */ /* 0x000ea80000100a00 */
[----:B------:R-:W-:Y:S04]  /*174d0*/  STL [R1+0x550], R204 ;  /* 0x000550cc01007387 */ /* 0x000fe80000100800 */
[----:B------:R1:W-:Y:S04]  /*174e0*/  STL [R1+0x510], R50 ;  /* 0x0005103201007387 */ /* 0x0003e80000100800 */
[----:B------:R-:W3:Y:S01]  /*174f0*/  LDL.64 R218, [R1+0x508] ;  /* 0x0005080001da7983 */ /* 0x000ee20000100a00 */
[----:B------:R-:W-:Y:S01]  /*17500*/  IMAD.WIDE R14, R0, 0x2, R226 ;  /* 0x00000002000e7825 */ /* 0x000fe200078e02e2 */
[----:B------:R-:W-:-:S02]  /*17510*/  MOV R51, R221 ;  /* 0x000000dd00337202 */ /* 0x000fc40000000f00 */
[----:B------:R-:W2:Y:S04]  /*17520*/  LDL.64 R226, [R1+0x6c8] ;  /* 0x0006c80001e27983 */ /* 0x000ea80000100a00 */
[----:B------:R1:W2:Y:S01]  /*17530*/  LDG.E.U16 R246, desc[UR60][R14.64] ;  /* 0x0000003c0ef67981 */ /* 0x0002a2000c1e1500 */
[C---:B------:R-:W-:Y:S01]  /*17540*/  IMAD.WIDE R16, R0.reuse, 0x2, R228 ;  /* 0x0000000200107825 */ /* 0x040fe200078e02e4 */
[----:B------:R-:W-:Y:S02]  /*17550*/  MOV R205, R223 ;  /* 0x000000df00cd7202 */ /* 0x000fe40000000f00 */
[----:B------:R-:W2:Y:S04]  /*17560*/  LDG.E.U16 R243, desc[UR60][R10.64] ;  /* 0x0000003c0af37981 */ /* 0x000ea8000c1e1500 */
[----:B------:R-:W2:Y:S01]  /*17570*/  LDG.E.U16 R248, desc[UR60][R16.64] ;  /* 0x0000003c10f87981 */ /* 0x000ea2000c1e1500 */
[----:B-1----:R-:W-:-:S03]  /*17580*/  IMAD.WIDE R14, R0, 0x2, R54 ;  /* 0x00000002000e7825 */ /* 0x002fc600078e0236 */
[----:B------:R-:W2:Y:S04]  /*17590*/  LDL.64 R222, [R1+0x688] ;  /* 0x0006880001de7983 */ /* 0x000ea80000100a00 */
[----:B------:R1:W2:Y:S04]  /*175a0*/  LDG.E.U16 R244, desc[UR60][R14.64] ;  /* 0x0000003c0ef47981 */ /* 0x0002a8000c1e1500 */
[----:B------:R-:W2:Y:S01]  /*175b0*/  LDL.64 R220, [R1+0x548] ;  /* 0x0005480001dc7983 */ /* 0x000ea20000100a00 */
[----:B-1----:R-:W-:-:S03]  /*175c0*/  IMAD.WIDE R14, R0, 0x2, R50 ;  /* 0x00000002000e7825 */ /* 0x002fc600078e0232 */
[----:B------:R-:W2:Y:S01]  /*175d0*/  LDL.64 R50, [R1+0x588] ;  /* 0x0005880001327983 */ /* 0x000ea20000100a00 */
[----:B------:R-:W-:-:S03]  /*175e0*/  IMAD.WIDE R16, R0, 0x2, R224 ;  /* 0x0000000200107825 */ /* 0x000fc600078e02e0 */
[----:B------:R1:W2:Y:S04]  /*175f0*/  LDG.E.U16 R240, desc[UR60][R14.64] ;  /* 0x0000003c0ef07981 */ /* 0x0002a8000c1e1500 */
[----:B------:R0:W2:Y:S01]  /*17600*/  LDG.E.U16 R55, desc[UR60][R16.64] ;  /* 0x0000003c10377981 */ /* 0x0000a2000c1e1500 */
[----:B------:R-:W-:-:S03]  /*17610*/  IMAD.WIDE R10, R0, 0x2, R216 ;  /* 0x00000002000a7825 */ /* 0x000fc600078e02d8 */
[----:B------:R-:W2:Y:S01]  /*17620*/  LDL.64 R224, [R1+0x548] ;  /* 0x0005480001e07983 */ /* 0x000ea20000100a00 */
[----:B-1----:R-:W-:-:S03]  /*17630*/  IMAD.WIDE R14, R0, 0x2, R86 ;  /* 0x00000002000e7825 */ /* 0x002fc600078e0256 */
[----:B------:R-:W2:Y:S01]  /*17640*/  LDG.E.U16 R242, desc[UR60][R10.64] ;  /* 0x0000003c0af27981 */ /* 0x000ea2000c1e1500 */
[----:B0-----:R-:W-:-:S03]  /*17650*/  IMAD.WIDE R16, R0, 0x2, R204 ;  /* 0x0000000200107825 */ /* 0x001fc600078e02cc */
[----:B------:R-:W2:Y:S04]  /*17660*/  LDL.64 R216, [R1+0x648] ;  /* 0x0006480001d87983 */ /* 0x000ea80000100a00 */
[----:B------:R0:W2:Y:S04]  /*17670*/  LDG.E.U16 R241, desc[UR60][R16.64] ;  /* 0x0000003c10f17981 */ /* 0x0000a8000c1e1500 */
[----:B------:R-:W2:Y:S04]  /*17680*/  LDL.64 R204, [R1+0x608] ;  /* 0x0006080001cc7983 */ /* 0x000ea80000100a00 */
[----:B------:R-:W2:Y:S01]  /*17690*/  LDL.64 R86, [R1+0x540] ;  /* 0x0005400001567983 */ /* 0x000ea20000100a00 */
[----:B0-----:R-:W-:-:S03]  /*176a0*/  IMAD.WIDE R16, R0, 0x2, R198 ;  /* 0x0000000200107825 */ /* 0x001fc600078e02c6 */
[----:B------:R-:W2:Y:S04]  /*176b0*/  LDL.64 R198, [R1+0x5c8] ;  /* 0x0005c80001c67983 */ /* 0x000ea80000100a00 */
[----:B------:R-:W2:Y:S04]  /*176c0*/  LDG.E.U16 R239, desc[UR60][R16.64] ;  /* 0x0000003c10ef7981 */ /* 0x000ea8000c1e1500 */
[----:B------:R0:W2:Y:S02]  /*176d0*/  LDG.E.U16 R238, desc[UR60][R14.64] ;  /* 0x0000003c0eee7981 */ /* 0x0000a4000c1e1500 */
[----:B0-----:R-:W-:-:S05]  /*176e0*/  IMAD.WIDE R14, R0, 0x2, R22 ;  /* 0x00000002000e7825 */ /* 0x001fca00078e0216 */
[----:B------:R-:W2:Y:S01]  /*176f0*/  LDG.E.U16 R235, desc[UR60][R14.64] ;  /* 0x0000003c0eeb7981 */ /* 0x000ea2000c1e1500 */
[----:B----4-:R-:W-:-:S03]  /*17700*/  IMAD.WIDE R10, R0, 0x2, R84 ;  /* 0x00000002000a7825 */ /* 0x010fc600078e0254 */
[----:B------:R-:W4:Y:S04]  /*17710*/  LDL.64 R84, [R1+0x500] ;  /* 0x0005000001547983 */ /* 0x000f280000100a00 */
[----:B------:R0:W4:Y:S04]  /*17720*/  LDG.E.U16 R237, desc[UR60][R10.64] ;  /* 0x0000003c0aed7981 */ /* 0x000128000c1e1500 */
[----:B---3--:R-:W3:Y:S01]  /*17730*/  LDL.64 R218, [R1+0x508] ;  /* 0x0005080001da7983 */ /* 0x008ee20000100a00 */
[----:B--2---:R-:W-:Y:S02]  /*17740*/  MOV R51, R49 ;  /* 0x0000003100337202 */ /* 0x004fe40000000f00 */
[----:B------:R-:W-:-:S02]  /*17750*/  LEA R50, R12, R8, 0x2 ;  /* 0x000000080c327211 */ /* 0x000fc400078e10ff */
[----:B------:R-:W1:Y:S03]  /*17760*/  LDC R12, c[0x0][0x268] ;  /* 0x00009a00ff0c7b82 */ /* 0x000e660000000800 */
[----:B------:R2:W-:Y:S01]  /*17770*/  STL [R1+0x588], R50 ;  /* 0x0005883201007387 */ /* 0x0005e20000100800 */
[----:B------:R-:W-:-:S03]  /*17780*/  IMAD.WIDE R16, R0, 0x2, R50 ;  /* 0x0000000200107825 */ /* 0x000fc600078e0232 */
[----:B------:R-:W4:Y:S04]  /*17790*/  LDL.64 R22, [R1+0x500] ;  /* 0x0005000001167983 */ /* 0x000f280000100a00 */
[----:B------:R-:W4:Y:S04]  /*177a0*/  LDL.64 R48, [R1+0x700] ;  /* 0x0007000001307983 */ /* 0x000f280000100a00 */
[----:B--2---:R-:W2:Y:S01]  /*177b0*/  LDL.64 R50, [R1+0x540] ;  /* 0x0005400001327983 */ /* 0x004ea20000100a00 */
[----:B0-----:R-:W-:-:S04]  /*177c0*/  IMAD.WIDE R10, R0, 0x2, R226 ;  /* 0x00000002000a7825 */ /* 0x001fc800078e02e2 */
[----:B------:R-:W-:Y:S01]  /*177d0*/  IMAD R220, R20, 0x104, R8 ;  /* 0x0000010414dc7824 */ /* 0x000fe200078e0208 */
[----:B------:R0:W2:Y:S01]  /*177e0*/  LDG.E.U16 R234, desc[UR60][R10.64] ;  /* 0x0000003c0aea7981 */ /* 0x0000a2000c1e1500 */
[----:B------:R-:W-:-:S03]  /*177f0*/  MOV R221, R225 ;  /* 0x000000e100dd7202 */ /* 0x000fc60000000f00 */
[----:B------:R-:W2:Y:S01]  /*17800*/  LDG.E.U16 R236, desc[UR60][R16.64] ;  /* 0x0000003c10ec7981 */ /* 0x000ea2000c1e1500 */
[----:B0-----:R-:W-:-:S03]  /*17810*/  IMAD.WIDE R10, R0, 0x2, R222 ;  /* 0x00000002000a7825 */ /* 0x001fc600078e02de */
[----:B------:R-:W-:Y:S04]  /*17820*/  STL [R1+0x548], R220 ;  /* 0x000548dc01007387 */ /* 0x000fe80000100800 */
[----:B------:R0:W2:Y:S02]  /*17830*/  LDG.E.U16 R233, desc[UR60][R10.64] ;  /* 0x0000003c0ae97981 */ /* 0x0000a4000c1e1500 */
[----:B0-----:R-:W-:-:S05]  /*17840*/  IMAD.WIDE R10, R0, 0x2, R198 ;  /* 0x00000002000a7825 */ /* 0x001fca00078e02c6 */
[----:B------:R-:W2:Y:S01]  /*17850*/  LDG.E.U16 R228, desc[UR60][R10.64] ;  /* 0x0000003c0ae47981 */ /* 0x000ea2000c1e1500 */
[----:B---3--:R-:W-:Y:S02]  /*17860*/  IMAD R218, R19, 0x114, R8 ;  /* 0x0000011413da7824 */ /* 0x008fe400078e0208 */
[----:B------:R-:W2:Y:S02]  /*17870*/  LDC R19, c[0x0][0x268] ;  /* 0x00009a00ff137b82 */ /* 0x000ea40000000800 */
[C---:B------:R-:W-:Y:S01]  /*17880*/  IMAD.WIDE R14, R0.reuse, 0x2, R218 ;  /* 0x00000002000e7825 */ /* 0x040fe200078e02da */
[----:B------:R0:W-:Y:S04]  /*17890*/  STL [R1+0x508], R218 ;  /* 0x000508da01007387 */ /* 0x0001e80000100800 */
[----:B------:R3:W2:Y:S04]  /*178a0*/  LDG.E.U16 R231, desc[UR60][R14.64] ;  /* 0x0000003c0ee77981 */ /* 0x0006a8000c1e1500 */
[----:B------:R-:W2:Y:S01]  /*178b0*/  LDL.64 R20, [R1+0x6c0] ;  /* 0x0006c00001147983 */ /* 0x000ea20000100a00 */
[----:B---3--:R-:W-:-:S05]  /*178c0*/  IMAD.WIDE R14, R0, 0x2, R204 ;  /* 0x00000002000e7825 */ /* 0x008fca00078e02cc */
[----:B------:R3:W3:Y:S01]  /*178d0*/  LDG.E.U16 R229, desc[UR60][R14.64] ;  /* 0x0000003c0ee57981 */ /* 0x0006e2000c1e1500 */
[----:B----4-:R-:W-:Y:S01]  /*178e0*/  MOV R23, R85 ;  /* 0x0000005500177202 */ /* 0x010fe20000000f00 */
[----:B-1----:R-:W-:Y:S02]  /*178f0*/  IMAD R22, R12, 0x116, R8 ;  /* 0x000001160c167824 */ /* 0x002fe400078e0208 */
[C---:B------:R-:W-:Y:S01]  /*17900*/  IMAD.WIDE R16, R0.reuse, 0x2, R220 ;  /* 0x0000000200107825 */ /* 0x040fe200078e02dc */
[----:B------:R-:W1:Y:S03]  /*17910*/  LDC R12, c[0x0][0x268] ;  /* 0x00009a00ff0c7b82 */ /* 0x000e660000000800 */
[----:B--2---:R-:W-:Y:S01]  /*17920*/  IMAD R50, R19, 0x106, R8 ;  /* 0x0000010613327824 */ /* 0x004fe200078e0208 */
[----:B------:R2:W4:Y:S01]  /*17930*/  LDG.E.U16 R232, desc[UR60][R16.64] ;  /* 0x0000003c10e87981 */ /* 0x000522000c1e1500 */
[----:B------:R-:W-:-:S03]  /*17940*/  IMAD.WIDE R10, R0, 0x2, R48 ;  /* 0x00000002000a7825 */ /* 0x000fc600078e0230 */
[----:B------:R-:W-:Y:S01]  /*17950*/  STL [R1+0x540], R50 ;  /* 0x0005403201007387 */ /* 0x000fe20000100800 */
[----:B---3--:R-:W-:-:S03]  /*17960*/  IMAD.WIDE R14, R0, 0x2, R22 ;  /* 0x00000002000e7825 */ /* 0x008fc600078e0216 */
[----:B0-----:R-:W3:Y:S04]  /*17970*/  LDL.64 R218, [R1+0x680] ;  /* 0x0006800001da7983 */ /* 0x001ee80000100a00 */
[----:B------:R-:W4:Y:S04]  /*17980*/  LDL.64 R48, [R1+0x640] ;  /* 0x0006400001307983 */ /* 0x000f280000100a00 */
[----:B------:R0:W-:Y:S01]  /*17990*/  STL [R1+0x500], R22 ;  /* 0x0005001601007387 */ /* 0x0001e20000100800 */
[----:B--2---:R-:W-:Y:S01]  /*179a0*/  IMAD.WIDE R16, R0, 0x2, R216 ;  /* 0x0000000200107825 */ /* 0x004fe200078e02d8 */
[----:B------:R-:W-:-:S02]  /*179b0*/  MOV R51, R87 ;  /* 0x0000005700337202 */ /* 0x000fc40000000f00 */
[----:B------:R-:W2:Y:S04]  /*179c0*/  LDL.64 R216, [R1+0x580] ;  /* 0x0005800001d87983 */ /* 0x000ea80000100a00 */
[----:B------:R-:W2:Y:S04]  /*179d0*/  LDL.64 R84, [R1+0x580] ;  /* 0x0005800001547983 */ /* 0x000ea80000100a00 */
[----:B0-----:R-:W3:Y:S04]  /*179e0*/  LDL.64 R22, [R1+0x4f8] ;  /* 0x0004f80001167983 */ /* 0x001ee80000100a00 */
[----:B------:R-:W2:Y:S04]  /*179f0*/  LDL.64 R86, [R1+0x5c0] ;  /* 0x0005c00001567983 */ /* 0x000ea80000100a00 */
[----:B------:R0:W2:Y:S04]  /*17a00*/  LDG.E.U16 R230, desc[UR60][R16.64] ;  /* 0x0000003c10e67981 */ /* 0x0000a8000c1e1500 */
[----:B------:R4:W2:Y:S04]  /*17a10*/  LDG.E.U16 R227, desc[UR60][R10.64] ;  /* 0x0000003c0ae37981 */ /* 0x0008a8000c1e1500 */
[----:B------:R-:W2:Y:S01]  /*17a20*/  LDL.64 R198, [R1+0x538] ;  /* 0x0005380001c67983 */ /* 0x000ea20000100a00 */
[----:B0-----:R-:W-:-:S03]  /*17a30*/  IMAD.WIDE R16, R0, 0x2, R50 ;  /* 0x0000000200107825 */ /* 0x001fc600078e0232 */
[----:B------:R-:W2:Y:S04]  /*17a40*/  LDL.64 R50, [R1+0x538] ;  /* 0x0005380001327983 */ /* 0x000ea80000100a00 */
[----:B------:R-:W2:Y:S04]  /*17a50*/  LDL.64 R204, [R1+0x600] ;  /* 0x0006000001cc7983 */ /* 0x000ea80000100a00 */
[----:B------:R0:W2:Y:S04]  /*17a60*/  LDG.E.U16 R226, desc[UR60][R16.64] ;  /* 0x0000003c10e27981 */ /* 0x0000a8000c1e1500 */
[----:B------:R-:W2:Y:S01]  /*17a70*/  LDG.E.U16 R19, desc[UR60][R14.64] ;  /* 0x0000003c0e137981 */ /* 0x000ea2000c1e1500 */
[----:B----4-:R-:W-:-:S03]  /*17a80*/  IMAD.WIDE R10, R0, 0x2, R48 ;  /* 0x00000002000a7825 */ /* 0x010fc600078e0230 */
[----:B------:R-:W4:Y:S04]  /*17a90*/  LDL.64 R48, [R1+0x720] ;  /* 0x0007200001307983 */ /* 0x000f280000100a00 */
[----:B---3--:R-:W3:Y:S01]  /*17aa0*/  LDL.64 R22, [R1+0x4f8] ;  /* 0x0004f80001167983 */ /* 0x008ee20000100a00 */
[----:B0-----:R-:W-:Y:S02]  /*17ab0*/  IMAD.WIDE R16, R0, 0x2, R20 ;  /* 0x0000000200107825 */ /* 0x001fe400078e0214 */
[----:B------:R-:W0:Y:S01]  /*17ac0*/  LDC R21, c[0x0][0x268] ;  /* 0x00009a00ff157b82 */ /* 0x000e220000000800 */
[----:B--2---:R-:W-:Y:S01]  /*17ad0*/  MOV R85, R217 ;  /* 0x000000d900557202 */ /* 0x004fe20000000f00 */
[----:B------:R2:W3:Y:S01]  /*17ae0*/  LDG.E.U16 R223, desc[UR60][R10.64] ;  /* 0x0000003c0adf7981 */ /* 0x0004e2000c1e1500 */
[----:B-1----:R-:W-:-:S03]  /*17af0*/  LEA R84, R12, R8, 0x3 ;  /* 0x000000080c547211 */ /* 0x002fc600078e18ff */
[----:B------:R1:W3:Y:S02]  /*17b00*/  LDG.E.U16 R225, desc[UR60][R16.64] ;  /* 0x0000003c10e17981 */ /* 0x0002e4000c1e1500 */
[----:B------:R-:W3:Y:S02]  /*17b10*/  LDC R20, c[0x0][0x268] ;  /* 0x00009a00ff147b82 */ /* 0x000ee40000000800 */
[----:B------:R1:W-:Y:S01]  /*17b20*/  STL [R1+0x580], R84 ;  /* 0x0005805401007387 */ /* 0x0003e20000100800 */
[----:B--2---:R-:W-:-:S03]  /*17b30*/  IMAD.WIDE R10, R0, 0x2, R86 ;  /* 0x00000002000a7825 */ /* 0x004fc600078e0256 */
[----:B------:R-:W2:Y:S01]  /*17b40*/  LDL.64 R86, [R1+0x6e8] ;  /* 0x0006e80001567983 */ /* 0x000ea20000100a00 */
[C---:B-1----:R-:W-:Y:S01]  /*17b50*/  IMAD.WIDE R16, R0.reuse, 0x2, R84 ;  /* 0x0000000200107825 */ /* 0x042fe200078e0254 */
[----:B------:R-:W-:Y:S02]  /*17b60*/  MOV R51, R199 ;  /* 0x000000c700337202 */ /* 0x000fe40000000f00 */
[----:B------:R-:W2:Y:S01]  /*17b70*/  LDG.E.U16 R220, desc[UR60][R10.64] ;  /* 0x0000003c0adc7981 */ /* 0x000ea2000c1e1500 */
[----:B------:R-:W1:Y:S03]  /*17b80*/  LDC R12, c[0x0][0x268] ;  /* 0x00009a00ff0c7b82 */ /* 0x000e660000000800 */
[----:B------:R-:W2:Y:S01]  /*17b90*/  LDL.64 R84, [R1+0x6f8] ;  /* 0x0006f80001547983 */ /* 0x000ea20000100a00 */
[----:B0-----:R-:W-:Y:S02]  /*17ba0*/  IMAD R50, R21, 0x108, R8 ;  /* 0x0000010815327824 */ /* 0x001fe400078e0208 */
[----:B------:R-:W-:-:S02]  /*17bb0*/  IMAD.WIDE R14, R0, 0x2, R218 ;  /* 0x00000002000e7825 */ /* 0x000fc400078e02da */
[----:B------:R0:W2:Y:S04]  /*17bc0*/  LDG.E.U16 R219, desc[UR60][R16.64] ;  /* 0x0000003c10db7981 */ /* 0x0000a8000c1e1500 */
[----:B------:R1:W-:Y:S04]  /*17bd0*/  STL [R1+0x538], R50 ;  /* 0x0005383201007387 */ /* 0x0003e80000100800 */
[----:B------:R1:W2:Y:S01]  /*17be0*/  LDG.E.U16 R224, desc[UR60][R14.64] ;  /* 0x0000003c0ee07981 */ /* 0x0002a2000c1e1500 */
[----:B0-----:R-:W-:-:S05]  /*17bf0*/  IMAD.WIDE R16, R0, 0x2, R50 ;  /* 0x0000000200107825 */ /* 0x001fca00078e0232 */
[----:B------:R-:W2:Y:S01]  /*17c00*/  LDG.E.U16 R218, desc[UR60][R16.64] ;  /* 0x0000003c10da7981 */ /* 0x000ea2000c1e1500 */
[----:B-1----:R-:W-:-:S05]  /*17c10*/  IMAD.WIDE R14, R0, 0x2, R204 ;  /* 0x00000002000e7825 */ /* 0x002fca00078e02cc */
[----:B------:R0:W2:Y:S01]  /*17c20*/  LDG.E.U16 R221, desc[UR60][R14.64] ;  /* 0x0000003c0edd7981 */ /* 0x0000a2000c1e1500 */
[----:B----4-:R-:W-:-:S03]  /*17c30*/  IMAD.WIDE R10, R0, 0x2, R48 ;  /* 0x00000002000a7825 */ /* 0x010fc600078e0230 */
[----:B------:R-:W4:Y:S04]  /*17c40*/  LDL.64 R48, [R1+0x6e0] ;  /* 0x0006e00001307983 */ /* 0x000f280000100a00 */
[----:B------:R-:W4:Y:S01]  /*17c50*/  LDG.E.U16 R198, desc[UR60][R10.64] ;  /* 0x0000003c0ac67981 */ /* 0x000f22000c1e1500 */
[----:B---3--:R-:W-:-:S05]  /*17c60*/  IMAD R22, R20, 0x118, R8 ;  /* 0x0000011814167824 */ /* 0x008fca00078e0208 */
[----:B------:R1:W-:Y:S04]  /*17c70*/  STL [R1+0x4f8], R22 ;  /* 0x0004f81601007387 */ /* 0x0003e80000100800 */
[----:B------:R-:W3:Y:S01]  /*17c80*/  LDL.64 R10, [R1+0x6f0] ;  /* 0x0006f000010a7983 */ /* 0x000ee20000100a00 */
[----:B0-----:R-:W-:-:S03]  /*17c90*/  IMAD.WIDE R14, R0, 0x2, R22 ;  /* 0x00000002000e7825 */ /* 0x001fc600078e0216 */
[----:B------:R-:W3:Y:S04]  /*17ca0*/  LDL.64 R50, [R1+0x638] ;  /* 0x0006380001327983 */ /* 0x000ee80000100a00 */
[----:B-1----:R-:W3:Y:S04]  /*17cb0*/  LDL.64 R22, [R1+0x678] ;  /* 0x0006780001167983 */ /* 0x002ee80000100a00 */
[----:B------:R-:W3:Y:S01]  /*17cc0*/  LDG.E.U16 R217, desc[UR60][R14.64] ;  /* 0x0000003c0ed97981 */ /* 0x000ee2000c1e1500 */
[----:B--2---:R-:W-:-:S03]  /*17cd0*/  IMAD.WIDE R16, R0, 0x2, R84 ;  /* 0x0000000200107825 */ /* 0x004fc600078e0254 */
[----:B------:R-:W2:Y:S04]  /*17ce0*/  LDL.64 R204, [R1+0x6b8] ;  /* 0x0006b80001cc7983 */ /* 0x000ea80000100a00 */
[----:B------:R4:W2:Y:S04]  /*17cf0*/  LDG.E.U16 R222, desc[UR60][R16.64] ;  /* 0x0000003c10de7981 */ /* 0x0008a8000c1e1500 */
[----:B------:R-:W2:Y:S04]  /*17d00*/  LDL.64 R84, [R1+0x5f8] ;  /* 0x0005f80001547983 */ /* 0x000ea80000100a00 */
[----:B------:R-:W2:Y:S01]  /*17d10*/  LDL.64 R20, [R1+0x5b8] ;  /* 0x0005b80001147983 */ /* 0x000ea20000100a00 */
[----:B----4-:R-:W-:-:S03]  /*17d20*/  IMAD.WIDE R16, R0, 0x2, R48 ;  /* 0x0000000200107825 */ /* 0x010fc600078e0230 */
[----:B------:R-:W4:Y:S04]  /*17d30*/  LDL.64 R48, [R1+0x6a0] ;  /* 0x0006a00001307983 */ /* 0x000f280000100a00 */
[----:B------:R0:W4:Y:S01]  /*17d40*/  LDG.E.U16 R199, desc[UR60][R16.64] ;  /* 0x0000003c10c77981 */ /* 0x000122000c1e1500 */
[----:B---3--:R-:W-:-:S04]  /*17d50*/  IMAD.WIDE R14, R0, 0x2, R10 ;  /* 0x00000002000e7825 */ /* 0x008fc800078e020a */
[C---:B------:R-:W-:Y:S01]  /*17d60*/  IMAD.WIDE R10, R0.reuse, 0x2, R86 ;  /* 0x00000002000a7825 */ /* 0x040fe200078e0256 */
[----:B------:R2:W3:Y:S03]  /*17d70*/  LDG.E.U16 R42, desc[UR60][R14.64] ;  /* 0x0000003c0e2a7981 */ /* 0x0004e6000c1e1500 */
[C---:B0-----:R-:W-:Y:S01]  /*17d80*/  IMAD.WIDE R16, R0.reuse, 0x2, R50 ;  /* 0x0000000200107825 */ /* 0x041fe200078e0232 */
[----:B------:R0:W3:Y:S04]  /*17d90*/  LDG.E.U16 R54, desc[UR60][R10.64] ;  /* 0x0000003c0a367981 */ /* 0x0000e8000c1e1500 */
[----:B------:R-:W4:Y:S01]  /*17da0*/  LDL.64 R86, [R1+0x6a8] ;  /* 0x0006a80001567983 */ /* 0x000f220000100a00 */
[----:B--2---:R-:W-:-:S03]  /*17db0*/  IMAD.WIDE R14, R0, 0x2, R204 ;  /* 0x00000002000e7825 */ /* 0x004fc600078e02cc */
[----:B------:R-:W2:Y:S01]  /*17dc0*/  LDL.64 R50, [R1+0x660] ;  /* 0x0006600001327983 */ /* 0x000ea20000100a00 */
[----:B0-----:R-:W-:-:S03]  /*17dd0*/  IMAD.WIDE R10, R0, 0x2, R22 ;  /* 0x00000002000a7825 */ /* 0x001fc600078e0216 */
[----:B------:R0:W3:Y:S04]  /*17de0*/  LDG.E.U16 R216, desc[UR60][R14.64] ;  /* 0x0000003c0ed87981 */ /* 0x0000e8000c1e1500 */
[----:B------:R-:W3:Y:S04]  /*17df0*/  LDG.E.U16 R22, desc[UR60][R16.64] ;  /* 0x0000003c10167981 */ /* 0x000ee8000c1e1500 */
[----:B------:R1:W3:Y:S04]  /*17e00*/  LDG.E.U16 R23, desc[UR60][R10.64] ;  /* 0x0000003c0a177981 */ /* 0x0002e8000c1e1500 */
[----:B------:R-:W3:Y:S04]  /*17e10*/  LDL.64 R204, [R1+0x628] ;  /* 0x0006280001cc7983 */ /* 0x000ee80000100a00 */
[----:B------:R-:W2:Y:S01]  /*17e20*/  LDL.64 R16, [R1+0x6b0] ;  /* 0x0006b00001107983 */ /* 0x000ea20000100a00 */
[----:B0-----:R-:W-:-:S03]  /*17e30*/  IMAD.WIDE R14, R0, 0x2, R84 ;  /* 0x00000002000e7825 */ /* 0x001fc600078e0254 */
[----:B------:R-:W3:Y:S01]  /*17e40*/  LDL.64 R84, [R1+0x620] ;  /* 0x0006200001547983 */ /* 0x000ee20000100a00 */
[----:B-1----:R-:W-:-:S03]  /*17e50*/  IMAD.WIDE R10, R0, 0x2, R20 ;  /* 0x00000002000a7825 */ /* 0x002fc600078e0214 */
[----:B------:R4:W3:Y:S04]  /*17e60*/  LDG.E.U16 R21, desc[UR60][R14.64] ;  /* 0x0000003c0e157981 */ /* 0x0008e8000c1e1500 */
[----:B------:R0:W3:Y:S01]  /*17e70*/  LDG.E.U16 R20, desc[UR60][R10.64] ;  /* 0x0000003c0a147981 */ /* 0x0000e2000c1e1500 */
[----:B----4-:R-:W-:-:S05]  /*17e80*/  IMAD.WIDE R14, R0, 0x2, R86 ;  /* 0x00000002000e7825 */ /* 0x010fca00078e0256 */
[----:B------:R-:W4:Y:S04]  /*17e90*/  LDG.E.U16 R53, desc[UR60][R14.64] ;  /* 0x0000003c0e357981 */ /* 0x000f28000c1e1500 */
[----:B------:R-:W3:Y:S01]  /*17ea0*/  LDL.64 R14, [R1+0x668] ;  /* 0x00066800010e7983 */ /* 0x000ee20000100a00 */
[----:B--2---:R-:W-:-:S05]  /*17eb0*/  IMAD.WIDE R16, R0, 0x2, R16 ;  /* 0x0000000200107825 */ /* 0x004fca00078e0210 */
[----:B------:R1:W2:Y:S04]  /*17ec0*/  LDG.E.U16 R87, desc[UR60][R16.64] ;  /* 0x0000003c10577981 */ /* 0x0002a8000c1e1500 */
[----:B------:R-:W1:Y:S01]  /*17ed0*/  LDL.64 R16, [R1+0x670] ;  /* 0x0006700001107983 */ /* 0x000e620000100a00 */
[----:B0-----:R-:W-:-:S03]  /*17ee0*/  IMAD.WIDE R10, R0, 0x2, R48 ;  /* 0x00000002000a7825 */ /* 0x001fc600078e0230 */
[----:B------:R-:W4:Y:S04]  /*17ef0*/  LDL.64 R48, [R1+0x5e0] ;  /* 0x0005e00001307983 */ /* 0x000f280000100a00 */
[----:B------:R0:W2:Y:S01]  /*17f00*/  LDG.E.U16 R200, desc[UR60][R10.64] ;  /* 0x0000003c0ac87981 */ /* 0x0000a2000c1e1500 */
[----:B-1----:R-:W-:-:S05]  /*17f10*/  IMAD.WIDE R16, R0, 0x2, R16 ;  /* 0x0000000200107825 */ /* 0x002fca00078e0210 */
[----:B------:R-:W2:Y:S04]  /*17f20*/  LDG.E.U16 R86, desc[UR60][R16.64] ;  /* 0x0000003c10567981 */ /* 0x000ea8000c1e1500 */
[----:B------:R-:W4:Y:S01]  /*17f30*/  LDL.64 R16, [R1+0x630] ;  /* 0x0006300001107983 */ /* 0x000f220000100a00 */
[----:B---3--:R-:W-:-:S04]  /*17f40*/  IMAD.WIDE R14, R0, 0x2, R14 ;  /* 0x00000002000e7825 */ /* 0x008fc800078e020e */
[C---:B0-----:R-:W-:Y:S02]  /*17f50*/  IMAD.WIDE R10, R0.reuse, 0x2, R50 ;  /* 0x00000002000a7825 */ /* 0x041fe400078e0232 */
[----:B------:R0:W3:Y:S04]  /*17f60*/  LDG.E.U16 R51, desc[UR60][R14.64] ;  /* 0x0000003c0e337981 */ /* 0x0000e8000c1e1500 */
[----:B------:R1:W3:Y:S01]  /*17f70*/  LDG.E.U16 R203, desc[UR60][R10.64] ;  /* 0x0000003c0acb7981 */ /* 0x0002e2000c1e1500 */
[----:B0-----:R-:W-:-:S04]  /*17f80*/  IMAD.WIDE R14, R0, 0x2, R204 ;  /* 0x00000002000e7825 */ /* 0x001fc800078e02cc */
[C---:B-1----:R-:W-:Y:S01]  /*17f90*/  IMAD.WIDE R10, R0.reuse, 0x2, R84 ;  /* 0x00000002000a7825 */ /* 0x042fe200078e0254 */
[----:B------:R-:W3:Y:S04]  /*17fa0*/  LDG.E.U16 R50, desc[UR60][R14.64] ;  /* 0x0000003c0e327981 */ /* 0x000ee8000c1e1500 */
[----:B------:R0:W3:Y:S04]  /*17fb0*/  LDG.E.U16 R204, desc[UR60][R10.64] ;  /* 0x0000003c0acc7981 */ /* 0x0000e8000c1e1500 */
[----:B------:R-:W2:Y:S01]  /*17fc0*/  LDL.64 R14, [R1+0x5e8] ;  /* 0x0005e800010e7983 */ /* 0x000ea20000100a00 */
[----:B----4-:R-:W-:-:S05]  /*17fd0*/  IMAD.WIDE R16, R0, 0x2, R16 ;  /* 0x0000000200107825 */ /* 0x010fca00078e0210 */
[----:B------:R1:W4:Y:S04]  /*17fe0*/  LDG.E.U16 R85, desc[UR60][R16.64] ;  /* 0x0000003c10557981 */ /* 0x000328000c1e1500 */
[----:B------:R-:W1:Y:S01]  /*17ff0*/  LDL.64 R16, [R1+0x5f0] ;  /* 0x0005f00001107983 */ /* 0x000e620000100a00 */
[----:B0-----:R-:W-:-:S05]  /*18000*/  IMAD.WIDE R10, R0, 0x2, R48 ;  /* 0x00000002000a7825 */ /* 0x001fca00078e0230 */
[----:B------:R0:W3:Y:S04]  /*18010*/  LDG.E.U16 R205, desc[UR60][R10.64] ;  /* 0x0000003c0acd7981 */ /* 0x0000e8000c1e1500 */
[----:B------:R-:W0:Y:S01]  /*18020*/  LDL.64 R10, [R1+0x5a0] ;  /* 0x0005a000010a7983 */ /* 0x000e220000100a00 */
[----:B--2---:R-:W-:-:S05]  /*18030*/  IMAD.WIDE R14, R0, 0x2, R14 ;  /* 0x00000002000e7825 */ /* 0x004fca00078e020e */
[----:B------:R2:W3:Y:S04]  /*18040*/  LDG.E.U16 R49, desc[UR60][R14.64] ;  /* 0x0000003c0e317981 */ /* 0x0004e8000c1e1500 */
[----:B------:R-:W2:Y:S01]  /*18050*/  LDL.64 R14, [R1+0x5a8] ;  /* 0x0005a800010e7983 */ /* 0x000ea20000100a00 */
[----:B-1----:R-:W-:-:S05]  /*18060*/  IMAD.WIDE R16, R0, 0x2, R16 ;  /* 0x0000000200107825 */ /* 0x002fca00078e0210 */
[----:B------:R1:W3:Y:S04]  /*18070*/  LDG.E.U16 R84, desc[UR60][R16.64] ;  /* 0x0000003c10547981 */ /* 0x0002e8000c1e1500 */
[----:B------:R-:W1:Y:S01]  /*18080*/  LDL.64 R16, [R1+0x5b0] ;  /* 0x0005b00001107983 */ /* 0x000e620000100a00 */
[----:B0-----:R-:W-:-:S05]  /*18090*/  IMAD.WIDE R10, R0, 0x2, R10 ;  /* 0x00000002000a7825 */ /* 0x001fca00078e020a */
[----:B------:R0:W3:Y:S04]  /*180a0*/  LDG.E.U16 R206, desc[UR60][R10.64] ;  /* 0x0000003c0ace7981 */ /* 0x0000e8000c1e1500 */
[----:B------:R-:W4:Y:S01]  /*180b0*/  LDL.64 R10, [R1+0x520] ;  /* 0x00052000010a7983 */ /* 0x000f220000100a00 */
[----:B--2---:R-:W-:-:S05]  /*180c0*/  IMAD.WIDE R14, R0, 0x2, R14 ;  /* 0x00000002000e7825 */ /* 0x004fca00078e020e */
[----:B------:R2:W3:Y:S04]  /*180d0*/  LDG.E.U16 R48, desc[UR60][R14.64] ;  /* 0x0000003c0e307981 */ /* 0x0004e8000c1e1500 */
[----:B------:R-:W2:Y:S01]  /*180e0*/  LDL.64 R14, [R1+0x528] ;  /* 0x00052800010e7983 */ /* 0x000ea20000100a00 */
[----:B-1----:R-:W-:-:S05]  /*180f0*/  IMAD.WIDE R16, R0, 0x2, R16 ;  /* 0x0000000200107825 */ /* 0x002fca00078e0210 */
[----:B------:R1:W3:Y:S04]  /*18100*/  LDG.E.U16 R83, desc[UR60][R16.64] ;  /* 0x0000003c10537981 */ /* 0x0002e8000c1e1500 */
[----:B------:R-:W3:Y:S04]  /*18110*/  LDL.64 R16, [R1+0x530] ;  /* 0x0005300001107983 */ /* 0x000ee80000100a00 */
[----:B----4-:R-:W0:Y:S04]  /*18120*/  LDL.64 R10, [R1+0x520] ;  /* 0x00052000010a7983 */ /* 0x010e280000100a00 */
[----:B--2---:R-:W2:Y:S04]  /*18130*/  LDL.64 R14, [R1+0x528] ;  /* 0x00052800010e7983 */ /* 0x004ea80000100a00 */
[----:B---3--:R-:W1:Y:S01]  /*18140*/  LDL.64 R16, [R1+0x530] ;  /* 0x0005300001107983 */ /* 0x008e620000100a00 */
[----:B0-----:R-:W-:-:S02]  /*18150*/  IMAD R10, R12, 0x10e, R8 ;  /* 0x0000010e0c0a7824 */ /* 0x001fc400078e0208 */
[--C-:B--2---:R-:W-:Y:S02]  /*18160*/  IMAD R14, R247, 0x10c, R8.reuse ;  /* 0x0000010cf70e7824 */ /* 0x104fe400078e0208 */
[----:B------:R-:W0:Y:S01]  /*18170*/  LDC R247, c[0x0][0x268] ;  /* 0x00009a00fff77b82 */ /* 0x000e220000000800 */
[----:B-1----:R-:W-:-:S05]  /*18180*/  IMAD R16, R250, 0x10a, R8 ;  /* 0x0000010afa107824 */ /* 0x002fca00078e0208 */
[----:B------:R1:W-:Y:S04]  /*18190*/  STL [R1+0x530], R16 ;  /* 0x0005301001007387 */ /* 0x0003e80000100800 */
[----:B------:R2:W-:Y:S01]  /*181a0*/  STL [R1+0x528], R14 ;  /* 0x0005280e01007387 */ /* 0x0005e20000100800 */
[----:B-1----:R-:W-:-:S03]  /*181b0*/  IMAD.WIDE R16, R0, 0x2, R16 ;  /* 0x0000000200107825 */ /* 0x002fc600078e0210 */
[----:B------:R1:W-:Y:S01]  /*181c0*/  STL [R1+0x520], R10 ;  /* 0x0005200a01007387 */ /* 0x0003e20000100800 */
[----:B--2---:R-:W-:-:S03]  /*181d0*/  IMAD.WIDE R14, R0, 0x2, R14 ;  /* 0x00000002000e7825 */ /* 0x004fc600078e020e */
[----:B------:R0:W2:Y:S04]  /*181e0*/  LDG.E.U16 R250, desc[UR60][R16.64] ;  /* 0x0000003c10fa7981 */ /* 0x0000a8000c1e1500 */
[----:B------:R3:W4:Y:S01]  /*181f0*/  LDG.E.U16 R66, desc[UR60][R14.64] ;  /* 0x0000003c0e427981 */ /* 0x000722000c1e1500 */
[----:B-1----:R-:W-:-:S03]  /*18200*/  IMAD.WIDE R10, R0, 0x2, R10 ;  /* 0x00000002000a7825 */ /* 0x002fc600078e020a */
[----:B------:R-:W3:Y:S04]  /*18210*/  LDL.64 R16, [R1+0x4f0] ;  /* 0x0004f00001107983 */ /* 0x000ee80000100a00 */
[----:B------:R-:W2:Y:S04]  /*18220*/  LDL.64 R14, [R1+0x4e8] ;  /* 0x0004e800010e7983 */ /* 0x000ea80000100a00 */
[----:B------:R1:W4:Y:S04]  /*18230*/  LDG.E.U16 R189, desc[UR60][R10.64] ;  /* 0x0000003c0abd7981 */ /* 0x000328000c1e1500 */
[----:B------:R-:W4:Y:S04]  /*18240*/  LDL.64 R10, [R1+0x4e0] ;  /* 0x0004e000010a7983 */ /* 0x000f280000100a00 */
[----:B---3--:R-:W0:Y:S04]  /*18250*/  LDL.64 R16, [R1+0x4f0] ;  /* 0x0004f00001107983 */ /* 0x008e280000100a00 */
[----:B--2---:R-:W2:Y:S04]  /*18260*/  LDL.64 R14, [R1+0x4e8] ;  /* 0x0004e800010e7983 */ /* 0x004ea80000100a00 */
[----:B----4-:R-:W1:Y:S01]  /*18270*/  LDL.64 R10, [R1+0x4e0] ;  /* 0x0004e000010a7983 */ /* 0x010e620000100a00 */
[----:B------:R-:W-:Y:S01]  /*18280*/  IADD3 R12, R13, R18, RZ ;  /* 0x000000120d0c7210 */ /* 0x000fe20007ffe0ff */
[----:B0-----:R-:W-:-:S02]  /*18290*/  IMAD R16, R247, 0x11a, R8 ;  /* 0x0000011af7107824 */ /* 0x001fc400078e0208 */
[----:B--2---:R-:W-:-:S03]  /*182a0*/  IMAD R14, R190, 0x11c, R8 ;  /* 0x0000011cbe0e7824 */ /* 0x004fc600078e0208 */
[----:B------:R-:W-:Y:S04]  /*182b0*/  STL [R1+0x4f0], R16 ;  /* 0x0004f01001007387 */ /* 0x000fe80000100800 */
[----:B------:R0:W-:Y:S04]  /*182c0*/  STL [R1+0xd0c], R8 ;  /* 0x000d0c0801007387 */ /* 0x0001e80000100800 */
[----:B------:R2:W-:Y:S01]  /*182d0*/  STL [R1+0x4e8], R14 ;  /* 0x0004e80e01007387 */ /* 0x0005e20000100800 */
[----:B-1----:R-:W-:-:S03]  /*182e0*/  IMAD R10, R65, 0x11e, R8 ;  /* 0x0000011e410a7824 */ /* 0x002fc600078e0208 */
[----:B0-----:R-:W3:Y:S01]  /*182f0*/  LDL.LU R8, [R1+0x464] ;  /* 0x0004640001087983 */ /* 0x001ee20000300800 */
[----:B------:R-:W-:-:S03]  /*18300*/  IMAD.WIDE R16, R0, 0x2, R16 ;  /* 0x0000000200107825 */ /* 0x000fc600078e0210 */
[----:B------:R-:W-:Y:S01]  /*18310*/  STL [R1+0xd08], R9 ;  /* 0x000d080901007387 */ /* 0x000fe20000100800 */
[----:B--2---:R-:W-:-:S03]  /*18320*/  IMAD.WIDE R14, R0, 0x2, R14 ;  /* 0x00000002000e7825 */ /* 0x004fc600078e020e */
[----:B------:R0:W-:Y:S04]  /*18330*/  STL [R1+0x4e0], R10 ;  /* 0x0004e00a01007387 */ /* 0x0001e80000100800 */
[----:B------:R-:W2:Y:S04]  /*18340*/  LDG.E.U16 R247, desc[UR60][R16.64] ;  /* 0x0000003c10f77981 */ /* 0x000ea8000c1e1500 */
[----:B------:R-:W4:Y:S01]  /*18350*/  LDG.E.U16 R65, desc[UR60][R14.64] ;  /* 0x0000003c0e417981 */ /* 0x000f22000c1e1500 */
[----:B0-----:R-:W-:-:S05]  /*18360*/  IMAD.WIDE R10, R0, 0x2, R10 ;  /* 0x00000002000a7825 */ /* 0x001fca00078e020a */
[----:B------:R0:W4:Y:S01]  /*18370*/  LDG.E.U16 R190, desc[UR60][R10.64] ;  /* 0x0000003c0abe7981 */ /* 0x000122000c1e1500 */
[----:B------:R-:W-:Y:S06]  /*18380*/  BAR.SYNC.DEFER_BLOCKING 0x0 ;  /* 0x0000000000007b1d */ /* 0x000fec0000010000 */
[----:B------:R-:W-:Y:S04]  /*18390*/  STL [R1+0xd10], R0 ;  /* 0x000d100001007387 */ /* 0x000fe80000100800 */
[----:B------:R1:W-:Y:S04]  /*183a0*/  STS.U16 [R12+0x10400], R106 ;  /* 0x0104006a0c007388 */ /* 0x0003e80000000400 */
[----:B------:R0:W-:Y:S04]  /*183b0*/  STS.U16 [R12+0x10800], R187 ;  /* 0x010800bb0c007388 */ /* 0x0001e80000000400 */
[----:B------:R0:W-:Y:S04]  /*183c0*/  STS.U16 [R12+0x10c00], R164 ;  /* 0x010c00a40c007388 */ /* 0x0001e80000000400 */
[----:B-1----:R-:W2:Y:S04]  /*183d0*/  LDL.LU R106, [R1+0x113c] ;  /* 0x00113c00016a7983 */ /* 0x002ea80000300800 */
[----:B0-----:R-:W4:Y:S04]  /*183e0*/  LDL.LU R187, [R1+0x1138] ;  /* 0x0011380001bb7983 */ /* 0x001f280000300800 */
[----:B------:R-:W2:Y:S04]  /*183f0*/  LDL.LU R164, [R1+0x1134] ;  /* 0x0011340001a47983 */ /* 0x000ea80000300800 */
[----:B------:R0:W-:Y:S04]  /*18400*/  STS.U16 [R12+0x11000], R45 ;  /* 0x0110002d0c007388 */ /* 0x0001e80000000400 */
[----:B------:R1:W-:Y:S04]  /*18410*/  STS.U16 [R12+0x11400], R81 ;  /* 0x011400510c007388 */ /* 0x0003e80000000400 */
[----:B------:R1:W-:Y:S04]  /*18420*/  STS.U16 [R12+0x11800], R139 ;  /* 0x0118008b0c007388 */ /* 0x0003e80000000400 */
[----:B0-----:R-:W4:Y:S04]  /*18430*/  LDL.LU R45, [R1+0x1130] ;  /* 0x00113000012d7983 */ /* 0x001f280000300800 */
[----:B-1----:R-:W4:Y:S04]  /*18440*/  LDL.LU R81, [R1+0x112c] ;  /* 0x00112c0001517983 */ /* 0x002f280000300800 */
[----:B------:R-:W4:Y:S04]  /*18450*/  LDL.LU R139, [R1+0x1128] ;  /* 0x00112800018b7983 */ /* 0x000f280000300800 */
        /* <DEDUP_REMOVED lines=17> */
[----:B------:R-:W4:Y:S01]  /*18570*/  LDL.LU R162, [R1+0x1104] ;  /* 0x0011040001a27983 */ /* 0x000f220000300800 */
[----:B------:R-:W-:-:S03]  /*18580*/  LOP3.LUT R11, R13, 0x10, RZ, 0x3c, !PT ;  /* 0x000000100d0b7812 */ /* 0x000fc600078e3cff */
[----:B------:R0:W-:Y:S04]  /*18590*/  STS.U16 [R12+0x14800], R152 ;  /* 0x014800980c007388 */ /* 0x0001e80000000400 */
[----:B------:R1:W-:Y:S01]  /*185a0*/  STS.U16 [R12+0x14c00], R153 ;  /* 0x014c00990c007388 */ /* 0x0003e20000000400 */
[----:B------:R-:W-:-:S03]  /*185b0*/  IADD3 R10, R18, R11, RZ ;  /* 0x0000000b120a7210 */ /* 0x000fc60007ffe0ff */
        /* <DEDUP_REMOVED lines=15> */
[----:B------:R-:W-:Y:S04]  /*186b0*/  STS.U16 [R12+0x14000], R251 ;  /* 0x014000fb0c007388 */ /* 0x000fe80000000400 */
[----:B------:R-:W-:Y:S04]  /*186c0*/  STS.U16 [R12+0x14400], R249 ;  /* 0x014400f90c007388 */ /* 0x000fe80000000400 */
[----:B------:R-:W4:Y:S04]  /*186d0*/  LDL.LU R160, [R1+0x10e0] ;  /* 0x0010e00001a07983 */ /* 0x000f280000300800 */
[----:B------:R0:W-:Y:S04]  /*186e0*/  STS.U16 [R12+0x16c00], R161 ;  /* 0x016c00a10c007388 */ /* 0x0001e80000000400 */
[----:B------:R-:W-:Y:S04]  /*186f0*/  STS.U16 [R12+0x17000], R252 ;  /* 0x017000fc0c007388 */ /* 0x000fe80000000400 */
[----:B------:R-:W-:Y:S04]  /*18700*/  STS.U16 [R12+0x17400], R248 ;  /* 0x017400f80c007388 */ /* 0x000fe80000000400 */
[----:B------:R-:W-:Y:S04]  /*18710*/  STS.U16 [R12+0x17800], R246 ;  /* 0x017800f60c007388 */ /* 0x000fe80000000400 */
[----:B------:R-:W-:Y:S04]  /*18720*/  STS.U16 [R12+0x17c00], R245 ;  /* 0x017c00f50c007388 */ /* 0x000fe80000000400 */
[----:B0-----:R-:W4:Y:S04]  /*18730*/  LDL.LU R161, [R1+0x10dc] ;  /* 0x0010dc0001a17983 */ /* 0x001f280000300800 */
[----:B---3--:R0:W-:Y:S04]  /*18740*/  STS.U16 [R12+0x10000], R8 ;  /* 0x010000080c007388 */ /* 0x0081e80000000400 */
        /* <DEDUP_REMOVED lines=8> */
[----:B------:R-:W-:Y:S01]  /*187d0*/  STS.U16 [R10+0x12c80], R173 ;  /* 0x012c80ad0a007388 */ /* 0x000fe20000000400 */
[----:B0-----:R-:W-:-:S03]  /*187e0*/  LOP3.LUT R12, R13, 0x20, RZ, 0x3c, !PT ;  /* 0x000000200d0c7812 */ /* 0x001fc600078e3cff */
[----:B------:R-:W-:Y:S04]  /*187f0*/  STS.U16 [R10+0x13080], R174 ;  /* 0x013080ae0a007388 */ /* 0x000fe80000000400 */
[----:B------:R-:W-:Y:S04]  /*18800*/  STS.U16 [R10+0x13480], R175 ;  /* 0x013480af0a007388 */ /* 0x000fe80000000400 */
[----:B------:R-:W-:Y:S04]  /*18810*/  STS.U16 [R10+0x13880], R176 ;  /* 0x013880b00a007388 */ /* 0x000fe80000000400 */
[----:B------:R-:W-:Y:S01]  /*18820*/  STS.U16 [R10+0x13c80], R177 ;  /* 0x013c80b10a007388 */ /* 0x000fe20000000400 */
[----:B------:R-:W-:-:S03]  /*18830*/  IADD3 R12, R18, R12, RZ ;  /* 0x0000000c120c7210 */ /* 0x000fc60007ffe0ff */
[----:B------:R-:W-:Y:S04]  /*18840*/  STS.U16 [R10+0x14880], R178 ;  /* 0x014880b20a007388 */ /* 0x000fe80000000400 */
[----:B--2---:R-:W-:Y:S04]  /*18850*/  STS.U16 [R10+0x10880], R164 ;  /* 0x010880a40a007388 */ /* 0x004fe80000000400 */
        /* <DEDUP_REMOVED lines=13> */
[----:B------:R0:W-:Y:S04]  /*18930*/  STS.U16 [R10+0x10080], R162 ;  /* 0x010080a20a007388 */ /* 0x0001e80000000400 */
[----:B0-----:R-:W2:Y:S04]  /*18940*/  LDL.LU R162, [R1+0x10d8] ;  /* 0x0010d80001a27983 */ /* 0x001ea80000300800 */
[----:B------:R-:W3:Y:S04]  /*18950*/  LDL.LU R163, [R1+0x10d4] ;  /* 0x0010d40001a37983 */ /* 0x000ee80000300800 */
[----:B------:R-:W4:Y:S04]  /*18960*/  LDL.LU R164, [R1+0x10d0] ;  /* 0x0010d00001a47983 */ /* 0x000f280000300800 */
        /* <DEDUP_REMOVED lines=20> */
[----:B------:R-:W-:Y:S04]  /*18ab0*/  STS.U16 [R10+0x17480], R239 ;  /* 0x017480ef0a007388 */ /* 0x000fe80000000400 */
[----:B------:R-:W-:Y:S04]  /*18ac0*/  STS.U16 [R10+0x17880], R238 ;  /* 0x017880ee0a007388 */ /* 0x000fe80000000400 */
[----:B------:R-:W-:Y:S04]  /*18ad0*/  STS.U16 [R10+0x17c80], R237 ;  /* 0x017c80ed0a007388 */ /* 0x000fe80000000400 */
        /* <DEDUP_REMOVED lines=10> */
[----:B0-----:R-:W2:Y:S04]  /*18b80*/  LDL.LU R2, [R1+0x106c] ;  /* 0x00106c0001027983 */ /* 0x001ea80000300800 */
[----:B-1----:R-:W3:Y:S04]  /*18b90*/  LDL.LU R5, [R1+0x1068] ;  /* 0x0010680001057983 */ /* 0x002ee80000300800 */
        /* <DEDUP_REMOVED lines=8> */
[----:B------:R1:W-:Y:S01]  /*18c20*/  STS.U16 [R12+0x12d00], R25 ;  /* 0x012d00190c007388 */ /* 0x0003e20000000400 */
[----:B------:R-:W-:-:S03]  /*18c30*/  LOP3.LUT R11, R13, 0x30, RZ, 0x3c, !PT ;  /* 0x000000300d0b7812 */ /* 0x000fc600078e3cff */
[----:B------:R1:W-:Y:S04]  /*18c40*/  STS.U16 [R12+0x13100], R26 ;  /* 0x0131001a0c007388 */ /* 0x0003e80000000400 */
[----:B0-----:R-:W2:Y:S04]  /*18c50*/  LDL.LU R24, [R1+0x1054] ;  /* 0x0010540001187983 */ /* 0x001ea80000300800 */
[----:B-1----:R-:W3:Y:S04]  /*18c60*/  LDL.LU R25, [R1+0x1050] ;  /* 0x0010500001197983 */ /* 0x002ee80000300800 */
[----:B------:R-:W3:Y:S04]  /*18c70*/  LDL.LU R26, [R1+0x104c] ;  /* 0x00104c00011a7983 */ /* 0x000ee80000300800 */
[----:B------:R0:W-:Y:S04]  /*18c80*/  STS.U16 [R12+0x13500], R27 ;  /* 0x0135001b0c007388 */ /* 0x0001e80000000400 */
[----:B------:R1:W-:Y:S04]  /*18c90*/  STS.U16 [R12+0x13900], R31 ;  /* 0x0139001f0c007388 */ /* 0x0003e80000000400 */
[----:B------:R1:W-:Y:S04]  /*18ca0*/  STS.U16 [R12+0x13d00], R37 ;  /* 0x013d00250c007388 */ /* 0x0003e80000000400 */
[----:B0-----:R-:W4:Y:S04]  /*18cb0*/  LDL.LU R27, [R1+0x1048] ;  /* 0x00104800011b7983 */ /* 0x001f280000300800 */
[----:B-1----:R-:W3:Y:S01]  /*18cc0*/  LDL.LU R31, [R1+0x1044] ;  /* 0x00104400011f7983 */ /* 0x002ee20000300800 */
[----:B------:R-:W-:-:S03]  /*18cd0*/  IADD3 R11, R18, R11, RZ ;  /* 0x0000000b120b7210 */ /* 0x000fc60007ffe0ff */
[----:B------:R-:W2:Y:S04]  /*18ce0*/  LDL.LU R37, [R1+0x1040] ;  /* 0x0010400001257983 */ /* 0x000ea80000300800 */
[----:B------:R0:W-:Y:S04]  /*18cf0*/  STS.U16 [R12+0x14900], R47 ;  /* 0x0149002f0c007388 */ /* 0x0001e80000000400 */
[----:B------:R1:W-:Y:S04]  /*18d00*/  STS.U16 [R12+0x14d00], R52 ;  /* 0x014d00340c007388 */ /* 0x0003e80000000400 */
[----:B------:R1:W-:Y:S04]  /*18d10*/  STS.U16 [R12+0x15100], R57 ;  /* 0x015100390c007388 */ /* 0x0003e80000000400 */
[----:B0-----:R-:W4:Y:S04]  /*18d20*/  LDL.LU R47, [R1+0x103c] ;  /* 0x00103c00012f7983 */ /* 0x001f280000300800 */
[----:B-1----:R-:W3:Y:S04]  /*18d30*/  LDL.LU R52, [R1+0x1038] ;  /* 0x0010380001347983 */ /* 0x002ee80000300800 */
[----:B------:R-:W2:Y:S04]  /*18d40*/  LDL.LU R57, [R1+0x1034] ;  /* 0x0010340001397983 */ /* 0x000ea80000300800 */
[----:B------:R0:W-:Y:S04]  /*18d50*/  STS.U16 [R12+0x15500], R61 ;  /* 0x0155003d0c007388 */ /* 0x0001e80000000400 */
[----:B------:R1:W-:Y:S04]  /*18d60*/  STS.U16 [R12+0x15900], R97 ;  /* 0x015900610c007388 */ /* 0x0003e80000000400 */
[----:B------:R1:W-:Y:S04]  /*18d70*/  STS.U16 [R12+0x15d00], R99 ;  /* 0x015d00630c007388 */ /* 0x0003e80000000400 */
[----:B0-----:R-:W4:Y:S04]  /*18d80*/  LDL.LU R61, [R1+0x1030] ;  /* 0x00103000013d7983 */ /* 0x001f280000300800 */
[----:B-1----:R-:W3:Y:S04]  /*18d90*/  LDL.LU R97, [R1+0x102c] ;  /* 0x00102c0001617983 */ /* 0x002ee80000300800 */
[----:B------:R-:W3:Y:S04]  /*18da0*/  LDL.LU R99, [R1+0x1028] ;  /* 0x0010280001637983 */ /* 0x000ee80000300800 */
[----:B------:R0:W-:Y:S04]  /*18db0*/  STS.U16 [R12+0x16100], R100 ;  /* 0x016100640c007388 */ /* 0x0001e80000000400 */
[----:B------:R-:W-:Y:S04]  /*18dc0*/  STS.U16 [R12+0x10100], R236 ;  /* 0x010100ec0c007388 */ /* 0x000fe80000000400 */
[----:B------:R-:W-:Y:S04]  /*18dd0*/  STS.U16 [R12+0x14100], R232 ;  /* 0x014100e80c007388 */ /* 0x000fe80000000400 */
[----:B------:R-:W-:Y:S04]  /*18de0*/  STS.U16 [R12+0x14500], R231 ;  /* 0x014500e70c007388 */ /* 0x000fe80000000400 */
[----:B0-----:R-:W3:Y:S04]  /*18df0*/  LDL.LU R100, [R1+0x1024] ;  /* 0x0010240001647983 */ /* 0x001ee80000300800 */
[----:B------:R0:W-:Y:S04]  /*18e00*/  STS.U16 [R12+0x16500], R102 ;  /* 0x016500660c007388 */ /* 0x0001e80000000400 */
[----:B------:R-:W-:Y:S04]  /*18e10*/  STS.U16 [R12+0x16900], R235 ;  /* 0x016900eb0c007388 */ /* 0x000fe80000000400 */
[----:B------:R-:W-:Y:S04]  /*18e20*/  STS.U16 [R12+0x16d00], R234 ;  /* 0x016d00ea0c007388 */ /* 0x000fe80000000400 */
[----:B------:R-:W-:Y:S04]  /*18e30*/  STS.U16 [R12+0x17100], R233 ;  /* 0x017100e90c007388 */ /* 0x000fe80000000400 */
[----:B------:R-:W-:Y:S04]  /*18e40*/  STS.U16 [R12+0x17500], R230 ;  /* 0x017500e60c007388 */ /* 0x000fe80000000400 */
[----:B------:R-:W-:Y:S04]  /*18e50*/  STS.U16 [R12+0x17900], R229 ;  /* 0x017900e50c007388 */ /* 0x000fe80000000400 */
[----:B------:R-:W-:Y:S04]  /*18e60*/  STS.U16 [R12+0x17d00], R228 ;  /* 0x017d00e40c007388 */ /* 0x000fe80000000400 */
[----:B0-----:R-:W3:Y:S04]  /*18e70*/  LDL.LU R102, [R1+0x1020] ;  /* 0x0010200001667983 */ /* 0x001ee80000300800 */
        /* <DEDUP_REMOVED lines=24> */
[----:B------:R0:W-:Y:S01]  /*19000*/  STS.U16 [R11+0x13180], R120 ;  /* 0x013180780b007388 */ /* 0x0001e20000000400 */
[----:B------:R-:W-:-:S03]  /*19010*/  LOP3.LUT R10, R13, 0x40, RZ, 0x3c, !PT ;  /* 0x000000400d0a7812 */ /* 0x000fc600078e3cff */
[----:B------:R1:W-:Y:S04]  /*19020*/  STS.U16 [R11+0x13580], R122 ;  /* 0x0135807a0b007388 */ /* 0x0003e80000000400 */
[----:B------:R1:W-:Y:S04]  /*19030*/  STS.U16 [R11+0x13980], R123 ;  /* 0x0139807b0b007388 */ /* 0x0003e80000000400 */
[----:B0-----:R-:W3:Y:S04]  /*19040*/  LDL.LU R120, [R1+0xfec] ;  /* 0x000fec0001787983 */ /* 0x001ee80000300800 */
[----:B-1----:R-:W3:Y:S04]  /*19050*/  LDL.LU R122, [R1+0xfe8] ;  /* 0x000fe800017a7983 */ /* 0x002ee80000300800 */
[----:B------:R-:W3:Y:S04]  /*19060*/  LDL.LU R123, [R1+0xfe4] ;  /* 0x000fe400017b7983 */ /* 0x000ee80000300800 */
[----:B------:R0:W-:Y:S04]  /*19070*/  STS.U16 [R11+0x13d80], R124 ;  /* 0x013d807c0b007388 */ /* 0x0001e80000000400 */
[----:B------:R1:W-:Y:S01]  /*19080*/  STS.U16 [R11+0x14980], R125 ;  /* 0x0149807d0b007388 */ /* 0x0003e20000000400 */
[----:B------:R-:W-:-:S03]  /*19090*/  IADD3 R10, R18, R10, RZ ;  /* 0x0000000a120a7210 */ /* 0x000fc60007ffe0ff */
        /* <DEDUP_REMOVED lines=15> */
[----:B------:R-:W-:Y:S04]  /*19190*/  STS.U16 [R11+0x14180], R226 ;  /* 0x014180e20b007388 */ /* 0x000fe80000000400 */
[----:B------:R0:W-:Y:S04]  /*191a0*/  STS.U16 [R11+0x14580], R19 ;  /* 0x014580130b007388 */ /* 0x0001e80000000400 */
[----:B------:R-:W3:Y:S04]  /*191b0*/  LDL.LU R202, [R1+0x208] ;  /* 0x0002080001ca7983 */ /* 0x000ee80000300800 */
[----:B------:R-:W-:Y:S01]  /*191c0*/  STS.U16 [R11+0x16980], R227 ;  /* 0x016980e30b007388 */ /* 0x000fe20000000400 */
[----:B0-----:R-:W4:Y:S03]  /*191d0*/  LDC R19, c[0x0][0x238] ;  /* 0x00008e00ff137b82 */ /* 0x001f260000000800 */
[----:B------:R-:W-:Y:S04]  /*191e0*/  STS.U16 [R11+0x16d80], R225 ;  /* 0x016d80e10b007388 */ /* 0x000fe80000000400 */
[----:B------:R-:W-:Y:S04]  /*191f0*/  STS.U16 [R11+0x17180], R224 ;  /* 0x017180e00b007388 */ /* 0x000fe80000000400 */
[----:B------:R-:W-:Y:S04]  /*19200*/  STS.U16 [R11+0x17580], R223 ;  /* 0x017580df0b007388 */ /* 0x000fe80000000400 */
[----:B------:R-:W-:Y:S04]  /*19210*/  STS.U16 [R11+0x17980], R221 ;  /* 0x017980dd0b007388 */ /* 0x000fe80000000400 */
[----:B------:R-:W-:Y:S04]  /*19220*/  STS.U16 [R11+0x17d80], R220 ;  /* 0x017d80dc0b007388 */ /* 0x000fe80000000400 */
[----:B------:R0:W-:Y:S04]  /*19230*/  STS.U16 [R10+0x10600], R211 ;  /* 0x010600d30a007388 */ /* 0x0001e80000000400 */
[----:B------:R1:W-:Y:S04]  /*19240*/  STS.U16 [R10+0x10a00], R136 ;  /* 0x010a00880a007388 */ /* 0x0003e80000000400 */
[----:B------:R2:W-:Y:S04]  /*19250*/  STS.U16 [R10+0x10e00], R138 ;  /* 0x010e008a0a007388 */ /* 0x0005e80000000400 */
[----:B0-----:R-:W3:Y:S04]  /*19260*/  LDL.LU R211, [R1+0x20c] ;  /* 0x00020c0001d37983 */ /* 0x001ee80000300800 */
[----:B-1----:R-:W3:Y:S04]  /*19270*/  LDL.LU R136, [R1+0xfc0] ;  /* 0x000fc00001887983 */ /* 0x002ee80000300800 */
[----:B--2---:R-:W2:Y:S04]  /*19280*/  LDL.LU R138, [R1+0xfbc] ;  /* 0x000fbc00018a7983 */ /* 0x004ea80000300800 */
[----:B------:R0:W-:Y:S04]  /*19290*/  STS.U16 [R10+0x11200], R140 ;  /* 0x0112008c0a007388 */ /* 0x0001e80000000400 */
[----:B------:R1:W-:Y:S04]  /*192a0*/  STS.U16 [R10+0x11600], R214 ;  /* 0x011600d60a007388 */ /* 0x0003e80000000400 */
[----:B------:R4:W-:Y:S04]  /*192b0*/  STS.U16 [R10+0x11a00], R142 ;  /* 0x011a008e0a007388 */ /* 0x0009e80000000400 */
[----:B0-----:R-:W2:Y:S04]  /*192c0*/  LDL.LU R140, [R1+0xfb8] ;  /* 0x000fb800018c7983 */ /* 0x001ea80000300800 */
[----:B-1----:R-:W2:Y:S04]  /*192d0*/  LDL.LU R214, [R1+0x218] ;  /* 0x0002180001d67983 */ /* 0x002ea80000300800 */
[----:B----4-:R-:W4:Y:S04]  /*192e0*/  LDL.LU R142, [R1+0xfb4] ;  /* 0x000fb400018e7983 */ /* 0x010f280000300800 */
        /* <DEDUP_REMOVED lines=8> */
[----:B0-----:R-:W4:Y:S04]  /*19370*/  LDL.LU R147, [R1+0xfa4] ;  /* 0x000fa40001937983 */ /* 0x001f280000300800 */
[----:B-1----:R-:W4:Y:S04]  /*19380*/  LDL.LU R207, [R1+0x21c] ;  /* 0x00021c0001cf7983 */ /* 0x002f280000300800 */
[----:B------:R0:W-:Y:S04]  /*19390*/  STS.U16 [R10+0x14e00], R208 ;  /* 0x014e00d00a007388 */ /* 0x0001e80000000400 */
[----:B------:R1:W-:Y:S04]  /*193a0*/  STS.U16 [R10+0x10200], R219 ;  /* 0x010200db0a007388 */ /* 0x0003e80000000400 */
[----:B0-----:R-:W4:Y:S04]  /*193b0*/  LDL.LU R208, [R1+0x228] ;  /* 0x0002280001d07983 */ /* 0x001f280000300800 */
[----:B------:R0:W-:Y:S04]  /*193c0*/  STS.U16 [R10+0x14a00], R209 ;  /* 0x014a00d10a007388 */ /* 0x0001e80000000400 */
[----:B-1----:R-:W4:Y:S04]  /*193d0*/  LDL.LU R219, [R1+0x204] ;  /* 0x0002040001db7983 */ /* 0x002f280000300800 */
        /* <DEDUP_REMOVED lines=8> */
[----:B0-----:R-:W4:Y:S04]  /*19460*/  LDL.LU R21, [R1+0x200] ;  /* 0x0002000001157983 */ /* 0x001f280000300800 */
[----:B------:R-:W4:Y:S04]  /*19470*/  LDL.LU R0, [R1+0x22c] ;  /* 0x00022c0001007983 */ /* 0x000f280000300800 */
[----:B------:R-:W4:Y:S04]  /*19480*/  LDL.LU R8, [R1+0x230] ;  /* 0x0002300001087983 */ /* 0x000f280000300800 */
        /* <DEDUP_REMOVED lines=13> */
[----:B------:R0:W-:Y:S02]  /*19560*/  STS.U16 [R10+0x17e00], R20 ;  /* 0x017e00140a007388 */ /* 0x0001e40000000400 */
[----:B0-----:R-:W-:-:S04]  /*19570*/  LOP3.LUT R10, R13, 0x50, RZ, 0x3c, !PT ;  /* 0x000000500d0a7812 */ /* 0x001fc800078e3cff */
[----:B------:R-:W-:-:S05]  /*19580*/  IADD3 R10, R18, R10, RZ ;  /* 0x0000000a120a7210 */ /* 0x000fca0007ffe0ff */
[----:B------:R0:W-:Y:S04]  /*19590*/  STS.U16 [R10+0x16a80], R42 ;  /* 0x016a802a0a007388 */ /* 0x0001e80000000400 */
[----:B0-----:R-:W4:Y:S04]  /*195a0*/  LDL.LU R42, [R1+0x4c8] ;  /* 0x0004c800012a7983 */ /* 0x001f280000300800 */
[----:B------:R-:W4:Y:S01]  /*195b0*/  LDL.LU R201, [R1+0x4cc] ;  /* 0x0004cc0001c97983 */ /* 0x000f220000300800 */
[-C--:B------:R-:W-:Y:S01]  /*195c0*/  FMUL R12, R61, R19.reuse ;  /* 0x000000133d0c7220 */ /* 0x080fe20000400000 */
[-C--:B------:R-:W-:Y:S01]  /*195d0*/  FMUL R11, R57, R19.reuse ;  /* 0x00000013390b7220 */ /* 0x080fe20000400000 */
[----:B---3--:R-:W-:-:S04]  /*195e0*/  FMUL R14, R52, R19 ;  /* 0x00000013340e7220 */ /* 0x008fc80000400000 */
[----:B------:R-:W-:Y:S01]  /*195f0*/  FMNMX R11, R12, R11, !PT ;  /* 0x0000000b0c0b7209 */ /* 0x000fe20007800000 */
[----:B------:R-:W-:-:S03]  /*19600*/  FMUL R12, R47, R19 ;  /* 0x000000132f0c7220 */ /* 0x000fc60000400000 */
[----:B------:R-:W-:-:S04]  /*19610*/  FMNMX R11, R14, R11, !PT ;  /* 0x0000000b0e0b7209 */ /* 0x000fc80007800000 */
[----:B------:R-:W-:Y:S01]  /*19620*/  FMNMX R11, R12, R11, !PT ;  /* 0x0000000b0c0b7209 */ /* 0x000fe20007800000 */
[----:B------:R-:W-:-:S05]  /*19630*/  FMUL R14, R202, R19 ;  /* 0x00000013ca0e7220 */ /* 0x000fca0000400000 */
[----:B------:R-:W-:Y:S01]  /*19640*/  FMNMX R11, R14, R11, !PT ;  /* 0x0000000b0e0b7209 */ /* 0x000fe20007800000 */
[-C--:B------:R-:W-:Y:S01]  /*19650*/  FMUL R16, R37, R19.reuse ;  /* 0x0000001325107220 */ /* 0x080fe20000400000 */
[----:B------:R-:W-:-:S05]  /*19660*/  FMUL R12, R211, R19 ;  /* 0x00000013d30c7220 */ /* 0x000fca0000400000 */
[----:B------:R-:W-:Y:S01]  /*19670*/  FMNMX R11, R12, R11, !PT ;  /* 0x0000000b0c0b7209 */ /* 0x000fe20007800000 */
[----:B--2---:R-:W-:-:S05]  /*19680*/  FMUL R14, R214, R19 ;  /* 0x00000013d60e7220 */ /* 0x004fca0000400000 */
[----:B------:R-:W-:Y:S02]  /*19690*/  FMNMX R11, R14, R11, !PT ;  /* 0x0000000b0e0b7209 */ /* 0x000fe40007800000 */
[----:B----4-:R-:W-:-:S05]  /*196a0*/  MOV R216, R143 ;  /* 0x0000008f00d87202 */ /* 0x010fca0000000f00 */
[-C--:B------:R-:W-:Y:S01]  /*196b0*/  FMUL R15, R216, R19.reuse ;  /* 0x00000013d80f7220 */ /* 0x080fe20000400000 */
[----:B------:R-:W-:-:S05]  /*196c0*/  FMUL R12, R207, R19 ;  /* 0x00000013cf0c7220 */ /* 0x000fca0000400000 */
[----:B------:R-:W-:Y:S01]  /*196d0*/  FMNMX R11, R12, R11, !PT ;  /* 0x0000000b0c0b7209 */ /* 0x000fe20007800000 */
[----:B------:R-:W-:-:S03]  /*196e0*/  FMUL R12, R24, R19 ;  /* 0x00000013180c7220 */ /* 0x000fc60000400000 */
[----:B------:R-:W-:Y:S01]  /*196f0*/  FMNMX R11, R15, R11, !PT ;  /* 0x0000000b0f0b7209 */ /* 0x000fe20007800000 */
[----:B------:R-:W-:-:S05]  /*19700*/  FMUL R14, R208, R19 ;  /* 0x00000013d00e7220 */ /* 0x000fca0000400000 */
[----:B------:R-:W-:Y:S01]  /*19710*/  FMNMX R11, R14, R11, !PT ;  /* 0x0000000b0e0b7209 */ /* 0x000fe20007800000 */
[----:B------:R-:W-:Y:S01]  /*19720*/  FMUL R14, R31, R19 ;  /* 0x000000131f0e7220 */ /* 0x000fe20000400000 */
[----:B------:R-:W-:Y:S02]  /*19730*/  MOV R251, R147 ;  /* 0x0000009300fb7202 */ /* 0x000fe40000000f00 */
[----:B------:R-:W-:Y:S01]  /*19740*/  FMNMX R11, R12, R11, !PT ;  /* 0x0000000b0c0b7209 */ /* 0x000fe20007800000 */
[-C--:B------:R-:W-:Y:S01]  /*19750*/  FMUL R12, R27, R19.reuse ;  /* 0x000000131b0c7220 */ /* 0x080fe20000400000 */
[----:B------:R-:W-:Y:S01]  /*19760*/  FMNMX R14, R16, R14, !PT ;  /* 0x0000000e100e7209 */ /* 0x000fe20007800000 */
[----:B------:R-:W-:Y:S01]  /*19770*/  FMUL R16, R251, R19 ;  /* 0x00000013fb107220 */ /* 0x000fe20000400000 */
[----:B------:R-:W-:Y:S02]  /*19780*/  MOV R9, R145 ;  /* 0x0000009100097202 */ /* 0x000fe40000000f00 */
[----:B------:R-:W-:-:S04]  /*19790*/  FMNMX R11, R12, R11, !PT ;  /* 0x0000000b0c0b7209 */ /* 0x000fc80007800000 */
[----:B------:R-:W-:Y:S01]  /*197a0*/  FMNMX R11, R16, R11, !PT ;  /* 0x0000000b100b7209 */ /* 0x000fe20007800000 */
[-C--:B------:R-:W-:Y:S01]  /*197b0*/  FMUL R16, R209, R19.reuse ;  /* 0x00000013d1107220 */ /* 0x080fe20000400000 */
[----:B------:R-:W-:Y:S02]  /*197c0*/  MOV R22, R142 ;  /* 0x0000008e00167202 */ /* 0x000fe40000000f00 */
[----:B------:R-:W-:Y:S01]  /*197d0*/  MOV R248, R144 ;  /* 0x0000009000f87202 */ /* 0x000fe20000000f00 */
[----:B------:R-:W-:-:S05]  /*197e0*/  FMUL R15, R21, R19 ;  /* 0x00000013150f7220 */ /* 0x000fca0000400000 */
[----:B------:R-:W-:Y:S01]  /*197f0*/  FMNMX R12, R15, R14, !PT ;  /* 0x0000000e0f0c7209 */ /* 0x000fe20007800000 */
[-C--:B------:R-:W-:Y:S01]  /*19800*/  FMUL R14, R219, R19.reuse ;  /* 0x00000013db0e7220 */ /* 0x080fe20000400000 */
[----:B------:R-:W-:-:S04]  /*19810*/  FMUL R15, R9, R19 ;  /* 0x00000013090f7220 */ /* 0x000fc80000400000 */
[----:B------:R-:W-:Y:S01]  /*19820*/  FMNMX R12, R14, R12, !PT ;  /* 0x0000000c0e0c7209 */ /* 0x000fe20007800000 */
[----:B------:R-:W-:Y:S01]  /*19830*/  FMUL R14, R4, R19 ;  /* 0x00000013040e7220 */ /* 0x000fe20000400000 */
[----:B------:R-:W-:Y:S01]  /*19840*/  FMNMX R11, R15, R11, !PT ;  /* 0x0000000b0f0b7209 */ /* 0x000fe20007800000 */
[-C--:B------:R-:W-:Y:S01]  /*19850*/  FMUL R15, R212, R19.reuse ;  /* 0x00000013d40f7220 */ /* 0x080fe20000400000 */
[----:B------:R-:W-:Y:S01]  /*19860*/  FMNMX R12, R16, R12, !PT ;  /* 0x0000000c100c7209 */ /* 0x000fe20007800000 */
[----:B------:R-:W-:Y:S01]  /*19870*/  FMUL R16, R7, R19 ;  /* 0x0000001307107220 */ /* 0x000fe20000400000 */
[----:B------:R-:W-:Y:S01]  /*19880*/  FMNMX R11, R14, R11, !PT ;  /* 0x0000000b0e0b7209 */ /* 0x000fe20007800000 */
[-C--:B------:R-:W-:Y:S01]  /*19890*/  FMUL R14, R215, R19.reuse ;  /* 0x00000013d70e7220 */ /* 0x080fe20000400000 */
[----:B------:R-:W-:Y:S01]  /*198a0*/  FMNMX R12, R15, R12, !PT ;  /* 0x0000000c0f0c7209 */ /* 0x000fe20007800000 */
[----:B------:R-:W-:Y:S01]  /*198b0*/  FMUL R15, R22, R19 ;  /* 0x00000013160f7220 */ /* 0x000fe20000400000 */
[----:B------:R-:W-:Y:S01]  /*198c0*/  FMNMX R11, R16, R11, !PT ;  /* 0x0000000b100b7209 */ /* 0x000fe20007800000 */
[----:B------:R-:W-:Y:S01]  /*198d0*/  FMUL R16, R213, R19 ;  /* 0x00000013d5107220 */ /* 0x000fe20000400000 */
[----:B------:R-:W-:-:S02]  /*198e0*/  MOV R249, R140 ;  /* 0x0000008c00f97202 */ /* 0x000fc40000000f00 */
[----:B------:R-:W-:Y:S01]  /*198f0*/  FMNMX R12, R14, R12, !PT ;  /* 0x0000000c0e0c7209 */ /* 0x000fe20007800000 */
[----:B------:R-:W-:Y:S01]  /*19900*/  FMUL R14, R248, R19 ;  /* 0x00000013f80e7220 */ /* 0x000fe20000400000 */
[----:B------:R-:W-:Y:S01]  /*19910*/  FMNMX R11, R15, R11, !PT ;  /* 0x0000000b0f0b7209 */ /* 0x000fe20007800000 */
[-C--:B------:R-:W-:Y:S01]  /*19920*/  FMUL R15, R0, R19.reuse ;  /* 0x00000013000f7220 */ /* 0x080fe20000400000 */
[----:B------:R-:W-:Y:S02]  /*19930*/  MOV R23, R138 ;  /* 0x0000008a00177202 */ /* 0x000fe40000000f00 */
        /* <DEDUP_REMOVED lines=8> */
[----:B------:R-:W-:Y:S01]  /*199c0*/  FMUL R16, R25, R19 ;  /* 0x0000001319107220 */ /* 0x000fe20000400000 */
        /* <DEDUP_REMOVED lines=23> */
[----:B------:R-:W-:Y:S02]  /*19b40*/  MOV R252, R125 ;  /* 0x0000007d00fc7202 */ /* 0x000fe40000000f00 */
[----:B------:R-:W-:Y:S01]  /*19b50*/  FMNMX R11, R14, R11, !PT ;  /* 0x0000000b0e0b7209 */ /* 0x000fe20007800000 */
[----:B------:R-:W-:Y:S01]  /*19b60*/  FMUL R14, R2, R19 ;  /* 0x00000013020e7220 */ /* 0x000fe20000400000 */
[----:B------:R-:W-:-:S02]  /*19b70*/  MOV R233, R127 ;  /* 0x0000007f00e97202 */ /* 0x000fc40000000f00 */
[----:B------:R-:W-:Y:S01]  /*19b80*/  FMNMX R12, R15, R12, !PT ;  /* 0x0000000c0f0c7209 */ /* 0x000fe20007800000 */
[----:B------:R-:W-:Y:S01]  /*19b90*/  FMUL R15, R232, R19 ;  /* 0x00000013e80f7220 */ /* 0x000fe20000400000 */
        /* <DEDUP_REMOVED lines=32> */
[-C--:B------:R-:W-:Y:S01]  /*19da0*/  FMUL R14, R237, R19.reuse ;  /* 0x00000013ed0e7220 */ /* 0x080fe20000400000 */
[----:B------:R-:W-:Y:S01]  /*19db0*/  FMNMX R12, R15, R12, !PT ;  /* 0x0000000c0f0c7209 */ /* 0x000fe20007800000 */
[----:B------:R-:W-:Y:S01]  /*19dc0*/  FMUL R15, R226, R19 ;  /* 0x00000013e20f7220 */ /* 0x000fe20000400000 */
[----:B------:R-:W-:-:S02]  /*19dd0*/  MOV R239, R109 ;  /* 0x0000006d00ef7202 */ /* 0x000fc40000000f00 */
[----:B------:R-:W-:Y:S01]  /*19de0*/  FMNMX R11, R16, R11, !PT ;  /* 0x0000000b100b7209 */ /* 0x000fe20007800000 */
[-C--:B------:R-:W-:Y:S01]  /*19df0*/  FMUL R16, R238, R19.reuse ;  /* 0x00000013ee107220 */ /* 0x080fe20000400000 */
[----:B------:R-:W-:Y:S01]  /*19e00*/  FMNMX R12, R14, R12, !PT ;  /* 0x0000000c0e0c7209 */ /* 0x000fe20007800000 */
[----:B------:R-:W-:Y:S01]  /*19e10*/  FMUL R14, R239, R19 ;  /* 0x00000013ef0e7220 */ /* 0x000fe20000400000 */
[----:B------:R-:W-:Y:S02]  /*19e20*/  MOV R236, R108 ;  /* 0x0000006c00ec7202 */ /* 0x000fe40000000f00 */
[----:B------:R-:W-:Y:S02]  /*19e30*/  FMNMX R11, R15, R11, !PT ;  /* 0x0000000b0f0b7209 */ /* 0x000fe40007800000 */
[----:B------:R-:W-:Y:S01]  /*19e40*/  FMNMX R12, R16, R12, !PT ;  /* 0x0000000c100c7209 */ /* 0x000fe20007800000 */
[----:B------:R-:W-:Y:S01]  /*19e50*/  FMUL R15, R236, R19 ;  /* 0x00000013ec0f7220 */ /* 0x000fe20000400000 */
[----:B------:R-:W-:Y:S01]  /*19e60*/  MOV R229, R106 ;  /* 0x0000006a00e57202 */ /* 0x000fe20000000f00 */
[----:B------:R-:W0:Y:S01]  /*19e70*/  SHFL.BFLY PT, R17, R11, 0x2, 0x1f ;  /* 0x0c401f000b117f89 */ /* 0x000e2200000e0000 */
[----:B------:R-:W-:-:S02]  /*19e80*/  FMNMX R12, R14, R12, !PT ;  /* 0x0000000c0e0c7209 */ /* 0x000fc40007800000 */
[----:B------:R-:W-:Y:S01]  /*19e90*/  MOV R230, R105 ;  /* 0x0000006900e67202 */ /* 0x000fe20000000f00 */
[----:B------:R-:W-:Y:S01]  /*19ea0*/  FMUL R14, R229, R19 ;  /* 0x00000013e50e7220 */ /* 0x000fe20000400000 */
[----:B------:R-:W-:Y:S02]  /*19eb0*/  FMNMX R12, R15, R12, !PT ;  /* 0x0000000c0f0c7209 */ /* 0x000fe40007800000 */
[----:B------:R-:W-:Y:S01]  /*19ec0*/  MOV R231, R103 ;  /* 0x0000006700e77202 */ /* 0x000fe20000000f00 */
[-C--:B------:R-:W-:Y:S01]  /*19ed0*/  FMUL R16, R230, R19.reuse ;  /* 0x00000013e6107220 */ /* 0x080fe20000400000 */
[----:B------:R-:W-:Y:S02]  /*19ee0*/  FMNMX R12, R14, R12, !PT ;  /* 0x0000000c0e0c7209 */ /* 0x000fe40007800000 */
[----:B------:R-:W-:Y:S01]  /*19ef0*/  MOV R228, R102 ;  /* 0x0000006600e47202 */ /* 0x000fe20000000f00 */
[----:B------:R-:W-:Y:S01]  /*19f00*/  FMUL R15, R231, R19 ;  /* 0x00000013e70f7220 */ /* 0x000fe20000400000 */
[----:B------:R-:W-:-:S02]  /*19f10*/  FMNMX R12, R16, R12, !PT ;  /* 0x0000000c100c7209 */ /* 0x000fc40007800000 */
[----:B------:R-:W-:Y:S01]  /*19f20*/  MOV R220, R100 ;  /* 0x0000006400dc7202 */ /* 0x000fe20000000f00 */
[----:B------:R-:W-:Y:S01]  /*19f30*/  FMUL R14, R228, R19 ;  /* 0x00000013e40e7220 */ /* 0x000fe20000400000 */
[----:B------:R-:W-:Y:S02]  /*19f40*/  FMNMX R12, R15, R12, !PT ;  /* 0x0000000c0f0c7209 */ /* 0x000fe40007800000 */
[----:B------:R-:W-:Y:S01]  /*19f50*/  MOV R221, R99 ;  /* 0x0000006300dd7202 */ /* 0x000fe20000000f00 */
[----:B------:R-:W-:Y:S01]  /*19f60*/  FMUL R16, R220, R19 ;  /* 0x00000013dc107220 */ /* 0x000fe20000400000 */
[----:B------:R-:W-:Y:S02]  /*19f70*/  FMNMX R14, R14, R12, !PT ;  /* 0x0000000c0e0e7209 */ /* 0x000fe40007800000 */
[----:B------:R-:W-:Y:S01]  /*19f80*/  MOV R223, R97 ;  /* 0x0000006100df7202 */ /* 0x000fe20000000f00 */
[----:B------:R-:W-:Y:S01]  /*19f90*/  FMUL R15, R221, R19 ;  /* 0x00000013dd0f7220 */ /* 0x000fe20000400000 */
[----:B0-----:R-:W-:-:S02]  /*19fa0*/  FMNMX R12, R11, R17, !PT ;  /* 0x000000110b0c7209 */ /* 0x001fc40007800000 */
[----:B------:R-:W-:Y:S01]  /*19fb0*/  FMNMX R11, R16, R14, !PT ;  /* 0x0000000e100b7209 */ /* 0x000fe20007800000 */
[----:B------:R-:W-:-:S03]  /*19fc0*/  FMUL R16, R223, R19 ;  /* 0x00000013df107220 */ /* 0x000fc60000400000 */
[----:B------:R-:W-:-:S04]  /*19fd0*/  FMNMX R14, R15, R11, !PT ;  /* 0x0000000b0f0e7209 */ /* 0x000fc80007800000 */
[----:B------:R-:W-:Y:S01]  /*19fe0*/  FMNMX R14, R16, R14, !PT ;  /* 0x0000000e100e7209 */ /* 0x000fe20007800000 */
[----:B------:R-:W0:Y:S04]  /*19ff0*/  SHFL.BFLY PT, R17, R12, 0x1, 0x1f ;  /* 0x0c201f000c117f89 */ /* 0x000e2800000e0000 */
[----:B------:R-:W1:Y:S01]  /*1a000*/  SHFL.BFLY PT, R15, R14, 0x2, 0x1f ;  /* 0x0c401f000e0f7f89 */ /* 0x000e6200000e0000 */
[----:B------:R-:W-:Y:S02]  /*1a010*/  LOP3.LUT R20, R13, 0x60, RZ, 0x3c, !PT ;  /* 0x000000600d147812 */ /* 0x000fe400078e3cff */
[----:B0-----:R-:W-:Y:S02]  /*1a020*/  FMNMX R17, R12, R17, !PT ;  /* 0x000000110c117209 */ /* 0x001fe40007800000 */
[----:B-1----:R-:W-:-:S05]  /*1a030*/  FMNMX R12, R14, R15, !PT ;  /* 0x0000000f0e0c7209 */ /* 0x002fca0007800000 */
[----:B------:R-:W0:Y:S01]  /*1a040*/  SHFL.BFLY PT, R16, R12, 0x1, 0x1f ;  /* 0x0c201f000c107f89 */ /* 0x000e2200000e0000 */
[----:B------:R-:W-:Y:S02]  /*1a050*/  FMNMX R17, R17, R42, !PT ;  /* 0x0000002a11117209 */ /* 0x000fe40007800000 */
        /* <DEDUP_REMOVED lines=31> */
[----:B------:R1:W-:Y:S01]  /*1a250*/  STS.U16 [R10+0x17e80], R83 ;  /* 0x017e80530a007388 */ /* 0x0003e20000000400 */
[----:B0-----:R-:W-:-:S03]  /*1a260*/  FMNMX R16, R12, R16, !PT ;  /* 0x000000100c107209 */ /* 0x001fc60007800000 */
[----:B------:R-:W-:Y:S04]  /*1a270*/  STS.U16 [R11+0x10300], R82 ;  /* 0x010300520b007388 */ /* 0x000fe80000000400 */
[----:B------:R-:W-:Y:S01]  /*1a280*/  STS.U16 [R11+0x10700], R81 ;  /* 0x010700510b007388 */ /* 0x000fe20000000400 */
[----:B-1----:R-:W-:-:S03]  /*1a290*/  FFMA R10, R61, R19, -R17 ;  /* 0x000000133d0a7223 */ /* 0x002fc60000000811 */
[----:B------:R-:W-:Y:S04]  /*1a2a0*/  STS.U16 [R11+0x10b00], R80 ;  /* 0x010b00500b007388 */ /* 0x000fe80000000400 */
[----:B------:R-:W-:Y:S01]  /*1a2b0*/  STS.U16 [R11+0x10f00], R79 ;  /* 0x010f004f0b007388 */ /* 0x000fe20000000400 */
[----:B------:R-:W-:-:S03]  /*1a2c0*/  FMUL R14, R10, 1.4426950216293334961 ;  /* 0x3fb8aa3b0a0e7820 */ /* 0x000fc60000400000 */
[----:B------:R-:W-:Y:S04]  /*1a2d0*/  STS.U16 [R11+0x11300], R78 ;  /* 0x0113004e0b007388 */ /* 0x000fe80000000400 */
[----:B------:R-:W-:Y:S04]  /*1a2e0*/  STS.U16 [R11+0x11700], R77 ;  /* 0x0117004d0b007388 */ /* 0x000fe80000000400 */
[----:B------:R-:W-:Y:S01]  /*1a2f0*/  STS.U16 [R11+0x11b00], R76 ;  /* 0x011b004c0b007388 */ /* 0x000fe20000000400 */
[----:B------:R-:W-:-:S03]  /*1a300*/  FFMA R10, R57, R19, -R17 ;  /* 0x00000013390a7223 */ /* 0x000fc60000000811 */
        /* <DEDUP_REMOVED lines=25> */
[----:B------:R1:W-:Y:S01]  /*1a4a0*/  MUFU.EX2 R15, R14 ;  /* 0x0000000e000f7308 */ /* 0x0003e20000000800 */
[----:B------:R-:W-:Y:S01]  /*1a4b0*/  FMNMX R16, R16, R201, !PT ;  /* 0x000000c910107209 */ /* 0x000fe20007800000 */
[----:B0-----:R-:W-:Y:S01]  /*1a4c0*/  FFMA R11, R47, R19, -R17 ;  /* 0x000000132f0b7223 */ /* 0x001fe20000000811 */
[----:B-1----:R-:W-:Y:S01]  /*1a4d0*/  FMUL R14, R10, 1.4426950216293334961 ;  /* 0x3fb8aa3b0a0e7820 */ /* 0x002fe20000400000 */
[----:B------:R-:W-:-:S02]  /*1a4e0*/  LOP3.LUT R10, R13, 0x70, RZ, 0x3c, !PT ;  /* 0x000000700d0a7812 */ /* 0x000fc400078e3cff */
[----:B------:R-:W-:Y:S01]  /*1a4f0*/  FMUL R11, R11, 1.4426950216293334961 ;  /* 0x3fb8aa3b0b0b7820 */ /* 0x000fe20000400000 */
[----:B------:R-:W-:-:S03]  /*1a500*/  FFMA R13, R52, R19, -R17 ;  /* 0x00000013340d7223 */ /* 0x000fc60000000811 */
[----:B------:R0:W-:Y:S01]  /*1a510*/  MUFU.EX2 R210, R11 ;  /* 0x0000000b00d27308 */ /* 0x0001e20000000800 */
[----:B------:R-:W-:Y:S01]  /*1a520*/  FMUL R13, R13, 1.4426950216293334961 ;  /* 0x3fb8aa3b0d0d7820 */ /* 0x000fe20000400000 */
[----:B0-----:R-:W-:-:S06]  /*1a530*/  FFMA R11, R37, R19, -R16 ;  /* 0x00000013250b7223 */ /* 0x001fcc0000000810 */
[----:B------:R-:W0:Y:S01]  /*1a540*/  MUFU.EX2 R218, R13 ;  /* 0x0000000d00da7308 */ /* 0x000e220000000800 */
[----:B------:R-:W-:-:S07]  /*1a550*/  FMUL R12, R11, 1.4426950216293334961 ;  /* 0x3fb8aa3b0b0c7820 */ /* 0x000fce0000400000 */
[----:B------:R-:W1:Y:S01]  /*1a560*/  MUFU.EX2 R217, R12 ;  /* 0x0000000c00d97308 */ /* 0x000e620000000800 */
[----:B------:R-:W-:Y:S01]  /*1a570*/  IADD3 R10, R18, R10, RZ ;  /* 0x0000000a120a7210 */ /* 0x000fe20007ffe0ff */
[----:B------:R2:W-:Y:S01]  /*1a580*/  STL [R1+0xd14], R18 ;  /* 0x000d141201007387 */ /* 0x0005e20000100800 */
[----:B------:R-:W-:Y:S02]  /*1a590*/  MOV R250, R25 ;  /* 0x0000001900fa7202 */ /* 0x000fe40000000f00 */
[----:B------:R-:W-:Y:S01]  /*1a5a0*/  MOV R247, R24 ;  /* 0x0000001800f77202 */ /* 0x000fe20000000f00 */
[----:B0-----:R-:W-:Y:S01]  /*1a5b0*/  STL [R1+0x260], R218 ;  /* 0x000260da01007387 */ /* 0x001fe20000100800 */
[----:B------:R-:W-:-:S03]  /*1a5c0*/  MOV R20, R26 ;  /* 0x0000001a00147202 */ /* 0x000fc60000000f00 */
[----:B------:R-:W-:Y:S01]  /*1a5d0*/  STL [R1+0x25c], R210 ;  /* 0x00025cd201007387 */ /* 0x000fe20000100800 */
[----:B--2---:R-:W-:-:S03]  /*1a5e0*/  MOV R18, R27 ;  /* 0x0000001b00127202 */ /* 0x004fc60000000f00 */
[----:B-1----:R-:W-:Y:S01]  /*1a5f0*/  STL [R1+0x258], R217 ;  /* 0x000258d901007387 */ /* 0x002fe20000100800 */
[----:B------:R-:W-:-:S03]  /*1a600*/  FFMA R11, R31, R19, -R16 ;  /* 0x000000131f0b7223 */ /* 0x000fc60000000810 */
[----:B------:R-:W2:Y:S04]  /*1a610*/  LDL.LU.64 R24, [R1] ;  /* 0x0000000001187983 */ /* 0x000ea80000300a00 */
[----:B------:R-:W-:Y:S04]  /*1a620*/  STS.U16 [R10+0x13b80], R29 ;  /* 0x013b801d0a007388 */ /* 0x000fe80000000400 */
[----:B------:R0:W-:Y:S04]  /*1a630*/  STS.U16 [R10+0x13f80], R28 ;  /* 0x013f801c0a007388 */ /* 0x0001e80000000400 */
[----:B------:R-:W3:Y:S04]  /*1a640*/  LDL.LU.64 R26, [R1+0x8] ;  /* 0x00000800011a7983 */ /* 0x000ee80000300a00 */
[----:B------:R1:W-:Y:S04]  /*1a650*/  STS.U16 [R10+0x13780], R30 ;  /* 0x0137801e0a007388 */ /* 0x0003e80000000400 */
[----:B0-----:R-:W4:Y:S04]  /*1a660*/  LDL.LU.64 R28, [R1+0x10] ;  /* 0x00001000011c7983 */ /* 0x001f280000300a00 */
[----:B------:R-:W-:Y:S04]  /*1a670*/  STS.U16 [R10+0x12f80], R33 ;  /* 0x012f80210a007388 */ /* 0x000fe80000000400 */
[----:B------:R0:W-:Y:S04]  /*1a680*/  STS.U16 [R10+0x13380], R32 ;  /* 0x013380200a007388 */ /* 0x0001e80000000400 */
[----:B-1----:R-:W3:Y:S04]  /*1a690*/  LDL.LU.64 R30, [R1+0x18] ;  /* 0x00001800011e7983 */ /* 0x002ee80000300a00 */
[----:B------:R-:W-:Y:S04]  /*1a6a0*/  STS.U16 [R10+0x12780], R35 ;  /* 0x012780230a007388 */ /* 0x000fe80000000400 */
[----:B------:R1:W-:Y:S04]  /*1a6b0*/  STS.U16 [R10+0x12b80], R34 ;  /* 0x012b80220a007388 */ /* 0x0003e80000000400 */
[----:B0-----:R-:W3:Y:S01]  /*1a6c0*/  LDL.LU.64 R32, [R1+0x20] ;  /* 0x0000200001207983 */ /* 0x001ee20000300a00 */
[----:B------:R-:W-:-:S03]  /*1a6d0*/  FADD R13, -R17, R42 ;  /* 0x0000002a110d7221 */ /* 0x000fc60000000100 */
[----:B------:R0:W-:Y:S04]  /*1a6e0*/  STS.U16 [R10+0x12380], R36 ;  /* 0x012380240a007388 */ /* 0x0001e80000000400 */
[----:B-1----:R-:W3:Y:S04]  /*1a6f0*/  LDL.LU.64 R34, [R1+0x28] ;  /* 0x0000280001227983 */ /* 0x002ee80000300a00 */
[----:B------:R-:W-:Y:S04]  /*1a700*/  STS.U16 [R10+0x11b80], R39 ;  /* 0x011b80270a007388 */ /* 0x000fe80000000400 */
[----:B------:R1:W-:Y:S04]  /*1a710*/  STS.U16 [R10+0x11f80], R38 ;  /* 0x011f80260a007388 */ /* 0x0003e80000000400 */
[----:B0-----:R-:W3:Y:S04]  /*1a720*/  LDL.LU.64 R36, [R1+0x30] ;  /* 0x0000300001247983 */ /* 0x001ee80000300a00 */
[----:B------:R-:W-:Y:S04]  /*1a730*/  STS.U16 [R10+0x11380], R41 ;  /* 0x011380290a007388 */ /* 0x000fe80000000400 */
[----:B------:R0:W-:Y:S04]  /*1a740*/  STS.U16 [R10+0x11780], R40 ;  /* 0x011780280a007388 */ /* 0x0001e80000000400 */
[----:B-1----:R-:W3:Y:S04]  /*1a750*/  LDL.LU.64 R38, [R1+0x38] ;  /* 0x0000380001267983 */ /* 0x002ee80000300a00 */
[----:B------:R1:W-:Y:S04]  /*1a760*/  STS.U16 [R10+0x10f80], R43 ;  /* 0x010f802b0a007388 */ /* 0x0003e80000000400 */
[----:B0-----:R-:W3:Y:S04]  /*1a770*/  LDL.LU.64 R40, [R1+0x40] ;  /* 0x0000400001287983 */ /* 0x001ee80000300a00 */
[----:B------:R-:W-:Y:S04]  /*1a780*/  STS.U16 [R10+0x10780], R45 ;  /* 0x0107802d0a007388 */ /* 0x000fe80000000400 */
[----:B------:R0:W-:Y:S04]  /*1a790*/  STS.U16 [R10+0x10b80], R44 ;  /* 0x010b802c0a007388 */ /* 0x0001e80000000400 */
[----:B-1----:R-:W3:Y:S04]  /*1a7a0*/  LDL.LU.64 R42, [R1+0x48] ;  /* 0x00004800012a7983 */ /* 0x002ee80000300a00 */
[----:B------:R1:W-:Y:S04]  /*1a7b0*/  STS.U16 [R10+0x10380], R46 ;  /* 0x0103802e0a007388 */ /* 0x0003e80000000400 */
[----:B0-----:R-:W3:Y:S04]  /*1a7c0*/  LDL.LU.64 R44, [R1+0x50] ;  /* 0x00005000012c7983 */ /* 0x001ee80000300a00 */
[----:B-1----:R-:W3:Y:S04]  /*1a7d0*/  LDL.LU.64 R46, [R1+0x58] ;  /* 0x00005800012e7983 */ /* 0x002ee80000300a00 */
[----:B------:R-:W3:Y:S04]  /*1a7e0*/  LDL.LU.64 R48, [R1+0x60] ;  /* 0x0000600001307983 */ /* 0x000ee80000300a00 */
        /* <DEDUP_REMOVED lines=50> */
[----:B------:R-:W3:Y:S01]  /*1ab10*/  LDL.LU.64 R150, [R1+0x1f8] ;  /* 0x0001f80001967983 */ /* 0x000ee20000300a00 */
[----:B------:R-:W-:-:S03]  /*1ab20*/  FMUL R12, R11, 1.4426950216293334961 ;  /* 0x3fb8aa3b0b0c7820 */ /* 0x000fc60000400000 */
[----:B------:R0:W-:Y:S04]  /*1ab30*/  STS.U16 [R10+0x14380], R189 ;  /* 0x014380bd0a007388 */ /* 0x0001e80000000400 */
        /* <DEDUP_REMOVED lines=12> */
[----:B------:R-:W-:Y:S04]  /*1ac00*/  STS.U16 [R10+0x17780], R204 ;  /* 0x017780cc0a007388 */ /* 0x000fe80000000400 */
[----:B------:R-:W-:Y:S04]  /*1ac10*/  STS.U16 [R10+0x17b80], R205 ;  /* 0x017b80cd0a007388 */ /* 0x000fe80000000400 */
[----:B------:R4:W-:Y:S01]  /*1ac20*/  STS.U16 [R10+0x17f80], R206 ;  /* 0x017f80ce0a007388 */ /* 0x0009e20000000400 */
[----:B------:R-:W-:Y:S01]  /*1ac30*/  FFMA R11, R21, R19, -R16 ;  /* 0x00000013150b7223 */ /* 0x000fe20000000810 */
[----:B------:R0:W-:Y:S06]  /*1ac40*/  MEMBAR.ALL.CTA ;  /* 0x0000000000007992 */ /* 0x0001ec0000008000 */
[----:B0-----:R-:W0:Y:S01]  /*1ac50*/  FENCE.VIEW.ASYNC.S ;  /* 0x00000000000073c6 */ /* 0x001e220000000000 */
[----:B------:R2:W-:Y:S01]  /*1ac60*/  MUFU.EX2 R21, R12 ;  /* 0x0000000c00157308 */ /* 0x0005e20000000800 */
[----:B------:R-:W-:-:S02]  /*1ac70*/  FMUL R13, R13, 1.4426950216293334961 ;  /* 0x3fb8aa3b0d0d7820 */ /* 0x000fc40000400000 */
[----:B------:R-:W3:Y:S04]  /*1ac80*/  LDL.LU R189, [R1+0xfa0] ;  /* 0x000fa00001bd7983 */ /* 0x000ee80000300800 */
[----:B-1----:R-:W3:Y:S01]  /*1ac90*/  LDL.LU R190, [R1+0xf9c] ;  /* 0x000f9c0001be7983 */ /* 0x002ee20000300800 */
[----:B--2---:R-:W-:Y:S01]  /*1aca0*/  FMUL R12, R11, 1.4426950216293334961 ;  /* 0x3fb8aa3b0b0c7820 */ /* 0x004fe20000400000 */
[----:B------:R-:W-:Y:S02]  /*1acb0*/  FFMA R11, R219, R19, -R16 ;  /* 0x00000013db0b7223 */ /* 0x000fe40000000810 */
[----:B------:R-:W2:Y:S01]  /*1acc0*/  LDL.LU R191, [R1+0xf98] ;  /* 0x000f980001bf7983 */ /* 0x000ea20000300800 */
[----:B------:R1:W0:Y:S01]  /*1acd0*/  MUFU.EX2 R219, R12 ;  /* 0x0000000c00db7308 */ /* 0x0002220000000800 */
[----:B------:R-:W-:-:S02]  /*1ace0*/  FMUL R11, R11, 1.4426950216293334961 ;  /* 0x3fb8aa3b0b0b7820 */ /* 0x000fc40000400000 */
[----:B----4-:R-:W4:Y:S04]  /*1acf0*/  LDL.LU R192, [R1+0xf94] ;  /* 0x000f940001c07983 */ /* 0x010f280000300800 */
[----:B------:R-:W4:Y:S01]  /*1ad00*/  LDL.LU R193, [R1+0xf90] ;  /* 0x000f900001c17983 */ /* 0x000f220000300800 */
[----:B-1----:R-:W-:Y:S01]  /*1ad10*/  FADD R12, -R16, R201 ;  /* 0x000000c9100c7221 */ /* 0x002fe20000000100 */
[----:B------:R1:W-:Y:S02]  /*1ad20*/  MUFU.EX2 R19, R11 ;  /* 0x0000000b00137308 */ /* 0x0003e40000000800 */
[----:B------:R-:W4:Y:S01]  /*1ad30*/  LDL.LU R194, [R1+0xf8c] ;  /* 0x000f8c0001c27983 */ /* 0x000f220000300800 */
[----:B------:R-:W-:-:S03]  /*1ad40*/  FMUL R12, R12, 1.4426950216293334961 ;  /* 0x3fb8aa3b0c0c7820 */ /* 0x000fc60000400000 */
[----:B------:R-:W4:Y:S02]  /*1ad50*/  LDL.LU R195, [R1+0xf88] ;  /* 0x000f880001c37983 */ /* 0x000f240000300800 */
[----:B------:R-:W0:Y:S02]  /*1ad60*/  MUFU.EX2 R13, R13 ;  /* 0x0000000d000d7308 */ /* 0x000e240000000800 */
[----:B------:R-:W4:Y:S04]  /*1ad70*/  LDL.LU R196, [R1+0xf84] ;  /* 0x000f840001c47983 */ /* 0x000f280000300800 */
[----:B------:R-:W4:Y:S02]  /*1ad80*/  LDL.LU R197, [R1+0xf80] ;  /* 0x000f800001c57983 */ /* 0x000f240000300800 */
[----:B------:R-:W3:Y:S02]  /*1ad90*/  MUFU.EX2 R12, R12 ;  /* 0x0000000c000c7308 */ /* 0x000ee40000000800 */
[----:B------:R-:W4:Y:S01]  /*1ada0*/  LDL.LU R198, [R1+0xf7c] ;  /* 0x000f7c0001c67983 */ /* 0x000f220000300800 */
[----:B-1----:R-:W-:-:S03]  /*1adb0*/  MOV R11, R202 ;  /* 0x000000ca000b7202 */ /* 0x002fc60000000f00 */
[----:B0-----:R-:W-:Y:S02]  /*1adc0*/  STL [R1+0x254], R219 ;  /* 0x000254db01007387 */ /* 0x001fe40000100800 */
[----:B------:R-:W0:Y:S02]  /*1add0*/  MUFU.EX2 R14, R14 ;  /* 0x0000000e000e7308 */ /* 0x000e240000000800 */
[----:B------:R-:W4:Y:S04]  /*1ade0*/  LDL.LU R199, [R1+0xf78] ;  /* 0x000f780001c77983 */ /* 0x000f280000300800 */
[----:B------:R-:W4:Y:S04]  /*1adf0*/  LDL.LU R200, [R1+0xf74] ;  /* 0x000f740001c87983 */ /* 0x000f280000300800 */
[----:B------:R-:W4:Y:S04]  /*1ae00*/  LDL.LU R201, [R1+0xf70] ;  /* 0x000f700001c97983 */ /* 0x000f280000300800 */
[----:B------:R-:W4:Y:S04]  /*1ae10*/  LDL.LU R202, [R1+0xf6c] ;  /* 0x000f6c0001ca7983 */ /* 0x000f280000300800 */
[----:B------:R-:W4:Y:S01]  /*1ae20*/  LDL.LU R203, [R1+0xf68] ;  /* 0x000f680001cb7983 */ /* 0x000f220000300800 */
[----:B------:R-:W-:-:S03]  /*1ae30*/  MOV R10, R207 ;  /* 0x000000cf000a7202 */ /* 0x000fc60000000f00 */
[----:B------:R-:W4:Y:S04]  /*1ae40*/  LDL.LU R204, [R1+0xf64] ;  /* 0x000f640001cc7983 */ /* 0x000f280000300800 */
[----:B------:R-:W4:Y:S01]  /*1ae50*/  LDL.LU R205, [R1+0xf60] ;  /* 0x000f600001cd7983 */ /* 0x000f220000300800 */
[----:B------:R-:W-:-:S03]  /*1ae60*/  FMUL R24, R24, R13 ;  /* 0x0000000d18187220 */ /* 0x000fc60000400000 */
[----:B------:R-:W-:Y:S01]  /*1ae70*/  STL [R1+0x250], R19 ;  /* 0x0002501301007387 */ /* 0x000fe20000100800 */
[-C--:B------:R-:W-:Y:S01]  /*1ae80*/  FMUL R25, R25, R13.reuse ;  /* 0x0000000d19197220 */ /* 0x080fe20000400000 */
[-C--:B------:R-:W-:Y:S02]  /*1ae90*/  FMUL R28, R28, R13.reuse ;  /* 0x0000000d1c1c7220 */ /* 0x080fe40000400000 */
[----:B------:R-:W4:Y:S01]  /*1aea0*/  LDL.LU R206, [R1+0xf5c] ;  /* 0x000f5c0001ce7983 */ /* 0x000f220000300800 */
[-C--:B------:R-:W-:Y:S01]  /*1aeb0*/  FMUL R29, R29, R13.reuse ;  /* 0x0000000d1d1d7220 */ /* 0x080fe20000400000 */
[-C--:B---3--:R-:W-:Y:S01]  /*1aec0*/  FMUL R32, R32, R13.reuse ;  /* 0x0000000d20207220 */ /* 0x088fe20000400000 */
[-C--:B------:R-:W-:Y:S01]  /*1aed0*/  FMUL R33, R33, R13.reuse ;  /* 0x0000000d21217220 */ /* 0x080fe20000400000 */
[----:B------:R-:W3:Y:S01]  /*1aee0*/  LDL.LU R207, [R1+0xf58] ;  /* 0x000f580001cf7983 */ /* 0x000ee20000300800 */
[-C--:B------:R-:W-:Y:S01]  /*1aef0*/  FMUL R36, R36, R13.reuse ;  /* 0x0000000d24247220 */ /* 0x080fe20000400000 */
        /* <DEDUP_REMOVED lines=27> */
[----:B------:R1:W-:Y:S01]  /*1b0b0*/  STL [R1+0xd18], R13 ;  /* 0x000d180d01007387 */ /* 0x0003e20000100800 */
        /* <DEDUP_REMOVED lines=83> */
[----:B------:R-:W-:Y:S01]  /*1b5f0*/  FMUL R135, R135, R12 ;  /* 0x0000000c87877220 */ /* 0x000fe20000400000 */
[-C--:B------:R-:W-:Y:S01]  /*1b600*/  FMUL R148, R148, R13.reuse ;  /* 0x0000000d94947220 */ /* 0x080fe20000400000 */
[----:B------:R-:W-:Y:S01]  /*1b610*/  FMUL R149, R149, R13 ;  /* 0x0000000d95957220 */ /* 0x000fe20000400000 */
[----:B-1----:R-:W-:Y:S01]  /*1b620*/  MOV R13, R208 ;  /* 0x000000d0000d7202 */ /* 0x002fe20000000f00 */
        /* <DEDUP_REMOVED lines=8> */
[----:B------:R-:W-:Y:S01]  /*1b6b0*/  FMUL R151, R151, R12 ;  /* 0x0000000c97977220 */ /* 0x000fe20000400000 */
[----:B------:R1:W-:Y:S01]  /*1b6c0*/  STL [R1+0xd1c], R12 ;  /* 0x000d1c0c01007387 */ /* 0x0003e20000100800 */
[----:B------:R-:W-:-:S02]  /*1b6d0*/  F2FP.F16.F32.PACK_AB R217, R21, R217 ;  /* 0x000000d915d9723e */ /* 0x000fc400000000ff */
[----:B------:R-:W-:Y:S02]  /*1b6e0*/  F2FP.F16.F32.PACK_AB R218, R210, R218 ;  /* 0x000000dad2da723e */ /* 0x000fe400000000ff */
[----:B------:R-:W-:Y:S02]  /*1b6f0*/  F2FP.F16.F32.PACK_AB R219, R19, R219 ;  /* 0x000000db13db723e */ /* 0x000fe400000000ff */
[----:B------:R-:W2:Y:S01]  /*1b700*/  LDC R19, c[0x0][0x238] ;  /* 0x00008e00ff137b82 */ /* 0x000ea20000000800 */
[----:B-1----:R-:W-:Y:S02]  /*1b710*/  MOV R12, R216 ;  /* 0x000000d8000c7202 */ /* 0x002fe40000000f00 */
[----:B0-----:R-:W-:-:S05]  /*1b720*/  F2FP.F16.F32.PACK_AB R216, R14, R15 ;  /* 0x0000000f0ed8723e */ /* 0x001fca00000000ff */
[----:B------:R-:W-:Y:S06]  /*1b730*/  BAR.SYNC.DEFER_BLOCKING 0x0 ;  /* 0x0000000000007b1d */ /* 0x000fec0000010000 */
[----:B------:R-:W-:-:S06]  /*1b740*/  WARPGROUP.ARRIVE ;  /* 0x00000000000079c5 */ /* 0x000fcc0000000000 */
[----:B------:R-:W-:Y:S01]  /*1b750*/  HGMMA.64x256x16.F32 R24, R216, gdesc[UR52], R24, gsb0 ;  /* 0x03e00034d8187df0 */ /* 0x000fe20008000818 */
[----:B------:R0:W-:Y:S02]  /*1b760*/  STL [R1+0xd34], R21 ;  /* 0x000d341501007387 */ /* 0x0001e40000100800 */
[----:B0-----:R-:W-:Y:S02]  /*1b770*/  MOV R21, R209 ;  /* 0x000000d100157202 */ /* 0x001fe40000000f00 */
[----:B------:R-:W3:Y:S04]  /*1b780*/  LDL.LU R209, [R1+0xf50] ;  /* 0x000f500001d17983 */ /* 0x000ee80000300800 */
[----:B------:R-:W3:Y:S01]  /*1b790*/  LDL.LU R210, [R1+0xf4c] ;  /* 0x000f4c0001d27983 */ /* 0x000ee20000300800 */
[----:B------:R-:W-:-:S02]  /*1b7a0*/  WARPGROUP.DEPBAR.LE gsb0, 0x0 ;  /* 0x00008000000079c5 */ /* 0x000fc40000010000 */
[----:B------:R-:W-:Y:S01]  /*1b7b0*/  MOV R219, R10 ;  /* 0x0000000a00db7202 */ /* 0x000fe20000000f00 */
[--C-:B--2---:R-:W-:Y:S01]  /*1b7c0*/  FFMA R10, R11, R19, -R17.reuse ;  /* 0x000000130b0a7223 */ /* 0x104fe20000000811 */
[----:B------:R-:W-:Y:S02]  /*1b7d0*/  MOV R218, R211 ;  /* 0x000000d300da7202 */ /* 0x000fe40000000f00 */
[----:B------:R-:W2:Y:S01]  /*1b7e0*/  LDL.LU R211, [R1+0xf48] ;  /* 0x000f480001d37983 */ /* 0x000ea20000300800 */
[----:B------:R-:W-:Y:S02]  /*1b7f0*/  FMUL R11, R10, 1.4426950216293334961 ;  /* 0x3fb8aa3b0a0b7820 */ /* 0x000fe40000400000 */
[-CC-:B------:R-:W-:Y:S02]  /*1b800*/  FFMA R10, R218, R19.reuse, -R17.reuse ;  /* 0x00000013da0a7223 */ /* 0x180fe40000000811 */
[----:B------:R0:W1:Y:S02]  /*1b810*/  MUFU.EX2 R216, R11 ;  /* 0x0000000b00d87308 */ /* 0x0000640000000800 */
[----:B0-----:R-:W-:Y:S01]  /*1b820*/  FMUL R11, R10, 1.4426950216293334961 ;  /* 0x3fb8aa3b0a0b7820 */ /* 0x001fe20000400000 */
[----:B------:R-:W-:-:S05]  /*1b830*/  FFMA R10, R214, R19, -R17 ;  /* 0x00000013d60a7223 */ /* 0x000fca0000000811 */
        /* <DEDUP_REMOVED lines=9> */
[----:B------:R0:W4:Y:S02]  /*1b8d0*/  MUFU.EX2 R217, R11 ;  /* 0x0000000b00d97308 */ /* 0x0001240000000800 */
[----:B0-----:R-:W-:Y:S01]  /*1b8e0*/  FMUL R11, R10, 1.4426950216293334961 ;  /* 0x3fb8aa3b0a0b7820 */ /* 0x001fe20000400000 */
[----:B------:R-:W-:-:S05]  /*1b8f0*/  FFMA R10, R215, R19, -R16 ;  /* 0x00000013d70a7223 */ /* 0x000fca0000000810 */
[----:B------:R0:W-:Y:S02]  /*1b900*/  MUFU.EX2 R215, R11 ;  /* 0x0000000b00d77308 */ /* 0x0001e40000000800 */
[----:B0-----:R-:W-:Y:S01]  /*1b910*/  FMUL R11, R10, 1.4426950216293334961 ;  /* 0x3fb8aa3b0a0b7820 */ /* 0x001fe20000400000 */
[----:B------:R-:W-:-:S04]  /*1b920*/  FFMA R10, R213, R19, -R16 ;  /* 0x00000013d50a7223 */ /* 0x000fc80000000810 */
[----:B------:R-:W-:Y:S01]  /*1b930*/  FMUL R10, R10, 1.4426950216293334961 ;  /* 0x3fb8aa3b0a0a7820 */ /* 0x000fe20000400000 */
[----:B------:R-:W-:Y:S08]  /*1b940*/  MUFU.EX2 R11, R11 ;  /* 0x0000000b000b7308 */ /* 0x000ff00000000800 */
[----:B------:R0:W0:Y:S01]  /*1b950*/  MUFU.EX2 R21, R10 ;  /* 0x0000000a00157308 */ /* 0x0000220000000800 */
[----:B-1----:R1:W-:Y:S04]  /*1b960*/  STL [R1+0x240], R216 ;  /* 0x000240d801007387 */ /* 0x0023e80000100800 */
[----:B------:R-:W-:Y:S04]  /*1b970*/  STL [R1+0x244], R214 ;  /* 0x000244d601007387 */ /* 0x000fe80000100800 */
[----:B------:R-:W-:Y:S04]  /*1b980*/  STL [R1+0x248], R219 ;  /* 0x000248db01007387 */ /* 0x000fe80000100800 */
[----:B------:R-:W2:Y:S01]  /*1b990*/  LDL.LU R212, [R1+0xf44] ;  /* 0x000f440001d47983 */ /* 0x000ea20000300800 */
[----:B-1----:R-:W-:-:S03]  /*1b9a0*/  F2FP.F16.F32.PACK_AB R216, R214, R216 ;  /* 0x000000d8d6d8723e */ /* 0x002fc600000000ff */
[----:B------:R1:W-:Y:S04]  /*1b9b0*/  STL [R1+0x24c], R218 ;  /* 0x00024cda01007387 */ /* 0x0003e80000100800 */
[----:B----4-:R4:W-:Y:S01]  /*1b9c0*/  STL [R1+0x234], R217 ;  /* 0x000234d901007387 */ /* 0x0109e20000100800 */
[----:B0-----:R-:W-:-:S03]  /*1b9d0*/  FFMA R10, R12, R19, -R17 ;  /* 0x000000130c0a7223 */ /* 0x001fc60000000811 */
[----:B------:R-:W2:Y:S01]  /*1b9e0*/  LDL.LU R213, [R1+0xf40] ;  /* 0x000f400001d57983 */ /* 0x000ea20000300800 */
[----:B-1----:R-:W-:Y:S02]  /*1b9f0*/  F2FP.F16.F32.PACK_AB R218, R218, R219 ;  /* 0x000000dbdada723e */ /* 0x002fe400000000ff */
[----:B------:R-:W-:Y:S02]  /*1ba00*/  F2FP.F16.F32.PACK_AB R219, R21, R11 ;  /* 0x0000000b15db723e */ /* 0x000fe400000000ff */
[----:B----4-:R-:W-:-:S04]  /*1ba10*/  F2FP.F16.F32.PACK_AB R217, R215, R217 ;  /* 0x000000d9d7d9723e */ /* 0x010fc800000000ff */
[----:B------:R-:W-:-:S06]  /*1ba20*/  WARPGROUP.ARRIVE ;  /* 0x00000000000079c5 */ /* 0x000fcc0000000000 */
[----:B------:R-:W-:Y:S01]  /*1ba30*/  HGMMA.64x256x16.F32 R24, R216, gdesc[UR4], R24, gsb0 ;  /* 0x03e00004d8187df0 */ /* 0x000fe20008000818 */
[----:B------:R0:W-:Y:S04]  /*1ba40*/  STL [R1+0x238], R215 ;  /* 0x000238d701007387 */ /* 0x0001e80000100800 */
[----:B------:R-:W4:Y:S04]  /*1ba50*/  LDL.LU R214, [R1+0xf3c] ;  /* 0x000f3c0001d67983 */ /* 0x000f280000300800 */
[----:B------:R1:W-:Y:S04]  /*1ba60*/  STL [R1+0x224], R11 ;  /* 0x0002240b01007387 */ /* 0x0003e80000100800 */
[----:B0-----:R-:W4:Y:S01]  /*1ba70*/  LDL.LU R215, [R1+0xf38] ;  /* 0x000f380001d77983 */ /* 0x001f220000300800 */
[----:B-1----:R-:W-:Y:S01]  /*1ba80*/  FMUL R11, R10, 1.4426950216293334961 ;  /* 0x3fb8aa3b0a0b7820 */ /* 0x002fe20000400000 */
[----:B------:R-:W-:-:S02]  /*1ba90*/  FFMA R10, R13, R19, -R17 ;  /* 0x000000130d0a7223 */ /* 0x000fc40000000811 */
[----:B------:R0:W-:Y:S02]  /*1baa0*/  STL [R1+0x23c], R21 ;  /* 0x00023c1501007387 */ /* 0x0001e40000100800 */
[----:B0-----:R0:W-:Y:S02]  /*1bab0*/  MUFU.EX2 R21, R11 ;  /* 0x0000000b00157308 */ /* 0x0011e40000000800 */
[----:B0-----:R-:W-:Y:S01]  /*1bac0*/  FMUL R11, R10, 1.4426950216293334961 ;  /* 0x3fb8aa3b0a0b7820 */ /* 0x001fe20000400000 */
[----:B------:R-:W-:-:S05]  /*1bad0*/  FFMA R10, R247, R19, -R17 ;  /* 0x00000013f70a7223 */ /* 0x000fca0000000811 */
[----:B------:R0:W1:Y:S02]  /*1bae0*/  MUFU.EX2 R247, R11 ;  /* 0x0000000b00f77308 */ /* 0x0000640000000800 */
[----:B0-----:R-:W-:Y:S01]  /*1baf0*/  FMUL R11, R10, 1.4426950216293334961 ;  /* 0x3fb8aa3b0a0b7820 */ /* 0x001fe20000400000 */
[----:B------:R-:W-:-:S05]  /*1bb00*/  FFMA R10, R18, R19, -R17 ;  /* 0x00000013120a7223 */ /* 0x000fca0000000811 */
[----:B------:R0:W-:Y:S02]  /*1bb10*/  MUFU.EX2 R13, R11 ;  /* 0x0000000b000d7308 */ /* 0x0001e40000000800 */
        /* <DEDUP_REMOVED lines=8> */
[----:B------:R0:W1:Y:S02]  /*1bba0*/  MUFU.EX2 R12, R11 ;  /* 0x0000000b000c7308 */ /* 0x0000640000000800 */
[----:B0-----:R-:W-:Y:S01]  /*1bbb0*/  FMUL R11, R10, 1.4426950216293334961 ;  /* 0x3fb8aa3b0a0b7820 */ /* 0x001fe20000400000 */
[----:B------:R-:W-:-:S04]  /*1bbc0*/  FFMA R10, R8, R19, -R16 ;  /* 0x00000013080a7223 */ /* 0x000fc80000000810 */
[----:B------:R-:W-:Y:S01]  /*1bbd0*/  FMUL R10, R10, 1.4426950216293334961 ;  /* 0x3fb8aa3b0a0a7820 */ /* 0x000fe20000400000 */
[----:B------:R-:W-:Y:S08]  /*1bbe0*/  MUFU.EX2 R18, R11 ;  /* 0x0000000b00127308 */ /* 0x000ff00000000800 */
[----:B------:R0:W3:Y:S02]  /*1bbf0*/  MUFU.EX2 R8, R10 ;  /* 0x0000000a00087308 */ /* 0x0000e40000000800 */
[----:B0-----:R-:W-:-:S04]  /*1bc00*/  FFMA R10, R251, R19, -R17 ;  /* 0x00000013fb0a7223 */ /* 0x001fc80000000811 */
[----:B------:R-:W-:Y:S01]  /*1bc10*/  FMUL R11, R10, 1.4426950216293334961 ;  /* 0x3fb8aa3b0a0b7820 */ /* 0x000fe20000400000 */
[----:B------:R-:W-:-:S03]  /*1bc20*/  FFMA R10, R9, R19, -R17 ;  /* 0x00000013090a7223 */ /* 0x000fc60000000811 */
[----:B------:R0:W-:Y:S02]  /*1bc30*/  MUFU.EX2 R9, R11 ;  /* 0x0000000b00097308 */ /* 0x0001e40000000800 */
[----:B0-----:R-:W-:Y:S01]  /*1bc40*/  FMUL R11, R10, 1.4426950216293334961 ;  /* 0x3fb8aa3b0a0b7820 */ /* 0x001fe20000400000 */
[----:B------:R-:W-:Y:S01]  /*1bc50*/  FFMA R10, R4, R19, -R17 ;  /* 0x00000013040a7223 */ /* 0x000fe20000000811 */
[----:B------:R-:W-:Y:S02]  /*1bc60*/  WARPGROUP.DEPBAR.LE gsb0, 0x0 ;  /* 0x00008000000079c5 */ /* 0x000fe40000010000 */
[----:B-1----:R-:W-:Y:S02]  /*1bc70*/  F2FP.F16.F32.PACK_AB R216, R247, R21 ;  /* 0x00000015f7d8723e */ /* 0x002fe400000000ff */
[----:B------:R-:W-:Y:S02]  /*1bc80*/  F2FP.F16.F32.PACK_AB R217, R12, R20 ;  /* 0x000000140cd9723e */ /* 0x000fe400000000ff */
[----:B------:R-:W-:-:S02]  /*1bc90*/  F2FP.F16.F32.PACK_AB R218, R0, R13 ;  /* 0x0000000d00da723e */ /* 0x000fc400000000ff */
[----:B---3--:R-:W-:-:S04]  /*1bca0*/  F2FP.F16.F32.PACK_AB R219, R8, R18 ;  /* 0x0000001208db723e */ /* 0x008fc800000000ff */
[----:B------:R-:W-:-:S06]  /*1bcb0*/  WARPGROUP.ARRIVE ;  /* 0x00000000000079c5 */ /* 0x000fcc0000000000 */
[----:B------:R-:W-:Y:S01]  /*1bcc0*/  HGMMA.64x256x16.F32 R24, R216, gdesc[UR8], R24, gsb0 ;  /* 0x03e00008d8187df0 */ /* 0x000fe20008000818 */
        /* <DEDUP_REMOVED lines=12> */
[----:B------:R0:W3:Y:S02]  /*1bd90*/  MUFU.EX2 R6, R11 ;  /* 0x0000000b00067308 */ /* 0x0000e40000000800 */
        /* <DEDUP_REMOVED lines=10> */
[----:B------:R-:W-:-:S05]  /*1be40*/  FFMA R10, R249, R19, -R17 ;  /* 0x00000013f90a7223 */ /* 0x000fca0000000811 */
[----:B------:R0:W2:Y:S02]  /*1be50*/  MUFU.EX2 R249, R11 ;  /* 0x0000000b00f97308 */ /* 0x0000a40000000800 */
[----:B0-----:R-:W-:Y:S01]  /*1be60*/  FMUL R11, R10, 1.4426950216293334961 ;  /* 0x3fb8aa3b0a0b7820 */ /* 0x001fe20000400000 */
[----:B------:R-:W-:-:S05]  /*1be70*/  FFMA R10, R23, R19, -R17 ;  /* 0x00000013170a7223 */ /* 0x000fca0000000811 */
[----:B------:R0:W-:Y:S02]  /*1be80*/  MUFU.EX2 R250, R11 ;  /* 0x0000000b00fa7308 */ /* 0x0001e40000000800 */
[----:B0-----:R-:W-:Y:S01]  /*1be90*/  FMUL R11, R10, 1.4426950216293334961 ;  /* 0x3fb8aa3b0a0b7820 */ /* 0x001fe20000400000 */
[----:B------:R-:W-:-:S05]  /*1bea0*/  FFMA R10, R252, R19, -R16 ;  /* 0x00000013fc0a7223 */ /* 0x000fca0000000810 */
[----:B------:R0:W-:Y:S01]  /*1beb0*/  MUFU.EX2 R252, R11 ;  /* 0x0000000b00fc7308 */ /* 0x0001e20000000800 */
[----:B------:R-:W-:Y:S02]  /*1bec0*/  WARPGROUP.DEPBAR.LE gsb0, 0x0 ;  /* 0x00008000000079c5 */ /* 0x000fe40000010000 */
[----:B-1----:R-:W-:Y:S02]  /*1bed0*/  F2FP.F16.F32.PACK_AB R216, R4, R9 ;  /* 0x0000000904d8723e */ /* 0x002fe400000000ff */
[----:B---3--:R-:W-:Y:S02]  /*1bee0*/  F2FP.F16.F32.PACK_AB R217, R6, R251 ;  /* 0x000000fb06d9723e */ /* 0x008fe400000000ff */
[----:B------:R-:W-:Y:S02]  /*1bef0*/  F2FP.F16.F32.PACK_AB R218, R3, R7 ;  /* 0x0000000703da723e */ /* 0x000fe400000000ff */
[----:B------:R-:W-:-:S04]  /*1bf00*/  F2FP.F16.F32.PACK_AB R219, R5, R2 ;  /* 0x0000000205db723e */ /* 0x000fc800000000ff */
[----:B------:R-:W-:-:S06]  /*1bf10*/  WARPGROUP.ARRIVE ;  /* 0x00000000000079c5 */ /* 0x000fcc0000000000 */
[----:B------:R-:W-:Y:S01]  /*1bf20*/  HGMMA.64x256x16.F32 R24, R216, gdesc[UR12], R24, gsb0 ;  /* 0x03e0000cd8187df0 */ /* 0x000fe20008000818 */
[----:B0-----:R-:W-:Y:S01]  /*1bf30*/  FMUL R11, R10, 1.4426950216293334961 ;  /* 0x3fb8aa3b0a0b7820 */ /* 0x001fe20000400000 */
[----:B------:R-:W-:-:S03]  /*1bf40*/  FFMA R10, R243, R19, -R16 ;  /* 0x00000013f30a7223 */ /* 0x000fc60000000810 */
[----:B------:R0:W-:Y:S02]  /*1bf50*/  MUFU.EX2 R243, R11 ;  /* 0x0000000b00f37308 */ /* 0x0001e40000000800 */
[----:B0-----:R-:W-:Y:S01]  /*1bf60*/  FMUL R11, R10, 1.4426950216293334961 ;  /* 0x3fb8aa3b0a0b7820 */ /* 0x001fe20000400000 */
[----:B------:R-:W-:-:S05]  /*1bf70*/  FFMA R10, R245, R19, -R16 ;  /* 0x00000013f50a7223 */ /* 0x000fca0000000810 */
[----:B------:R0:W1:Y:S01]  /*1bf80*/  MUFU.EX2 R245, R11 ;  /* 0x0000000b00f57308 */ /* 0x0000620000000800 */
[----:B------:R-:W-:Y:S01]  /*1bf90*/  STL [R1+0x214], R21 ;  /* 0x0002141501007387 */ /* 0x000fe20000100800 */
[----:B0-----:R-:W-:Y:S01]  /*1bfa0*/  FMUL R11, R10, 1.4426950216293334961 ;  /* 0x3fb8aa3b0a0b7820 */ /* 0x001fe20000400000 */
[-C--:B------:R-:W-:Y:S02]  /*1bfb0*/  FFMA R10, R246, R19.reuse, -R16 ;  /* 0x00000013f60a7223 */ /* 0x080fe40000000810 */
[----:B------:R0:W-:Y:S02]  /*1bfc0*/  STL [R1+0x218], R247 ;  /* 0x000218f701007387 */ /* 0x0001e40000100800 */
[----:B------:R-:W-:Y:S01]  /*1bfd0*/  FMUL R10, R10, 1.4426950216293334961 ;  /* 0x3fb8aa3b0a0a7820 */ /* 0x000fe20000400000 */
[----:B------:R-:W-:Y:S08]  /*1bfe0*/  MUFU.EX2 R246, R11 ;  /* 0x0000000b00f67308 */ /* 0x000ff00000000800 */
[----:B0-----:R0:W3:Y:S02]  /*1bff0*/  MUFU.EX2 R247, R10 ;  /* 0x0000000a00f77308 */ /* 0x0010e40000000800 */
[----:B0-----:R-:W-:-:S04]  /*1c000*/  FFMA R10, R235, R19, -R17 ;  /* 0x00000013eb0a7223 */ /* 0x001fc80000000811 */
[----:B------:R-:W-:Y:S01]  /*1c010*/  FMUL R11, R10, 1.4426950216293334961 ;  /* 0x3fb8aa3b0a0b7820 */ /* 0x000fe20000400000 */
[----:B------:R-:W-:-:S03]  /*1c020*/  FFMA R10, R240, R19, -R17 ;  /* 0x00000013f00a7223 */ /* 0x000fc60000000811 */
[----:B------:R0:W-:Y:S02]  /*1c030*/  MUFU.EX2 R240, R11 ;  /* 0x0000000b00f07308 */ /* 0x0001e40000000800 */
[----:B0-----:R-:W-:Y:S01]  /*1c040*/  FMUL R11, R10, 1.4426950216293334961 ;  /* 0x3fb8aa3b0a0b7820 */ /* 0x001fe20000400000 */
[----:B------:R-:W-:-:S05]  /*1c050*/  FFMA R10, R241, R19, -R17 ;  /* 0x00000013f10a7223 */ /* 0x000fca0000000811 */
[----:B------:R0:W4:Y:S02]  /*1c060*/  MUFU.EX2 R241, R11 ;  /* 0x0000000b00f17308 */ /* 0x0001240000000800 */
        /* <DEDUP_REMOVED lines=11> */
[----:B------:R0:W4:Y:S01]  /*1c120*/  MUFU.EX2 R237, R11 ;  /* 0x0000000b00ed7308 */ /* 0x0001220000000800 */
[----:B------:R-:W-:Y:S02]  /*1c130*/  WARPGROUP.DEPBAR.LE gsb0, 0x0 ;  /* 0x00008000000079c5 */ /* 0x000fe40000010000 */
[----:B--2---:R-:W-:Y:S02]  /*1c140*/  F2FP.F16.F32.PACK_AB R216, R249, R248 ;  /* 0x000000f8f9d8723e */ /* 0x004fe400000000ff */
[----:B-1----:R-:W-:Y:S02]  /*1c150*/  F2FP.F16.F32.PACK_AB R217, R245, R243 ;  /* 0x000000f3f5d9723e */ /* 0x002fe400000000ff */
[----:B------:R-:W-:Y:S02]  /*1c160*/  F2FP.F16.F32.PACK_AB R218, R252, R250 ;  /* 0x000000fafcda723e */ /* 0x000fe400000000ff */
[----:B---3--:R-:W-:-:S04]  /*1c170*/  F2FP.F16.F32.PACK_AB R219, R247, R246 ;  /* 0x000000f6f7db723e */ /* 0x008fc800000000ff */
[----:B------:R-:W-:-:S06]  /*1c180*/  WARPGROUP.ARRIVE ;  /* 0x00000000000079c5 */ /* 0x000fcc0000000000 */
[----:B------:R-:W-:Y:S01]  /*1c190*/  HGMMA.64x256x16.F32 R24, R216, gdesc[UR20], R24, gsb0 ;  /* 0x03e00014d8187df0 */ /* 0x000fe20008000818 */
[----:B0-----:R-:W-:Y:S01]  /*1c1a0*/  FMUL R11, R10, 1.4426950216293334961 ;  /* 0x3fb8aa3b0a0b7820 */ /* 0x001fe20000400000 */
[----:B------:R-:W-:-:S04]  /*1c1b0*/  FFMA R10, R239, R19, -R16 ;  /* 0x00000013ef0a7223 */ /* 0x000fc80000000810 */
[----:B------:R-:W-:Y:S01]  /*1c1c0*/  FMUL R10, R10, 1.4426950216293334961 ;  /* 0x3fb8aa3b0a0a7820 */ /* 0x000fe20000400000 */
[----:B------:R-:W-:Y:S08]  /*1c1d0*/  MUFU.EX2 R238, R11 ;  /* 0x0000000b00ee7308 */ /* 0x000ff00000000800 */
[----:B------:R0:W1:Y:S02]  /*1c1e0*/  MUFU.EX2 R239, R10 ;  /* 0x0000000a00ef7308 */ /* 0x0000640000000800 */
        /* <DEDUP_REMOVED lines=22> */
[----:B------:R-:W-:Y:S01]  /*1c350*/  MUFU.EX2 R230, R11 ;  /* 0x0000000b00e67308 */ /* 0x000fe20000000800 */
[----:B------:R-:W-:Y:S02]  /*1c360*/  WARPGROUP.DEPBAR.LE gsb0, 0x0 ;  /* 0x00008000000079c5 */ /* 0x000fe40000010000 */
[----:B----4-:R-:W-:Y:S02]  /*1c370*/  F2FP.F16.F32.PACK_AB R216, R241, R240 ;  /* 0x000000f0f1d8723e */ /* 0x010fe400000000ff */
[----:B------:R-:W-:Y:S02]  /*1c380*/  F2FP.F16.F32.PACK_AB R217, R237, R235 ;  /* 0x000000ebedd9723e */ /* 0x000fe400000000ff */
[----:B------:R-:W-:Y:S02]  /*1c390*/  F2FP.F16.F32.PACK_AB R218, R244, R242 ;  /* 0x000000f2f4da723e */ /* 0x000fe400000000ff */
[----:B-1----:R-:W-:-:S04]  /*1c3a0*/  F2FP.F16.F32.PACK_AB R219, R239, R238 ;  /* 0x000000eeefdb723e */ /* 0x002fc800000000ff */
[----:B------:R-:W-:-:S06]  /*1c3b0*/  WARPGROUP.ARRIVE ;  /* 0x00000000000079c5 */ /* 0x000fcc0000000000 */
[----:B------:R-:W-:Y:S01]  /*1c3c0*/  HGMMA.64x256x16.F32 R24, R216, gdesc[UR24], R24, gsb0 ;  /* 0x03e00018d8187df0 */ /* 0x000fe20008000818 */
[----:B------:R0:W1:Y:S02]  /*1c3d0*/  MUFU.EX2 R231, R10 ;  /* 0x0000000a00e77308 */ /* 0x0000640000000800 */
        /* <DEDUP_REMOVED lines=18> */
[----:B------:R0:W4:Y:S02]  /*1c500*/  MUFU.EX2 R221, R11 ;  /* 0x0000000b00dd7308 */ /* 0x0001240000000800 */
[----:B0-----:R-:W-:Y:S01]  /*1c510*/  FMUL R11, R10, 1.4426950216293334961 ;  /* 0x3fb8aa3b0a0b7820 */ /* 0x001fe20000400000 */
[----:B------:R-:W-:-:S04]  /*1c520*/  FFMA R10, R223, R19, -R16 ;  /* 0x00000013df0a7223 */ /* 0x000fc80000000810 */
[----:B------:R-:W-:Y:S01]  /*1c530*/  FMUL R10, R10, 1.4426950216293334961 ;  /* 0x3fb8aa3b0a0a7820 */ /* 0x000fe20000400000 */
[----:B------:R-:W-:Y:S08]  /*1c540*/  MUFU.EX2 R222, R11 ;  /* 0x0000000b00de7308 */ /* 0x000ff00000000800 */
[----:B------:R-:W0:Y:S01]  /*1c550*/  MUFU.EX2 R223, R10 ;  /* 0x0000000a00df7308 */ /* 0x000e220000000800 */
[----:B------:R-:W-:-:S02]  /*1c560*/  WARPGROUP.DEPBAR.LE gsb0, 0x0 ;  /* 0x00008000000079c5 */ /* 0x000fc40000010000 */
[----:B--2---:R-:W-:Y:S02]  /*1c570*/  F2FP.F16.F32.PACK_AB R216, R233, R232 ;  /* 0x000000e8e9d8723e */ /* 0x004fe400000000ff */
[----:B---3--:R-:W-:Y:S02]  /*1c580*/  F2FP.F16.F32.PACK_AB R217, R229, R227 ;  /* 0x000000e3e5d9723e */ /* 0x008fe400000000ff */
[----:B------:R-:W-:Y:S02]  /*1c590*/  F2FP.F16.F32.PACK_AB R218, R236, R234 ;  /* 0x000000eaecda723e */ /* 0x000fe400000000ff */
[----:B-1----:R-:W-:-:S04]  /*1c5a0*/  F2FP.F16.F32.PACK_AB R219, R231, R230 ;  /* 0x000000e6e7db723e */ /* 0x002fc800000000ff */
[----:B------:R-:W-:-:S06]  /*1c5b0*/  WARPGROUP.ARRIVE ;  /* 0x00000000000079c5 */ /* 0x000fcc0000000000 */
[----:B------:R-:W-:Y:S01]  /*1c5c0*/  HGMMA.64x256x16.F32 R24, R216, gdesc[UR28], R24, gsb0 ;  /* 0x03e0001cd8187df0 */ /* 0x000fe20008000818 */
[----:B------:R1:W-:Y:S04]  /*1c5d0*/  STL [R1+0x200], R20 ;  /* 0x0002001401007387 */ /* 0x0003e80000100800 */
[----:B------:R2:W-:Y:S04]  /*1c5e0*/  STL [R1+0xd20], R12 ;  /* 0x000d200c01007387 */ /* 0x0005e80000100800 */
[----:B------:R-:W-:Y:S04]  /*1c5f0*/  STL [R1+0xd28], R13 ;  /* 0x000d280d01007387 */ /* 0x000fe80000100800 */
[----:B------:R-:W-:Y:S04]  /*1c600*/  STL [R1+0xd24], R0 ;  /* 0x000d240001007387 */ /* 0x000fe80000100800 */
[----:B------:R-:W-:Y:S04]  /*1c610*/  STL [R1+0xd30], R18 ;  /* 0x000d301201007387 */ /* 0x000fe80000100800 */
[----:B------:R-:W-:Y:S01]  /*1c620*/  STL [R1+0xd2c], R8 ;  /* 0x000d2c0801007387 */ /* 0x000fe20000100800 */
[----:B------:R-:W-:-:S02]  /*1c630*/  WARPGROUP.DEPBAR.LE gsb0, 0x0 ;  /* 0x00008000000079c5 */ /* 0x000fc40000010000 */
[----:B----4-:R-:W-:Y:S02]  /*1c640*/  F2FP.F16.F32.PACK_AB R216, R225, R224 ;  /* 0x000000e0e1d8723e */ /* 0x010fe400000000ff */
[----:B------:R-:W-:Y:S02]  /*1c650*/  F2FP.F16.F32.PACK_AB R217, R221, R220 ;  /* 0x000000dcddd9723e */ /* 0x000fe400000000ff */
[----:B------:R-:W-:Y:S02]  /*1c660*/  F2FP.F16.F32.PACK_AB R218, R228, R226 ;  /* 0x000000e2e4da723e */ /* 0x000fe400000000ff */
[----:B0-----:R-:W-:-:S04]  /*1c670*/  F2FP.F16.F32.PACK_AB R219, R223, R222 ;  /* 0x000000dedfdb723e */ /* 0x001fc800000000ff */
[----:B------:R-:W-:-:S06]  /*1c680*/  WARPGROUP.ARRIVE ;  /* 0x00000000000079c5 */ /* 0x000fcc0000000000 */
[----:B------:R-:W-:Y:S01]  /*1c690*/  HGMMA.64x256x16.F32 R24, R216, gdesc[UR32], R24, gsb0 ;  /* 0x03e00020d8187df0 */ /* 0x000fe20008000818 */
[-C--:B------:R-:W-:Y:S01]  /*1c6a0*/  FMUL R11, R154, R19.reuse ;  /* 0x000000139a0b7220 */ /* 0x080fe20000400000 */
[-C--:B------:R-:W-:Y:S01]  /*1c6b0*/  FMUL R10, R155, R19.reuse ;  /* 0x000000139b0a7220 */ /* 0x080fe20000400000 */
[----:B------:R-:W-:Y:S01]  /*1c6c0*/  MOV R21, R14 ;  /* 0x0000000e00157202 */ /* 0x000fe20000000f00 */
[----:B------:R-:W-:-:S03]  /*1c6d0*/  FMUL R14, R158, R19 ;  /* 0x000000139e0e7220 */ /* 0x000fc60000400000 */
[----:B------:R-:W-:Y:S01]  /*1c6e0*/  FMNMX R10, R11, R10, !PT ;  /* 0x0000000a0b0a7209 */ /* 0x000fe20007800000 */
[----:B------:R-:W-:-:S03]  /*1c6f0*/  FMUL R11, R159, R19 ;  /* 0x000000139f0b7220 */ /* 0x000fc60000400000 */
[----:B------:R-:W-:Y:S01]  /*1c700*/  FMNMX R10, R14, R10, !PT ;  /* 0x0000000a0e0a7209 */ /* 0x000fe20007800000 */
[----:B------:R-:W-:-:S03]  /*1c710*/  FMUL R14, R162, R19 ;  /* 0x00000013a20e7220 */ /* 0x000fc60000400000 */
[----:B------:R-:W-:Y:S01]  /*1c720*/  FMNMX R10, R11, R10, !PT ;  /* 0x0000000a0b0a7209 */ /* 0x000fe20007800000 */
[----:B------:R-:W-:-:S03]  /*1c730*/  FMUL R11, R163, R19 ;  /* 0x00000013a30b7220 */ /* 0x000fc60000400000 */
[----:B------:R-:W-:Y:S01]  /*1c740*/  FMNMX R10, R14, R10, !PT ;  /* 0x0000000a0e0a7209 */ /* 0x000fe20007800000 */
[-C--:B-1----:R-:W-:Y:S01]  /*1c750*/  FMUL R20, R166, R19.reuse ;  /* 0x00000013a6147220 */ /* 0x082fe20000400000 */
[-C--:B------:R-:W-:Y:S02]  /*1c760*/  FMUL R14, R152, R19.reuse ;  /* 0x00000013980e7220 */ /* 0x080fe40000400000 */
[----:B------:R-:W-:Y:S01]  /*1c770*/  FMNMX R10, R11, R10, !PT ;  /* 0x0000000a0b0a7209 */ /* 0x000fe20007800000 */
[----:B------:R-:W-:Y:S01]  /*1c780*/  FMUL R11, R153, R19 ;  /* 0x00000013990b7220 */ /* 0x000fe20000400000 */
[----:B--2---:R-:W-:Y:S01]  /*1c790*/  MOV R12, R15 ;  /* 0x0000000f000c7202 */ /* 0x004fe20000000f00 */
[-C--:B------:R-:W-:Y:S01]  /*1c7a0*/  FMUL R15, R167, R19.reuse ;  /* 0x00000013a70f7220 */ /* 0x080fe20000400000 */
[----:B------:R-:W-:Y:S02]  /*1c7b0*/  WARPGROUP.DEPBAR.LE gsb0, 0x0 ;  /* 0x00008000000079c5 */ /* 0x000fe40000010000 */
[----:B------:R-:W-:Y:S04]  /*1c7c0*/  STL.64 [R1], R24 ;  /* 0x0000001801007387 */ /* 0x000fe80000100a00 */
        /* <DEDUP_REMOVED lines=62> */
[----:B------:R0:W-:Y:S04]  /*1cbb0*/  STL.64 [R1+0x1f8], R150 ;  /* 0x0001f89601007387 */ /* 0x0001e80000100a00 */
[----:B0-----:R-:W2:Y:S04]  /*1cbc0*/  LDL.LU.64 R150, [R1+0xf30] ;  /* 0x000f300001967983 */ /* 0x001ea80000300a00 */
[----:B------:R-:W3:Y:S04]  /*1cbd0*/  LDL.LU.64 R148, [R1+0xf28] ;  /* 0x000f280001947983 */ /* 0x000ee80000300a00 */
[----:B------:R-:W4:Y:S04]  /*1cbe0*/  LDL.LU.64 R146, [R1+0xf20] ;  /* 0x000f200001927983 */ /* 0x000f280000300a00 */
[----:B------:R-:W3:Y:S04]  /*1cbf0*/  LDL.LU.64 R144, [R1+0xf18] ;  /* 0x000f180001907983 */ /* 0x000ee80000300a00 */
[----:B------:R-:W2:Y:S04]  /*1cc00*/  LDL.LU.64 R142, [R1+0xf10] ;  /* 0x000f1000018e7983 */ /* 0x000ea80000300a00 */
        /* <DEDUP_REMOVED lines=59> */
[----:B------:R-:W2:Y:S04]  /*1cfc0*/  LDL.LU R8, [R1+0x4d0] ;  /* 0x0004d00001087983 */ /* 0x000ea80000300800 */
[----:B------:R-:W4:Y:S01]  /*1cfd0*/  LDL.LU R0, [R1+0x4d4] ;  /* 0x0004d40001007983 */ /* 0x000f220000300800 */
        /* <DEDUP_REMOVED lines=95> */
[----:B------:R-:W3:Y:S01]  /*1d5d0*/  LDL.LU R18, [R1+0x258] ;  /* 0x0002580001127983 */ /* 0x000ee20000300800 */
[----:B------:R-:W-:Y:S01]  /*1d5e0*/  FMNMX R10, R20, R10, !PT ;  /* 0x0000000a140a7209 */ /* 0x000fe20007800000 */
[----:B------:R-:W-:Y:S01]  /*1d5f0*/  FMUL R20, R204, R19 ;  /* 0x00000013cc147220 */ /* 0x000fe20000400000 */
[----:B------:R-:W-:Y:S01]  /*1d600*/  FMNMX R11, R14, R11, !PT ;  /* 0x0000000b0e0b7209 */ /* 0x000fe20007800000 */
[-C--:B------:R-:W-:Y:S01]  /*1d610*/  FMUL R15, R215, R19.reuse ;  /* 0x00000013d70f7220 */ /* 0x080fe20000400000 */
[----:B------:R-:W-:-:S02]  /*1d620*/  FMUL R14, R205, R19 ;  /* 0x00000013cd0e7220 */ /* 0x000fc40000400000 */
[----:B------:R-:W-:Y:S02]  /*1d630*/  FMNMX R11, R20, R11, !PT ;  /* 0x0000000b140b7209 */ /* 0x000fe40007800000 */
[----:B------:R-:W-:Y:S01]  /*1d640*/  FMNMX R10, R15, R10, !PT ;  /* 0x0000000a0f0a7209 */ /* 0x000fe20007800000 */
[----:B------:R-:W-:Y:S01]  /*1d650*/  FMUL R15, R208, R19 ;  /* 0x00000013d00f7220 */ /* 0x000fe20000400000 */
[----:B------:R-:W-:Y:S01]  /*1d660*/  FMNMX R11, R14, R11, !PT ;  /* 0x0000000b0e0b7209 */ /* 0x000fe20007800000 */
[----:B------:R-:W-:-:S03]  /*1d670*/  FMUL R14, R209, R19 ;  /* 0x00000013d10e7220 */ /* 0x000fc60000400000 */
[----:B------:R-:W-:Y:S01]  /*1d680*/  FMNMX R11, R15, R11, !PT ;  /* 0x0000000b0f0b7209 */ /* 0x000fe20007800000 */
[----:B------:R-:W-:-:S03]  /*1d690*/  FMUL R15, R212, R19 ;  /* 0x00000013d40f7220 */ /* 0x000fc60000400000 */
[----:B------:R-:W-:Y:S01]  /*1d6a0*/  FMNMX R11, R14, R11, !PT ;  /* 0x0000000b0e0b7209 */ /* 0x000fe20007800000 */
[----:B------:R-:W-:-:S03]  /*1d6b0*/  FMUL R14, R213, R19 ;  /* 0x00000013d50e7220 */ /* 0x000fc60000400000 */
[----:B------:R-:W-:-:S04]  /*1d6c0*/  FMNMX R11, R15, R11, !PT ;  /* 0x0000000b0f0b7209 */ /* 0x000fc80007800000 */
[----:B------:R-:W-:Y:S01]  /*1d6d0*/  FMNMX R11, R14, R11, !PT ;  /* 0x0000000b0e0b7209 */ /* 0x000fe20007800000 */
[----:B------:R-:W0:Y:S04]  /*1d6e0*/  SHFL.BFLY PT, R20, R10, 0x2, 0x1f ;  /* 0x0c401f000a147f89 */ /* 0x000e2800000e0000 */
[----:B------:R-:W1:Y:S01]  /*1d6f0*/  SHFL.BFLY PT, R14, R11, 0x2, 0x1f ;  /* 0x0c401f000b0e7f89 */ /* 0x000e6200000e0000 */
[----:B0-----:R-:W-:Y:S02]  /*1d700*/  FMNMX R10, R10, R20, !PT ;  /* 0x000000140a0a7209 */ /* 0x001fe40007800000 */
[----:B-1----:R-:W-:-:S03]  /*1d710*/  FMNMX R11, R11, R14, !PT ;  /* 0x0000000e0b0b7209 */ /* 0x002fc60007800000 */
[----:B------:R-:W0:Y:S04]  /*1d720*/  SHFL.BFLY PT, R15, R10, 0x1, 0x1f ;  /* 0x0c201f000a0f7f89 */ /* 0x000e2800000e0000 */
[----:B------:R-:W1:Y:S01]  /*1d730*/  SHFL.BFLY PT, R14, R11, 0x1, 0x1f ;  /* 0x0c201f000b0e7f89 */ /* 0x000e6200000e0000 */
[----:B0-----:R-:W-:Y:S02]  /*1d740*/  FMNMX R15, R10, R15, !PT ;  /* 0x0000000f0a0f7209 */ /* 0x001fe40007800000 */
[----:B-1----:R-:W-:Y:S02]  /*1d750*/  FMNMX R14, R11, R14, !PT ;  /* 0x0000000e0b0e7209 */ /* 0x002fe40007800000 */
[----:B--2---:R-:W-:Y:S02]  /*1d760*/  FMNMX R15, R15, R8, !PT ;  /* 0x000000080f0f7209 */ /* 0x004fe40007800000 */
[----:B----4-:R-:W-:-:S03]  /*1d770*/  FMNMX R14, R14, R0, !PT ;  /* 0x000000000e0e7209 */ /* 0x010fc60007800000 */
[----:B------:R-:W-:Y:S01]  /*1d780*/  FADD R11, -R15, R8 ;  /* 0x000000080f0b7221 */ /* 0x000fe20000000100 */
[-CC-:B------:R-:W-:Y:S01]  /*1d790*/  FFMA R158, R158, R19.reuse, -R15.reuse ;  /* 0x000000139e9e7223 */ /* 0x180fe2000000080f */
[-CC-:B------:R-:W-:Y:S01]  /*1d7a0*/  FFMA R159, R159, R19.reuse, -R15.reuse ;  /* 0x000000139f9f7223 */ /* 0x180fe2000000080f */
[-CC-:B------:R-:W-:Y:S01]  /*1d7b0*/  FFMA R154, R154, R19.reuse, -R15.reuse ;  /* 0x000000139a9a7223 */ /* 0x180fe2000000080f */
[----:B------:R-:W-:Y:S01]  /*1d7c0*/  FADD R10, -R14, R0 ;  /* 0x000000000e0a7221 */ /* 0x000fe20000000100 */
[-CC-:B------:R-:W-:Y:S01]  /*1d7d0*/  FFMA R157, R157, R19.reuse, -R14.reuse ;  /* 0x000000139d9d7223 */ /* 0x180fe2000000080e */
[-CC-:B------:R-:W-:Y:S01]  /*1d7e0*/  FFMA R155, R155, R19.reuse, -R15.reuse ;  /* 0x000000139b9b7223 */ /* 0x180fe2000000080f */
[----:B------:R-:W-:Y:S01]  /*1d7f0*/  FMUL R11, R11, 1.4426950216293334961 ;  /* 0x3fb8aa3b0b0b7820 */ /* 0x000fe20000400000 */
[-CC-:B------:R-:W-:Y:S01]  /*1d800*/  FFMA R152, R152, R19.reuse, -R14.reuse ;  /* 0x0000001398987223 */ /* 0x180fe2000000080e */
[-CC-:B------:R-:W-:Y:S01]  /*1d810*/  FFMA R153, R153, R19.reuse, -R14.reuse ;  /* 0x0000001399997223 */ /* 0x180fe2000000080e */
[-CC-:B------:R-:W-:Y:S01]  /*1d820*/  FFMA R156, R156, R19.reuse, -R14.reuse ;  /* 0x000000139c9c7223 */ /* 0x180fe2000000080e */
[----:B------:R-:W-:Y:S01]  /*1d830*/  FMUL R10, R10, 1.4426950216293334961 ;  /* 0x3fb8aa3b0a0a7820 */ /* 0x000fe20000400000 */
        /* <DEDUP_REMOVED lines=8> */
[----:B------:R-:W0:Y:S01]  /*1d8c0*/  MUFU.EX2 R11, R11 ;  /* 0x0000000b000b7308 */ /* 0x000e220000000800 */
[-CC-:B------:R-:W-:Y:S01]  /*1d8d0*/  FFMA R162, R162, R19.reuse, -R15.reuse ;  /* 0x00000013a2a27223 */ /* 0x180fe2000000080f */
[-CC-:B------:R-:W-:Y:S01]  /*1d8e0*/  FFMA R163, R163, R19.reuse, -R15.reuse ;  /* 0x00000013a3a37223 */ /* 0x180fe2000000080f */
[-CC-:B------:R-:W-:Y:S01]  /*1d8f0*/  FFMA R166, R166, R19.reuse, -R15.reuse ;  /* 0x00000013a6a67223 */ /* 0x180fe2000000080f */
[-CC-:B------:R-:W-:Y:S01]  /*1d900*/  FFMA R160, R160, R19.reuse, -R14.reuse ;  /* 0x00000013a0a07223 */ /* 0x180fe2000000080e */
[-CC-:B------:R-:W-:Y:S01]  /*1d910*/  FFMA R161, R161, R19.reuse, -R14.reuse ;  /* 0x00000013a1a17223 */ /* 0x180fe2000000080e */
[-CC-:B------:R-:W-:Y:S01]  /*1d920*/  FFMA R164, R164, R19.reuse, -R14.reuse ;  /* 0x00000013a4a47223 */ /* 0x180fe2000000080e */
[-CC-:B------:R-:W-:Y:S01]  /*1d930*/  FFMA R165, R165, R19.reuse, -R14.reuse ;  /* 0x00000013a5a57223 */ /* 0x180fe2000000080e */
[----:B------:R-:W3:Y:S01]  /*1d940*/  MUFU.EX2 R10, R10 ;  /* 0x0000000a000a7308 */ /* 0x000ee20000000800 */
[-CC-:B------:R-:W-:Y:S01]  /*1d950*/  FFMA R167, R167, R19.reuse, -R15.reuse ;  /* 0x00000013a7a77223 */ /* 0x180fe2000000080f */
[-CC-:B------:R-:W-:Y:S01]  /*1d960*/  FFMA R170, R170, R19.reuse, -R15.reuse ;  /* 0x00000013aaaa7223 */ /* 0x180fe2000000080f */
[-CC-:B------:R-:W-:Y:S01]  /*1d970*/  FFMA R171, R171, R19.reuse, -R15.reuse ;  /* 0x00000013abab7223 */ /* 0x180fe2000000080f */
[-CC-:B------:R-:W-:Y:S01]  /*1d980*/  FFMA R174, R174, R19.reuse, -R15.reuse ;  /* 0x00000013aeae7223 */ /* 0x180fe2000000080f */
[-CC-:B------:R-:W-:Y:S01]  /*1d990*/  FFMA R168, R168, R19.reuse, -R14.reuse ;  /* 0x00000013a8a87223 */ /* 0x180fe2000000080e */
[-CC-:B------:R-:W-:Y:S01]  /*1d9a0*/  FFMA R169, R169, R19.reuse, -R14.reuse ;  /* 0x00000013a9a97223 */ /* 0x180fe2000000080e */
[-CC-:B------:R-:W-:Y:S01]  /*1d9b0*/  FFMA R172, R172, R19.reuse, -R14.reuse ;  /* 0x00000013acac7223 */ /* 0x180fe2000000080e */
[----:B------:R-:W-:Y:S01]  /*1d9c0*/  MUFU.EX2 R216, R158 ;  /* 0x0000009e00d87308 */ /* 0x000fe20000000800 */
        /* <DEDUP_REMOVED lines=15> */
[----:B------:R-:W1:Y:S01]  /*1dac0*/  MUFU.EX2 R22, R155 ;  /* 0x0000009b00167308 */ /* 0x000e620000000800 */
        /* <DEDUP_REMOVED lines=23> */
[----:B------:R1:W2:Y:S01]  /*1dc40*/  MUFU.EX2 R23, R153 ;  /* 0x0000009900177308 */ /* 0x0002a20000000800 */
[-CC-:B------:R-:W-:Y:S01]  /*1dc50*/  FFMA R211, R211, R19.reuse, -R15.reuse ;  /* 0x00000013d3d37223 */ /* 0x180fe2000000080f */
[-C--:B------:R-:W-:Y:S01]  /*1dc60*/  FFMA R214, R214, R19.reuse, -R15 ;  /* 0x00000013d6d67223 */ /* 0x080fe2000000080f */
[-CC-:B------:R-:W-:Y:S01]  /*1dc70*/  FFMA R208, R208, R19.reuse, -R14.reuse ;  /* 0x00000013d0d07223 */ /* 0x180fe2000000080e */
[-CC-:B------:R-:W-:Y:S01]  /*1dc80*/  FFMA R209, R209, R19.reuse, -R14.reuse ;  /* 0x00000013d1d17223 */ /* 0x180fe2000000080e */
[-CC-:B------:R-:W-:Y:S01]  /*1dc90*/  FFMA R212, R212, R19.reuse, -R14.reuse ;  /* 0x00000013d4d47223 */ /* 0x180fe2000000080e */
[----:B------:R-:W-:Y:S01]  /*1dca0*/  FFMA R213, R213, R19, -R14 ;  /* 0x00000013d5d57223 */ /* 0x000fe2000000080e */
[----:B------:R-:W4:Y:S01]  /*1dcb0*/  LDL.LU R8, [R1+0x260] ;  /* 0x0002600001087983 */ /* 0x000f220000300800 */
[----:B------:R-:W-:Y:S08]  /*1dcc0*/  MUFU.EX2 R20, R156 ;  /* 0x0000009c00147308 */ /* 0x000ff00000000800 */
[----:B------:R-:W2:Y:S01]  /*1dcd0*/  MUFU.EX2 R157, R157 ;  /* 0x0000009d009d7308 */ /* 0x000ea20000000800 */
[-C--:B0-----:R-:W-:Y:S01]  /*1dce0*/  FMUL R26, R26, R11.reuse ;  /* 0x0000000b1a1a7220 */ /* 0x081fe20000400000 */
        /* <DEDUP_REMOVED lines=63> */
[-C--:B---3--:R-:W-:Y:S01]  /*1e0e0*/  FMUL R24, R24, R10.reuse ;  /* 0x0000000a18187220 */ /* 0x088fe20000400000 */
        /* <DEDUP_REMOVED lines=63> */
[----:B-1----:R-:W-:-:S02]  /*1e4e0*/  F2FP.F16.F32.PACK_AB R153, R22, R217 ;  /* 0x000000d91699723e */ /* 0x002fc400000000ff */
[----:B--2---:R-:W-:Y:S02]  /*1e4f0*/  F2FP.F16.F32.PACK_AB R152, R23, R158 ;  /* 0x0000009e1798723e */ /* 0x004fe400000000ff */
[----:B------:R-:W-:Y:S01]  /*1e500*/  F2FP.F16.F32.PACK_AB R155, R159, R216 ;  /* 0x000000d89f9b723e */ /* 0x000fe200000000ff */
[----:B------:R-:W-:Y:S01]  /*1e510*/  FMUL R162, R162, 1.4426950216293334961 ;  /* 0x3fb8aa3ba2a27820 */ /* 0x000fe20000400000 */
[----:B------:R-:W-:Y:S01]  /*1e520*/  F2FP.F16.F32.PACK_AB R154, R157, R20 ;  /* 0x000000149d9a723e */ /* 0x000fe200000000ff */
[----:B------:R-:W-:Y:S01]  /*1e530*/  FMUL R163, R163, 1.4426950216293334961 ;  /* 0x3fb8aa3ba3a37820 */ /* 0x000fe20000400000 */
[----:B------:R-:W-:Y:S01]  /*1e540*/  FMUL R166, R166, 1.4426950216293334961 ;  /* 0x3fb8aa3ba6a67820 */ /* 0x000fe20000400000 */
[----:B------:R-:W-:Y:S01]  /*1e550*/  FMUL R160, R160, 1.4426950216293334961 ;  /* 0x3fb8aa3ba0a07820 */ /* 0x000fe20000400000 */
[----:B------:R-:W-:Y:S01]  /*1e560*/  WARPGROUP.ARRIVE ;  /* 0x00000000000079c5 */ /* 0x000fe20000000000 */
[----:B------:R-:W-:Y:S01]  /*1e570*/  FMUL R161, R161, 1.4426950216293334961 ;  /* 0x3fb8aa3ba1a17820 */ /* 0x000fe20000400000 */
[----:B------:R-:W-:Y:S01]  /*1e580*/  FMUL R164, R164, 1.4426950216293334961 ;  /* 0x3fb8aa3ba4a47820 */ /* 0x000fe20000400000 */
[----:B------:R-:W-:Y:S01]  /*1e590*/  FMUL R165, R165, 1.4426950216293334961 ;  /* 0x3fb8aa3ba5a57820 */ /* 0x000fe20000400000 */
[----:B------:R-:W-:Y:S01]  /*1e5a0*/  FMUL R167, R167, 1.4426950216293334961 ;  /* 0x3fb8aa3ba7a77820 */ /* 0x000fe20000400000 */
[----:B------:R-:W-:Y:S01]  /*1e5b0*/  FMUL R170, R170, 1.4426950216293334961 ;  /* 0x3fb8aa3baaaa7820 */ /* 0x000fe20000400000 */
[----:B------:R-:W-:Y:S01]  /*1e5c0*/  HGMMA.64x256x16.F32 R24, R152, gdesc[UR52], R24, gsb0 ;  /* 0x03e0003498187df0 */ /* 0x000fe20008000818 */
[----:B------:R-:W-:Y:S01]  /*1e5d0*/  MUFU.EX2 R162, R162 ;  /* 0x000000a200a27308 */ /* 0x000fe20000000800 */
[----:B------:R-:W-:Y:S01]  /*1e5e0*/  FMUL R171, R171, 1.4426950216293334961 ;  /* 0x3fb8aa3babab7820 */ /* 0x000fe20000400000 */
[----:B------:R-:W-:Y:S01]  /*1e5f0*/  FMUL R174, R174, 1.4426950216293334961 ;  /* 0x3fb8aa3baeae7820 */ /* 0x000fe20000400000 */
[----:B------:R-:W-:Y:S01]  /*1e600*/  FMUL R168, R168, 1.4426950216293334961 ;  /* 0x3fb8aa3ba8a87820 */ /* 0x000fe20000400000 */
[----:B------:R-:W-:Y:S01]  /*1e610*/  FMUL R169, R169, 1.4426950216293334961 ;  /* 0x3fb8aa3ba9a97820 */ /* 0x000fe20000400000 */
[----:B------:R-:W-:Y:S01]  /*1e620*/  FMUL R172, R172, 1.4426950216293334961 ;  /* 0x3fb8aa3bacac7820 */ /* 0x000fe20000400000 */
[----:B------:R-:W-:Y:S01]  /*1e630*/  FMUL R173, R173, 1.4426950216293334961 ;  /* 0x3fb8aa3badad7820 */ /* 0x000fe20000400000 */
[----:B------:R-:W-:Y:S01]  /*1e640*/  FMUL R175, R175, 1.4426950216293334961 ;  /* 0x3fb8aa3bafaf7820 */ /* 0x000fe20000400000 */
        /* <DEDUP_REMOVED lines=37> */
[----:B------:R-:W-:Y:S01]  /*1e8a0*/  FFMA R19, R215, R19, -R15 ;  /* 0x00000013d7137223 */ /* 0x000fe2000000080f */
[----:B------:R-:W-:Y:S01]  /*1e8b0*/  FMUL R210, R210, 1.4426950216293334961 ;  /* 0x3fb8aa3bd2d27820 */ /* 0x000fe20000400000 */
[----:B------:R-:W-:Y:S01]  /*1e8c0*/  FMUL R211, R211, 1.4426950216293334961 ;  /* 0x3fb8aa3bd3d37820 */ /* 0x000fe20000400000 */
[----:B------:R-:W1:Y:S01]  /*1e8d0*/  MUFU.EX2 R165, R165 ;  /* 0x000000a500a57308 */ /* 0x000e620000000800 */
[----:B------:R-:W-:Y:S01]  /*1e8e0*/  FMUL R214, R214, 1.4426950216293334961 ;  /* 0x3fb8aa3bd6d67820 */ /* 0x000fe20000400000 */
[----:B------:R-:W-:Y:S01]  /*1e8f0*/  FMUL R208, R208, 1.4426950216293334961 ;  /* 0x3fb8aa3bd0d07820 */ /* 0x000fe20000400000 */
[----:B------:R-:W-:Y:S01]  /*1e900*/  FMUL R209, R209, 1.4426950216293334961 ;  /* 0x3fb8aa3bd1d17820 */ /* 0x000fe20000400000 */
[----:B------:R-:W-:Y:S01]  /*1e910*/  FMUL R212, R212, 1.4426950216293334961 ;  /* 0x3fb8aa3bd4d47820 */ /* 0x000fe20000400000 */
[----:B------:R-:W-:Y:S01]  /*1e920*/  FMUL R213, R213, 1.4426950216293334961 ;  /* 0x3fb8aa3bd5d57820 */ /* 0x000fe20000400000 */
[----:B------:R-:W2:Y:S02]  /*1e930*/  LDL.LU R13, [R1+0x254] ;  /* 0x00025400010d7983 */ /* 0x000ea40000300800 */
[----:B------:R-:W3:Y:S08]  /*1e940*/  MUFU.EX2 R167, R167 ;  /* 0x000000a700a77308 */ /* 0x000ef00000000800 */
[----:B------:R-:W-:Y:S08]  /*1e950*/  MUFU.EX2 R170, R170 ;  /* 0x000000aa00aa7308 */ /* 0x000ff00000000800 */
[----:B------:R-:W-:Y:S08]  /*1e960*/  MUFU.EX2 R171, R171 ;  /* 0x000000ab00ab7308 */ /* 0x000ff00000000800 */
[----:B------:R-:W-:Y:S08]  /*1e970*/  MUFU.EX2 R174, R174 ;  /* 0x000000ae00ae7308 */ /* 0x000ff00000000800 */
[----:B------:R-:W-:Y:S08]  /*1e980*/  MUFU.EX2 R168, R168 ;  /* 0x000000a800a87308 */ /* 0x000ff00000000800 */
[----:B------:R-:W4:Y:S08]  /*1e990*/  MUFU.EX2 R169, R169 ;  /* 0x000000a900a97308 */ /* 0x000f300000000800 */
[----:B------:R-:W-:Y:S08]  /*1e9a0*/  MUFU.EX2 R172, R172 ;  /* 0x000000ac00ac7308 */ /* 0x000ff00000000800 */
[----:B------:R-:W4:Y:S01]  /*1e9b0*/  MUFU.EX2 R173, R173 ;  /* 0x000000ad00ad7308 */ /* 0x000f220000000800 */
[----:B------:R-:W-:-:S02]  /*1e9c0*/  WARPGROUP.DEPBAR.LE gsb0, 0x0 ;  /* 0x00008000000079c5 */ /* 0x000fc40000010000 */
[----:B0-----:R-:W-:-:S05]  /*1e9d0*/  F2FP.F16.F32.PACK_AB R152, R161, R160 ;  /* 0x000000a0a198723e */ /* 0x001fca00000000ff */
[----:B------:R-:W0:Y:S01]  /*1e9e0*/  MUFU.EX2 R175, R175 ;  /* 0x000000af00af7308 */ /* 0x000e220000000800 */
[----:B------:R-:W-:-:S07]  /*1e9f0*/  F2FP.F16.F32.PACK_AB R153, R163, R162 ;  /* 0x000000a2a399723e */ /* 0x000fce00000000ff */
[----:B------:R-:W-:Y:S01]  /*1ea00*/  MUFU.EX2 R178, R178 ;  /* 0x000000b200b27308 */ /* 0x000fe20000000800 */
[----:B-1----:R-:W-:-:S07]  /*1ea10*/  F2FP.F16.F32.PACK_AB R154, R165, R164 ;  /* 0x000000a4a59a723e */ /* 0x002fce00000000ff */
[----:B------:R-:W-:Y:S01]  /*1ea20*/  MUFU.EX2 R179, R179 ;  /* 0x000000b300b37308 */ /* 0x000fe20000000800 */
[----:B---3--:R-:W-:-:S07]  /*1ea30*/  F2FP.F16.F32.PACK_AB R155, R167, R166 ;  /* 0x000000a6a79b723e */ /* 0x008fce00000000ff */
[----:B------:R-:W-:Y:S01]  /*1ea40*/  MUFU.EX2 R182, R182 ;  /* 0x000000b600b67308 */ /* 0x000fe20000000800 */
[----:B------:R-:W-:-:S07]  /*1ea50*/  WARPGROUP.ARRIVE ;  /* 0x00000000000079c5 */ /* 0x000fce0000000000 */
[----:B------:R-:W-:Y:S01]  /*1ea60*/  MUFU.EX2 R176, R176 ;  /* 0x000000b000b07308 */ /* 0x000fe20000000800 */
[----:B------:R-:W-:Y:S07]  /*1ea70*/  HGMMA.64x256x16.F32 R24, R152, gdesc[UR4], R24, gsb0 ;  /* 0x03e0000498187df0 */ /* 0x000fee0008000818 */
[----:B------:R-:W1:Y:S08]  /*1ea80*/  MUFU.EX2 R177, R177 ;  /* 0x000000b100b17308 */ /* 0x000e700000000800 */
[----:B------:R-:W-:Y:S08]  /*1ea90*/  MUFU.EX2 R180, R180 ;  /* 0x000000b400b47308 */ /* 0x000ff00000000800 */
[----:B------:R-:W3:Y:S08]  /*1eaa0*/  MUFU.EX2 R181, R181 ;  /* 0x000000b500b57308 */ /* 0x000ef00000000800 */
[----:B------:R-:W3:Y:S08]  /*1eab0*/  MUFU.EX2 R183, R183 ;  /* 0x000000b700b77308 */ /* 0x000ef00000000800 */
[----:B------:R-:W-:Y:S08]  /*1eac0*/  MUFU.EX2 R186, R186 ;  /* 0x000000ba00ba7308 */ /* 0x000ff00000000800 */
[----:B------:R-:W-:Y:S08]  /*1ead0*/  MUFU.EX2 R187, R187 ;  /* 0x000000bb00bb7308 */ /* 0x000ff00000000800 */
[----:B------:R-:W-:Y:S08]  /*1eae0*/  MUFU.EX2 R190, R190 ;  /* 0x000000be00be7308 */ /* 0x000ff00000000800 */
[----:B------:R-:W-:Y:S08]  /*1eaf0*/  MUFU.EX2 R184, R184 ;  /* 0x000000b800b87308 */ /* 0x000ff00000000800 */
[----:B------:R-:W3:Y:S08]  /*1eb00*/  MUFU.EX2 R185, R185 ;  /* 0x000000b900b97308 */ /* 0x000ef00000000800 */
        /* <DEDUP_REMOVED lines=9> */
[----:B------:R-:W2:Y:S08]  /*1eba0*/  MUFU.EX2 R197, R197 ;  /* 0x000000c500c57308 */ /* 0x000eb00000000800 */
[----:B------:R-:W2:Y:S08]  /*1ebb0*/  MUFU.EX2 R199, R199 ;  /* 0x000000c700c77308 */ /* 0x000eb00000000800 */
[----:B------:R-:W-:Y:S08]  /*1ebc0*/  MUFU.EX2 R202, R202 ;  /* 0x000000ca00ca7308 */ /* 0x000ff00000000800 */
[----:B------:R-:W-:Y:S08]  /*1ebd0*/  MUFU.EX2 R203, R203 ;  /* 0x000000cb00cb7308 */ /* 0x000ff00000000800 */
[----:B------:R-:W-:Y:S08]  /*1ebe0*/  MUFU.EX2 R206, R206 ;  /* 0x000000ce00ce7308 */ /* 0x000ff00000000800 */
[----:B------:R-:W-:Y:S08]  /*1ebf0*/  MUFU.EX2 R200, R200 ;  /* 0x000000c800c87308 */ /* 0x000ff00000000800 */
[----:B------:R-:W2:Y:S08]  /*1ec00*/  MUFU.EX2 R201, R201 ;  /* 0x000000c900c97308 */ /* 0x000eb00000000800 */
[----:B------:R-:W-:Y:S08]  /*1ec10*/  MUFU.EX2 R204, R204 ;  /* 0x000000cc00cc7308 */ /* 0x000ff00000000800 */
[----:B------:R-:W2:Y:S08]  /*1ec20*/  MUFU.EX2 R205, R205 ;  /* 0x000000cd00cd7308 */ /* 0x000eb00000000800 */
[----:B------:R-:W2:Y:S01]  /*1ec30*/  MUFU.EX2 R207, R207 ;  /* 0x000000cf00cf7308 */ /* 0x000ea20000000800 */
[----:B------:R-:W-:Y:S01]  /*1ec40*/  MOV R156, R12 ;  /* 0x0000000c009c7202 */ /* 0x000fe20000000f00 */
[----:B------:R-:W-:Y:S01]  /*1ec50*/  FMUL R19, R19, 1.4426950216293334961 ;  /* 0x3fb8aa3b13137820 */ /* 0x000fe20000400000 */
[----:B------:R-:W2:Y:S04]  /*1ec60*/  LDL.LU R0, [R1+0x25c] ;  /* 0x00025c0001007983 */ /* 0x000ea80000300800 */
[----:B------:R-:W2:Y:S01]  /*1ec70*/  LDL.LU R12, [R1+0x250] ;  /* 0x00025000010c7983 */ /* 0x000ea20000300800 */
[----:B------:R-:W-:Y:S03]  /*1ec80*/  MUFU.EX2 R210, R210 ;  /* 0x000000d200d27308 */ /* 0x000fe60000000800 */
[----:B------:R-:W2:Y:S04]  /*1ec90*/  LDL.LU R218, [R1+0x200] ;  /* 0x0002000001da7983 */ /* 0x000ea80000300800 */
[----:B------:R-:W2:Y:S01]  /*1eca0*/  LDL.LU R219, [R1+0x218] ;  /* 0x0002180001db7983 */ /* 0x000ea20000300800 */
[----:B------:R-:W-:Y:S03]  /*1ecb0*/  MUFU.EX2 R211, R211 ;  /* 0x000000d300d37308 */ /* 0x000fe60000000800 */
[----:B------:R-:W2:Y:S01]  /*1ecc0*/  LDL.LU R215, [R1+0x214] ;  /* 0x0002140001d77983 */ /* 0x000ea20000300800 */
[----:B------:R-:W-:-:S02]  /*1ecd0*/  WARPGROUP.DEPBAR.LE gsb0, 0x0 ;  /* 0x00008000000079c5 */ /* 0x000fc40000010000 */
[----:B----4-:R-:W-:Y:S02]  /*1ece0*/  F2FP.F16.F32.PACK_AB R152, R169, R168 ;  /* 0x000000a8a998723e */ /* 0x010fe400000000ff */
[----:B------:R-:W-:Y:S02]  /*1ecf0*/  F2FP.F16.F32.PACK_AB R153, R171, R170 ;  /* 0x000000aaab99723e */ /* 0x000fe400000000ff */
[----:B------:R-:W-:Y:S02]  /*1ed00*/  F2FP.F16.F32.PACK_AB R154, R173, R172 ;  /* 0x000000acad9a723e */ /* 0x000fe400000000ff */
[----:B0-----:R-:W-:-:S04]  /*1ed10*/  F2FP.F16.F32.PACK_AB R155, R175, R174 ;  /* 0x000000aeaf9b723e */ /* 0x001fc800000000ff */
[----:B------:R-:W-:-:S06]  /*1ed20*/  WARPGROUP.ARRIVE ;  /* 0x00000000000079c5 */ /* 0x000fcc0000000000 */
[----:B------:R-:W-:Y:S03]  /*1ed30*/  HGMMA.64x256x16.F32 R24, R152, gdesc[UR8], R24, gsb0 ;  /* 0x03e0000898187df0 */ /* 0x000fe60008000818 */
[----:B------:R-:W-:Y:S02]  /*1ed40*/  WARPGROUP.DEPBAR.LE gsb0, 0x0 ;  /* 0x00008000000079c5 */ /* 0x000fe40000010000 */
[----:B-1----:R-:W-:Y:S02]  /*1ed50*/  F2FP.F16.F32.PACK_AB R152, R177, R176 ;  /* 0x000000b0b198723e */ /* 0x002fe400000000ff */
[----:B------:R-:W-:Y:S02]  /*1ed60*/  F2FP.F16.F32.PACK_AB R153, R179, R178 ;  /* 0x000000b2b399723e */ /* 0x000fe400000000ff */
[----:B---3--:R-:W-:Y:S02]  /*1ed70*/  F2FP.F16.F32.PACK_AB R154, R181, R180 ;  /* 0x000000b4b59a723e */ /* 0x008fe400000000ff */
[----:B------:R-:W-:-:S04]  /*1ed80*/  F2FP.F16.F32.PACK_AB R155, R183, R182 ;  /* 0x000000b6b79b723e */ /* 0x000fc800000000ff */
[----:B------:R-:W-:-:S13]  /*1ed90*/  WARPGROUP.ARRIVE ;  /* 0x00000000000079c5 */ /* 0x000fda0000000000 */
[----:B------:R-:W-:Y:S03]  /*1eda0*/  HGMMA.64x256x16.F32 R24, R152, gdesc[UR12], R24, gsb0 ;  /* 0x03e0000c98187df0 */ /* 0x000fe60008000818 */
[----:B------:R-:W-:Y:S02]  /*1edb0*/  WARPGROUP.DEPBAR.LE gsb0, 0x0 ;  /* 0x00008000000079c5 */ /* 0x000fe40000010000 */
[----:B------:R-:W-:Y:S02]  /*1edc0*/  F2FP.F16.F32.PACK_AB R152, R185, R184 ;  /* 0x000000b8b998723e */ /* 0x000fe400000000ff */
[----:B------:R-:W-:Y:S02]  /*1edd0*/  F2FP.F16.F32.PACK_AB R153, R187, R186 ;  /* 0x000000babb99723e */ /* 0x000fe400000000ff */
[----:B------:R-:W-:Y:S02]  /*1ede0*/  F2FP.F16.F32.PACK_AB R154, R189, R188 ;  /* 0x000000bcbd9a723e */ /* 0x000fe400000000ff */
[----:B------:R-:W-:-:S04]  /*1edf0*/  F2FP.F16.F32.PACK_AB R155, R191, R190 ;  /* 0x000000bebf9b723e */ /* 0x000fc800000000ff */
[----:B------:R-:W-:-:S13]  /*1ee00*/  WARPGROUP.ARRIVE ;  /* 0x00000000000079c5 */ /* 0x000fda0000000000 */
[----:B------:R-:W-:Y:S03]  /*1ee10*/  HGMMA.64x256x16.F32 R24, R152, gdesc[UR20], R24, gsb0 ;  /* 0x03e0001498187df0 */ /* 0x000fe60008000818 */
[----:B------:R-:W-:Y:S02]  /*1ee20*/  WARPGROUP.DEPBAR.LE gsb0, 0x0 ;  /* 0x00008000000079c5 */ /* 0x000fe40000010000 */
[----:B------:R-:W-:Y:S02]  /*1ee30*/  F2FP.F16.F32.PACK_AB R152, R193, R192 ;  /* 0x000000c0c198723e */ /* 0x000fe400000000ff */
[----:B------:R-:W-:Y:S02]  /*1ee40*/  F2FP.F16.F32.PACK_AB R153, R195, R194 ;  /* 0x000000c2c399723e */ /* 0x000fe400000000ff */
[----:B--2---:R-:W-:Y:S02]  /*1ee50*/  F2FP.F16.F32.PACK_AB R154, R197, R196 ;  /* 0x000000c4c59a723e */ /* 0x004fe400000000ff */
[----:B------:R-:W-:-:S04]  /*1ee60*/  F2FP.F16.F32.PACK_AB R155, R199, R198 ;  /* 0x000000c6c79b723e */ /* 0x000fc800000000ff */
[----:B------:R-:W-:-:S13]  /*1ee70*/  WARPGROUP.ARRIVE ;  /* 0x00000000000079c5 */ /* 0x000fda0000000000 */
[----:B------:R-:W-:Y:S01]  /*1ee80*/  HGMMA.64x256x16.F32 R24, R152, gdesc[UR24], R24, gsb0 ;  /* 0x03e0001898187df0 */ /* 0x000fe20008000818 */
[----:B------:R-:W-:Y:S08]  /*1ee90*/  MUFU.EX2 R214, R214 ;  /* 0x000000d600d67308 */ /* 0x000ff00000000800 */
[----:B------:R-:W-:Y:S08]  /*1eea0*/  MUFU.EX2 R208, R208 ;  /* 0x000000d000d07308 */ /* 0x000ff00000000800 */
[----:B------:R-:W0:Y:S08]  /*1eeb0*/  MUFU.EX2 R209, R209 ;  /* 0x000000d100d17308 */ /* 0x000e300000000800 */
[----:B------:R-:W-:Y:S08]  /*1eec0*/  MUFU.EX2 R212, R212 ;  /* 0x000000d400d47308 */ /* 0x000ff00000000800 */
[----:B------:R-:W1:Y:S01]  /*1eed0*/  MUFU.EX2 R213, R213 ;  /* 0x000000d500d57308 */ /* 0x000e620000000800 */
[----:B------:R-:W-:-:S02]  /*1eee0*/  WARPGROUP.DEPBAR.LE gsb0, 0x0 ;  /* 0x00008000000079c5 */ /* 0x000fc40000010000 */
[----:B------:R-:W-:Y:S02]  /*1eef0*/  F2FP.F16.F32.PACK_AB R152, R201, R200 ;  /* 0x000000c8c998723e */ /* 0x000fe400000000ff */
[----:B------:R-:W-:Y:S02]  /*1ef00*/  F2FP.F16.F32.PACK_AB R153, R203, R202 ;  /* 0x000000cacb99723e */ /* 0x000fe400000000ff */
[----:B------:R-:W-:Y:S02]  /*1ef10*/  F2FP.F16.F32.PACK_AB R154, R205, R204 ;  /* 0x000000cccd9a723e */ /* 0x000fe400000000ff */
[----:B------:R-:W-:-:S04]  /*1ef20*/  F2FP.F16.F32.PACK_AB R155, R207, R206 ;  /* 0x000000cecf9b723e */ /* 0x000fc800000000ff */
[----:B------:R-:W-:-:S06]  /*1ef30*/  WARPGROUP.ARRIVE ;  /* 0x00000000000079c5 */ /* 0x000fcc0000000000 */
[----:B------:R-:W-:Y:S03]  /*1ef40*/  HGMMA.64x256x16.F32 R24, R152, gdesc[UR28], R24, gsb0 ;  /* 0x03e0001c98187df0 */ /* 0x000fe60008000818 */
[----:B------:R-:W-:Y:S02]  /*1ef50*/  WARPGROUP.DEPBAR.LE gsb0, 0x0 ;  /* 0x00008000000079c5 */ /* 0x000fe40000010000 */
[----:B------:R-:W-:Y:S02]  /*1ef60*/  MOV R155, R156 ;  /* 0x0000009c009b7202 */ /* 0x000fe40000000f00 */
[----:B------:R2:W3:Y:S01]  /*1ef70*/  MUFU.EX2 R156, R19 ;  /* 0x00000013009c7308 */ /* 0x0004e20000000800 */
[----:B0-----:R-:W-:Y:S02]  /*1ef80*/  F2FP.F16.F32.PACK_AB R152, R209, R208 ;  /* 0x000000d0d198723e */ /* 0x001fe400000000ff */
[----:B------:R-:W-:-:S02]  /*1ef90*/  F2FP.F16.F32.PACK_AB R153, R211, R210 ;  /* 0x000000d2d399723e */ /* 0x000fc400000000ff */
[----:B-1----:R-:W-:Y:S02]  /*1efa0*/  F2FP.F16.F32.PACK_AB R154, R213, R212 ;  /* 0x000000d4d59a723e */ /* 0x002fe400000000ff */
[----:B--2---:R-:W-:Y:S02]  /*1efb0*/  MOV R19, R155 ;  /* 0x0000009b00137202 */ /* 0x004fe40000000f00 */
[----:B---3--:R-:W-:-:S04]  /*1efc0*/  F2FP.F16.F32.PACK_AB R155, R156, R214 ;  /* 0x000000d69c9b723e */ /* 0x008fc800000000ff */
[----:B------:R-:W-:-:S08]  /*1efd0*/  WARPGROUP.ARRIVE ;  /* 0x00000000000079c5 */ /* 0x000fd00000000000 */
[----:B------:R-:W-:Y:S01]  /*1efe0*/  HGMMA.64x256x16.F32 R24, R152, gdesc[UR32], R24, gsb0 ;  /* 0x03e0002098187df0 */ /* 0x000fe20008000818 */
[----:B------:R-:W-:Y:S02]  /*1eff0*/  FADD R19, R19, R21 ;  /* 0x0000001513137221 */ /* 0x000fe40000000000 */
[----:B------:R-:W-:Y:S02]  /*1f000*/  WARPGROUP.DEPBAR.LE gsb0, 0x0 ;  /* 0x00008000000079c5 */ /* 0x000fe40000010000 */
[----:B------:R-:W2:Y:S04]  /*1f010*/  LDL.LU R152, [R1+0x248] ;  /* 0x0002480001987983 */ /* 0x000ea80000300800 */
[----:B------:R-:W3:Y:S04]  /*1f020*/  LDL.LU R153, [R1+0x224] ;  /* 0x0002240001997983 */ /* 0x000ee80000300800 */
[----:B------:R-:W4:Y:S04]  /*1f030*/  LDL.LU R154, [R1+0x24c] ;  /* 0x00024c00019a7983 */ /* 0x000f280000300800 */
[----:B------:R-:W4:Y:S04]  /*1f040*/  LDL.LU R155, [R1+0x23c] ;  /* 0x00023c00019b7983 */ /* 0x000f280000300800 */
[----:B------:R-:W2:Y:S01]  /*1f050*/  LDL.LU R21, [R1+0xd34] ;  /* 0x000d340001157983 */ /* 0x000ea20000300800 */
[----:B------:R-:W-:Y:S01]  /*1f060*/  FADD R19, R8, R19 ;  /* 0x0000001308137221 */ /* 0x000fe20000000000 */
[----:B------:R-:W-:Y:S01]  /*1f070*/  FADD R22, R217, R22 ;  /* 0x00000016d9167221 */ /* 0x000fe20000000000 */
[----:B------:R-:W-:-:S02]  /*1f080*/  FADD R23, R158, R23 ;  /* 0x000000179e177221 */ /* 0x000fc40000000000 */
[----:B------:R-:W-:Y:S01]  /*1f090*/  FADD R19, R0, R19 ;  /* 0x0000001300137221 */ /* 0x000fe20000000000 */
[----:B------:R-:W-:Y:S01]  /*1f0a0*/  FADD R22, R216, R22 ;  /* 0x00000016d8167221 */ /* 0x000fe20000000000 */
[----:B------:R-:W-:Y:S01]  /*1f0b0*/  FADD R23, R20, R23 ;  /* 0x0000001714177221 */ /* 0x000fe20000000000 */
[----:B--2---:R-:W-:Y:S02]  /*1f0c0*/  FADD R21, R18, R21 ;  /* 0x0000001512157221 */ /* 0x004fe40000000000 */
[----:B------:R-:W2:Y:S02]  /*1f0d0*/  LDL.LU R18, [R1+0xd30] ;  /* 0x000d300001127983 */ /* 0x000ea40000300800 */
[----:B------:R-:W-:Y:S02]  /*1f0e0*/  FADD R21, R13, R21 ;  /* 0x000000150d157221 */ /* 0x000fe40000000000 */
[----:B------:R-:W2:Y:S04]  /*1f0f0*/  LDL.LU R8, [R1+0xd2c] ;  /* 0x000d2c0001087983 */ /* 0x000ea80000300800 */
[----:B------:R-:W3:Y:S01]  /*1f100*/  LDL.LU R217, [R1+0x238] ;  /* 0x0002380001d97983 */ /* 0x000ee20000300800 */
[----:B------:R-:W-:-:S03]  /*1f110*/  FADD R21, R12, R21 ;  /* 0x000000150c157221 */ /* 0x000fc60000000000 */
[----:B------:R-:W2:Y:S04]  /*1f120*/  LDL.LU R13, [R1+0xd28] ;  /* 0x000d2800010d7983 */ /* 0x000ea80000300800 */
[----:B------:R-:W4:Y:S04]  /*1f130*/  LDL.LU R158, [R1+0x244] ;  /* 0x00024400019e7983 */ /* 0x000f280000300800 */
[----:B------:R-:W2:Y:S04]  /*1f140*/  LDL.LU R0, [R1+0xd24] ;  /* 0x000d240001007983 */ /* 0x000ea80000300800 */
[----:B------:R-:W3:Y:S04]  /*1f150*/  LDL.LU R216, [R1+0x234] ;  /* 0x0002340001d87983 */ /* 0x000ee80000300800 */
[----:B------:R-:W2:Y:S04]  /*1f160*/  LDL.LU R12, [R1+0xd20] ;  /* 0x000d2000010c7983 */ /* 0x000ea80000300800 */
[----:B------:R-:W4:Y:S01]  /*1f170*/  LDL.LU R20, [R1+0x240] ;  /* 0x0002400001147983 */ /* 0x000f220000300800 */
[----:B---3--:R-:W-:Y:S01]  /*1f180*/  FADD R21, R216, R21 ;  /* 0x00000015d8157221 */ /* 0x008fe20000000000 */
[----:B----4-:R-:W-:Y:S01]  /*1f190*/  FADD R20, R20, R19 ;  /* 0x0000001314147221 */ /* 0x010fe20000000000 */
[----:B------:R-:W-:Y:S01]  /*1f1a0*/  FADD R19, R159, R22 ;  /* 0x000000169f137221 */ /* 0x000fe20000000000 */
[----:B------:R-:W-:Y:S01]  /*1f1b0*/  FADD R22, R157, R23 ;  /* 0x000000179d167221 */ /* 0x000fe20000000000 */
[----:B------:R-:W-:Y:S01]  /*1f1c0*/  FADD R21, R217, R21 ;  /* 0x00000015d9157221 */ /* 0x000fe20000000000 */
[----:B------:R-:W-:-:S02]  /*1f1d0*/  FADD R23, R158, R20 ;  /* 0x000000149e177221 */ /* 0x000fc40000000000 */
[----:B------:R-:W-:Y:S01]  /*1f1e0*/  FADD R20, R160, R22 ;  /* 0x00000016a0147221 */ /* 0x000fe20000000000 */
[----:B------:R-:W-:Y:S01]  /*1f1f0*/  FADD R21, R153, R21 ;  /* 0x0000001599157221 */ /* 0x000fe20000000000 */
[----:B------:R-:W-:-:S03]  /*1f200*/  FADD R22, R152, R23 ;  /* 0x0000001798167221 */ /* 0x000fc60000000000 */
[----:B------:R-:W-:Y:S01]  /*1f210*/  FADD R21, R155, R21 ;  /* 0x000000159b157221 */ /* 0x000fe20000000000 */
[----:B------:R-:W-:Y:S01]  /*1f220*/  FADD R22, R154, R22 ;  /* 0x000000169a167221 */ /* 0x000fe20000000000 */
[----:B------:R-:W-:Y:S01]  /*1f230*/  FADD R19, R162, R19 ;  /* 0x00000013a2137221 */ /* 0x000fe20000000000 */
[----:B------:R-:W-:Y:S01]  /*1f240*/  FADD R20, R161, R20 ;  /* 0x00000014a1147221 */ /* 0x000fe20000000000 */
[----:B------:R-:W-:Y:S01]  /*1f250*/  FADD R21, R218, R21 ;  /* 0x00000015da157221 */ /* 0x000fe20000000000 */
[----:B------:R-:W-:Y:S01]  /*1f260*/  FADD R22, R215, R22 ;  /* 0x00000016d7167221 */ /* 0x000fe20000000000 */
[----:B------:R-:W0:Y:S02]  /*1f270*/  LDC R155, c[0x0][0x280] ;  /* 0x0000a000ff9b7b82 */ /* 0x000e240000000800 */
[----:B--2---:R-:W-:Y:S01]  /*1f280*/  FADD R21, R12, R21 ;  /* 0x000000150c157221 */ /* 0x004fe20000000000 */
[----:B------:R-:W-:Y:S01]  /*1f290*/  FADD R22, R219, R22 ;  /* 0x00000016db167221 */ /* 0x000fe20000000000 */
[----:B------:R-:W2:Y:S02]  /*1f2a0*/  LDL.LU R12, [R1+0xd1c] ;  /* 0x000d1c00010c7983 */ /* 0x000ea40000300800 */
[----:B------:R-:W-:Y:S01]  /*1f2b0*/  FADD R21, R18, R21 ;  /* 0x0000001512157221 */ /* 0x000fe20000000000 */
[----:B------:R-:W-:-:S02]  /*1f2c0*/  FADD R22, R13, R22 ;  /* 0x000000160d167221 */ /* 0x000fc40000000000 */
[----:B------:R-:W3:Y:S01]  /*1f2d0*/  LDL.LU R13, [R1+0xd18] ;  /* 0x000d1800010d7983 */ /* 0x000ee20000300800 */
[----:B------:R-:W-:Y:S01]  /*1f2e0*/  FADD R21, R8, R21 ;  /* 0x0000001508157221 */ /* 0x000fe20000000000 */
[----:B------:R-:W-:Y:S02]  /*1f2f0*/  FADD R22, R0, R22 ;  /* 0x0000001600167221 */ /* 0x000fe40000000000 */
[----:B------:R1:W5:Y:S01]  /*1f300*/  LDL.LU R18, [R1+0xd14] ;  /* 0x000d140001127983 */ /* 0x0003620000300800 */
[----:B------:R-:W-:Y:S01]  /*1f310*/  FADD R21, R251, R21 ;  /* 0x00000015fb157221 */ /* 0x000fe20000000000 */
[----:B------:R-:W-:Y:S02]  /*1f320*/  FADD R22, R9, R22 ;  /* 0x0000001609167221 */ /* 0x000fe40000000000 */
[----:B------:R-:W4:Y:S01]  /*1f330*/  LDL.LU R0, [R1+0xd10] ;  /* 0x000d100001007983 */ /* 0x000f220000300800 */
[----:B------:R-:W-:Y:S01]  /*1f340*/  FADD R21, R6, R21 ;  /* 0x0000001506157221 */ /* 0x000fe20000000000 */
[----:B------:R-:W-:-:S02]  /*1f350*/  FADD R22, R4, R22 ;  /* 0x0000001604167221 */ /* 0x000fc40000000000 */
[----:B------:R1:W5:Y:S01]  /*1f360*/  LDL.LU R8, [R1+0xd0c] ;  /* 0x000d0c0001087983 */ /* 0x0003620000300800 */
[----:B------:R-:W-:Y:S01]  /*1f370*/  FADD R21, R2, R21 ;  /* 0x0000001502157221 */ /* 0x000fe20000000000 */
[----:B------:R-:W-:Y:S02]  /*1f380*/  FADD R22, R7, R22 ;  /* 0x0000001607167221 */ /* 0x000fe40000000000 */
[----:B------:R1:W5:Y:S04]  /*1f390*/  LDL.LU R9, [R1+0xd08] ;  /* 0x000d080001097983 */ /* 0x0003680000300800 */
[----:B------:R-:W4:Y:S01]  /*1f3a0*/  LDL.LU R4, [R1+0xd04] ;  /* 0x000d040001047983 */ /* 0x000f220000300800 */
[----:B------:R-:W-:-:S03]  /*1f3b0*/  FADD R22, R3, R22 ;  /* 0x0000001603167221 */ /* 0x000fc60000000000 */
[----:B------:R1:W5:Y:S01]  /*1f3c0*/  LDL.LU R6, [R1+0xd00] ;  /* 0x000d000001067983 */ /* 0x0003620000300800 */
[----:B------:R-:W-:-:S03]  /*1f3d0*/  FADD R21, R5, R21 ;  /* 0x0000001505157221 */ /* 0x000fc60000000000 */
[----:B------:R1:W5:Y:S04]  /*1f3e0*/  LDL.LU R7, [R1+0xcfc] ;  /* 0x000cfc0001077983 */ /* 0x0003680000300800 */
[----:B------:R1:W5:Y:S04]  /*1f3f0*/  LDL.LU R2, [R1+0xcf8] ;  /* 0x000cf80001027983 */ /* 0x0003680000300800 */
[----:B------:R1:W5:Y:S04]  /*1f400*/  LDL.LU R3, [R1+0xcf4] ;  /* 0x000cf40001037983 */ /* 0x0003680000300800 */
[----:B------:R-:W4:Y:S04]  /*1f410*/  LDL.LU R5, [R1+0xcf0] ;  /* 0x000cf00001057983 */ /* 0x000f280000300800 */
[----:B------:R-:W3:Y:S04]  /*1f420*/  LDL.LU R162, [R1+0x4dc] ;  /* 0x0004dc0001a27983 */ /* 0x000ee80000300800 */
[----:B------:R-:W2:Y:S04]  /*1f430*/  LDL.LU R161, [R1+0x594] ;  /* 0x0005940001a17983 */ /* 0x000ea80000300800 */
[----:B------:R-:W4:Y:S04]  /*1f440*/  LDL.LU R160, [R1+0x590] ;  /* 0x0005900001a07983 */ /* 0x000f280000300800 */
[----:B------:R-:W4:Y:S04]  /*1f450*/  LDL.LU R159, [R1+0x598] ;  /* 0x00059800019f7983 */ /* 0x000f280000300800 */
[----:B------:R-:W4:Y:S04]  /*1f460*/  LDL.LU R158, [R1+0x4d8] ;  /* 0x0004d800019e7983 */ /* 0x000f280000300800 */
[----:B------:R-:W4:Y:S01]  /*1f470*/  LDL R157, [R1+0x59c] ;  /* 0x00059c00019d7983 */ /* 0x000f220000100800 */
[----:B------:R-:W-:Y:S01]  /*1f480*/  FADD R19, R163, R19 ;  /* 0x00000013a3137221 */ /* 0x000fe20000000000 */
[----:B------:R-:W-:-:S03]  /*1f490*/  FADD R20, R164, R20 ;  /* 0x00000014a4147221 */ /* 0x000fc60000000000 */
        /* <DEDUP_REMOVED lines=77> */
[----:B------:R-:W-:-:S02]  /*1f970*/  FADD R20, R228, R22 ;  /* 0x00000016e4147221 */ /* 0x000fc40000000000 */
[----:B------:R-:W-:Y:S01]  /*1f980*/  FADD R21, R212, R21 ;  /* 0x00000015d4157221 */ /* 0x000fe20000000000 */
[----:B------:R-:W-:Y:S01]  /*1f990*/  FADD R22, R214, R19 ;  /* 0x00000013d6167221 */ /* 0x000fe20000000000 */
[----:B------:R-:W-:Y:S02]  /*1f9a0*/  FADD R19, R223, R23 ;  /* 0x00000017df137221 */ /* 0x000fe40000000000 */
[----:B------:R-:W-:Y:S01]  /*1f9b0*/  FADD R152, R213, R21 ;  /* 0x00000015d5987221 */ /* 0x000fe20000000000 */
[----:B------:R-:W-:Y:S01]  /*1f9c0*/  FADD R22, R156, R22 ;  /* 0x000000169c167221 */ /* 0x000fe20000000000 */
[----:B------:R-:W0:Y:S04]  /*1f9d0*/  SHFL.BFLY PT, R23, R20, 0x2, 0x1f ;  /* 0x0c401f0014177f89 */ /* 0x000e2800000e0000 */
[----:B------:R-:W1:Y:S04]  /*1f9e0*/  SHFL.BFLY PT, R21, R19, 0x2, 0x1f ;  /* 0x0c401f0013157f89 */ /* 0x000e6800000e0000 */
[----:B------:R-:W1:Y:S04]  /*1f9f0*/  SHFL.BFLY PT, R153, R22, 0x2, 0x1f ;  /* 0x0c401f0016997f89 */ /* 0x000e6800000e0000 */
[----:B------:R-:W1:Y:S01]  /*1fa00*/  SHFL.BFLY PT, R154, R152, 0x2, 0x1f ;  /* 0x0c401f00989a7f89 */ /* 0x000e6200000e0000 */
[----:B0-----:R-:W-:Y:S01]  /*1fa10*/  FADD R23, R20, R23 ;  /* 0x0000001714177221 */ /* 0x001fe20000000000 */
[----:B-1----:R-:W-:Y:S01]  /*1fa20*/  FADD R21, R19, R21 ;  /* 0x0000001513157221 */ /* 0x002fe20000000000 */
[----:B------:R-:W-:-:S03]  /*1fa30*/  FADD R19, R22, R153 ;  /* 0x0000009916137221 */ /* 0x000fc60000000000 */
[----:B------:R-:W0:Y:S01]  /*1fa40*/  SHFL.BFLY PT, R153, R23, 0x1, 0x1f ;  /* 0x0c201f0017997f89 */ /* 0x000e2200000e0000 */
[----:B------:R-:W-:-:S03]  /*1fa50*/  FADD R20, R152, R154 ;  /* 0x0000009a98147221 */ /* 0x000fc60000000000 */
[----:B------:R-:W1:Y:S04]  /*1fa60*/  SHFL.BFLY PT, R22, R21, 0x1, 0x1f ;  /* 0x0c201f0015167f89 */ /* 0x000e6800000e0000 */
[----:B------:R-:W1:Y:S04]  /*1fa70*/  SHFL.BFLY PT, R152, R19, 0x1, 0x1f ;  /* 0x0c201f0013987f89 */ /* 0x000e6800000e0000 */
[----:B------:R-:W1:Y:S01]  /*1fa80*/  SHFL.BFLY PT, R154, R20, 0x1, 0x1f ;  /* 0x0c201f00149a7f89 */ /* 0x000e6200000e0000 */
[----:B0-----:R-:W-:Y:S01]  /*1fa90*/  FADD R23, R23, R153 ;  /* 0x0000009917177221 */ /* 0x001fe20000000000 */
[----:B-1----:R-:W-:Y:S01]  /*1faa0*/  FADD R21, R21, R22 ;  /* 0x0000001615157221 */ /* 0x002fe20000000000 */
[----:B------:R-:W-:Y:S01]  /*1fab0*/  FADD R19, R19, R152 ;  /* 0x0000009813137221 */ /* 0x000fe20000000000 */
[----:B------:R-:W-:Y:S01]  /*1fac0*/  FADD R20, R20, R154 ;  /* 0x0000009a14147221 */ /* 0x000fe20000000000 */
[----:B---3--:R-:W-:Y:S01]  /*1fad0*/  FFMA R162, R13, R162, R23 ;  /* 0x000000a20da27223 */ /* 0x008fe20000000017 */
[----:B--2---:R-:W-:-:S04]  /*1fae0*/  FFMA R161, R12, R161, R21 ;  /* 0x000000a10ca17223 */ /* 0x004fc80000000015 */
[----:B------:R0:W-:Y:S01]  /*1faf0*/  STL [R1+0x4dc], R162 ;  /* 0x0004dca201007387 */ /* 0x0001e20000100800 */
[----:B----4-:R-:W-:Y:S01]  /*1fb00*/  FFMA R160, R11, R160, R19 ;  /* 0x000000a00ba07223 */ /* 0x010fe20000000013 */
[----:B------:R-:W-:Y:S01]  /*1fb10*/  FFMA R159, R10, R159, R20 ;  /* 0x0000009f0a9f7223 */ /* 0x000fe20000000014 */
[----:B------:R-:W-:-:S05]  /*1fb20*/  IADD3 R158, R158, 0x80, RZ ;  /* 0x000000809e9e7810 */ /* 0x000fca0007ffe0ff */
[----:B------:R0:W-:Y:S04]  /*1fb30*/  STL [R1+0x4d8], R158 ;  /* 0x0004d89e01007387 */ /* 0x0001e80000100800 */
[----:B------:R0:W-:Y:S04]  /*1fb40*/  STL [R1+0x594], R161 ;  /* 0x000594a101007387 */ /* 0x0001e80000100800 */
[----:B------:R0:W-:Y:S04]  /*1fb50*/  STL [R1+0x590], R160 ;  /* 0x000590a001007387 */ /* 0x0001e80000100800 */
[----:B------:R0:W-:Y:S04]  /*1fb60*/  STL [R1+0x598], R159 ;  /* 0x0005989f01007387 */ /* 0x0001e80000100800 */
[----:B------:R0:W-:Y:S04]  /*1fb70*/  STL [R1+0x4cc], R16 ;  /* 0x0004cc1001007387 */ /* 0x0001e80000100800 */
[----:B------:R0:W-:Y:S04]  /*1fb80*/  STL [R1+0x4c8], R17 ;  /* 0x0004c81101007387 */ /* 0x0001e80000100800 */
[----:B------:R0:W-:Y:S04]  /*1fb90*/  STL [R1+0x4d0], R15 ;  /* 0x0004d00f01007387 */ /* 0x0001e80000100800 */
[----:B------:R0:W-:Y:S01]  /*1fba0*/  STL [R1+0x4d4], R14 ;  /* 0x0004d40e01007387 */ /* 0x0001e20000100800 */
[----:B------:R-:W-:-:S02]  /*1fbb0*/  ISETP.GE.AND P0, PT, R158, R155, PT ;  /* 0x0000009b9e00720c */ /* 0x000fc40003f06270 */
[----:B------:R-:W-:Y:S02]  /*1fbc0*/  LEA R4, R5, R4, 0x7 ;  /* 0x0000000405047211 */ /* 0x000fe400078e38ff */
[----:B------:R-:W-:Y:S02]  /*1fbd0*/  LEA R0, R157, R0, 0x7 ;  /* 0x000000009d007211 */ /* 0x000fe400078e38ff */
[----:B------:R-:W-:Y:S02]  /*1fbe0*/  MOV R12, R16 ;  /* 0x00000010000c7202 */ /* 0x000fe40000000f00 */
[----:B------:R-:W-:Y:S02]  /*1fbf0*/  MOV R13, R17 ;  /* 0x00000011000d7202 */ /* 0x000fe40000000f00 */
[----:B------:R-:W-:Y:S02]  /*1fc00*/  MOV R10, R15 ;  /* 0x0000000f000a7202 */ /* 0x000fe40000000f00 */
[----:B------:R-:W-:Y:S01]  /*1fc10*/  MOV R11, R14 ;  /* 0x0000000e000b7202 */ /* 0x000fe20000000f00 */
[----:B0-----:R-:W-:Y:S06]  /*1fc20*/  @!P0 BRA `(.L_x_1) ;  /* 0xfffffee400f48947 */ /* 0x001fec000383ffff */
.L_x_0:
[----:B------:R-:W2:Y:S04]  /*1fc30*/  LDL.LU R14, [R1+0x590] ;  /* 0x00059000010e7983 */ /* 0x000ea80000300800 */
[----:B------:R-:W3:Y:S04]  /*1fc40*/  LDL.LU R15, [R1+0x598] ;  /* 0x00059800010f7983 */ /* 0x000ee80000300800 */
[----:B------:R-:W4:Y:S04]  /*1fc50*/  LDL.LU R16, [R1+0x594] ;  /* 0x0005940001107983 */ /* 0x000f280000300800 */
[----:B------:R-:W-:Y:S04]  /*1fc60*/  STL [R1+0xcfc], R13 ;  /* 0x000cfc0d01007387 */ /* 0x000fe80000100800 */
[----:B------:R-:W-:Y:S04]  /*1fc70*/  STL [R1+0xcf8], R12 ;  /* 0x000cf80c01007387 */ /* 0x000fe80000100800 */
[----:B------:R0:W-:Y:S04]  /*1fc80*/  STL [R1+0xcf4], R11 ;  /* 0x000cf40b01007387 */ /* 0x0001e80000100800 */
[----:B------:R1:W-:Y:S04]  /*1fc90*/  STL [R1+0xcf0], R10 ;  /* 0x000cf00a01007387 */ /* 0x0003e80000100800 */
[----:B------:R-:W3:Y:S01]  /*1fca0*/  LDL.LU R4, [R1+0x4dc] ;  /* 0x0004dc0001047983 */ /* 0x000ee20000300800 */
[----:B-----5:R-:W-:Y:S01]  /*1fcb0*/  FMUL R3, R26, 0.25 ;  /* 0x3e8000001a037820 */ /* 0x020fe20000400000 */
[----:B------:R-:W-:Y:S01]  /*1fcc0*/  BAR.SYNC.DEFER_BLOCKING 0x0 ;  /* 0x0000000000007b1d */ /* 0x000fe20000010000 */
[----:B--2---:R-:W-:-:S02]  /*1fcd0*/  MOV R5, R14 ;  /* 0x0000000e00057202 */ /* 0x004fc40000000f00 */
[----:B------:R-:W-:Y:S02]  /*1fce0*/  MOV R14, 0x3dc6b27f ;  /* 0x3dc6b27f000e7802 */ /* 0x000fe40000000f00 */
[C---:B------:R-:W-:Y:S02]  /*1fcf0*/  FSETP.GT.AND P3, PT, |R5|.reuse, 8.50705917302346158658e+37, PT ;  /* 0x7e8000000500780b */ /* 0x040fe40003f64200 */
[----:B------:R-:W-:Y:S02]  /*1fd00*/  FSETP.GEU.AND P4, PT, R5, 1.175494350822287508e-38, PT ;  /* 0x008000000500780b */ /* 0x000fe40003f8e000 */
[----:B------:R-:W-:Y:S01]  /*1fd10*/  FSEL R26, R3, R26, P3 ;  /* 0x0000001a031a7208 */ /* 0x000fe20001800000 */
[C---:B---3--:R-:W-:Y:S01]  /*1fd20*/  FMUL R2, R4.reuse, 8388608 ;  /* 0x4b00000004027820 */ /* 0x048fe20000400000 */
[----:B------:R-:W-:-:S04]  /*1fd30*/  FSETP.GEU.AND P0, PT, R4, 1.175494350822287508e-38, PT ;  /* 0x008000000400780b */ /* 0x000fc80003f0e000 */
[----:B------:R-:W-:-:S04]  /*1fd40*/  FSEL R2, R2, R4, !P0 ;  /* 0x0000000402027208 */ /* 0x000fc80004000000 */
[----:B------:R-:W-:-:S04]  /*1fd50*/  IADD3 R0, R2, -0x3f3504f3, RZ ;  /* 0xc0cafb0d02007810 */ /* 0x000fc80007ffe0ff */
[----:B------:R-:W-:-:S04]  /*1fd60*/  LOP3.LUT R0, R0, 0xff800000, RZ, 0xc0, !PT ;  /* 0xff80000000007812 */ /* 0x000fc800078ec0ff */
[-C--:B------:R-:W-:Y:S02]  /*1fd70*/  IADD3 R3, R2, -R0.reuse, RZ ;  /* 0x8000000002037210 */ /* 0x080fe40007ffe0ff */
[----:B------:R-:W-:-:S03]  /*1fd80*/  I2FP.F32.S32 R6, R0 ;  /* 0x0000000000067245 */ /* 0x000fc60000201400 */
[----:B------:R-:W-:Y:S01]  /*1fd90*/  FADD R0, R3, -1 ;  /* 0xbf80000003007421 */ /* 0x000fe20000000000 */
[----:B------:R-:W-:Y:S02]  /*1fda0*/  FSEL R3, RZ, -23, P0 ;  /* 0xc1b80000ff037808 */ /* 0x000fe40000000000 */
[----:B------:R-:W-:-:S03]  /*1fdb0*/  ISETP.GE.U32.AND P0, PT, R2, 0x7f800000, PT ;  /* 0x7f8000000200780c */ /* 0x000fc60003f06070 */
[----:B------:R-:W-:Y:S01]  /*1fdc0*/  FFMA.FTZ R6, R6, 1.1920928955078125e-07, R3 ;  /* 0x3400000006067823 */ /* 0x000fe20000010003 */
[----:B------:R-:W-:-:S04]  /*1fdd0*/  FFMA.FTZ R3, R0, R14, -0.16845393180847167969 ;  /* 0xbe2c7f3000037423 */ /* 0x000fc8000001000e */
[----:B------:R-:W-:-:S04]  /*1fde0*/  FFMA.FTZ R3, R0, R3, 0.1716887056827545166 ;  /* 0x3e2fcf2a00037423 */ /* 0x000fc80000010003 */
[----:B------:R-:W-:-:S04]  /*1fdf0*/  FFMA.FTZ R3, R0, R3, -0.17900948226451873779 ;  /* 0xbe374e4300037423 */ /* 0x000fc80000010003 */
[----:B------:R-:W-:-:S04]  /*1fe00*/  FFMA.FTZ R3, R0, R3, 0.20512372255325317383 ;  /* 0x3e520bf400037423 */ /* 0x000fc80000010003 */
[----:B------:R-:W-:-:S04]  /*1fe10*/  FFMA.FTZ R3, R0, R3, -0.24046532809734344482 ;  /* 0xbe763c8b00037423 */ /* 0x000fc80000010003 */
[----:B------:R-:W-:-:S04]  /*1fe20*/  FFMA.FTZ R3, R0, R3, 0.28857114911079406738 ;  /* 0x3e93bf9900037423 */ /* 0x000fc80000010003 */
[----:B------:R-:W-:-:S04]  /*1fe30*/  FFMA.FTZ R3, R0, R3, -0.36067417263984680176 ;  /* 0xbeb8aa4900037423 */ /* 0x000fc80000010003 */
[----:B------:R-:W-:-:S04]  /*1fe40*/  FFMA.FTZ R3, R0, R3, 0.48089820146560668945 ;  /* 0x3ef6384a00037423 */ /* 0x000fc80000010003 */
[----:B------:R-:W-:-:S04]  /*1fe50*/  FFMA.FTZ R3, R0, R3, -0.72134751081466674805 ;  /* 0xbf38aa3b00037423 */ /* 0x000fc80000010003 */
[----:B------:R-:W-:-:S04]  /*1fe60*/  FMUL R3, R0, R3 ;  /* 0x0000000300037220 */ /* 0x000fc80000400000 */
[----:B------:R-:W-:-:S04]  /*1fe70*/  FMUL R3, R0, R3 ;  /* 0x0000000300037220 */ /* 0x000fc80000400000 */
[----:B------:R-:W-:Y:S01]  /*1fe80*/  FFMA.FTZ R0, R0, 1.4426950216293334961, R3 ;  /* 0x3fb8aa3b00007823 */ /* 0x000fe20000010003 */
[----:B----4-:R-:W-:-:S03]  /*1fe90*/  MOV R3, R16 ;  /* 0x0000001000037202 */ /* 0x010fc60000000f00 */
[----:B------:R-:W-:Y:S01]  /*1fea0*/  FADD R222, R6, R0 ;  /* 0x0000000006de7221 */ /* 0x000fe20000000000 */
[C---:B------:R-:W-:Y:S01]  /*1feb0*/  FSETP.GEU.AND P1, PT, R3.reuse, 1.175494350822287508e-38, PT ;  /* 0x008000000300780b */ /* 0x040fe20003f2e000 */
[----:B------:R-:W-:Y:S01]  /*1fec0*/  FMUL R7, R3, 8388608 ;  /* 0x4b00000003077820 */ /* 0x000fe20000400000 */
[----:B------:R-:W-:-:S04]  /*1fed0*/  @P0 MOV R0, 0x7f800000 ;  /* 0x7f80000000000802 */ /* 0x000fc80000000f00 */
[----:B------:R-:W-:Y:S01]  /*1fee0*/  FSEL R7, R7, R3, !P1 ;  /* 0x0000000307077208 */ /* 0x000fe20004800000 */
[C---:B------:R-:W-:Y:S01]  /*1fef0*/  @P0 FFMA.FTZ R222, R2.reuse, R0, +INF ;  /* 0x7f80000002de0423 */ /* 0x040fe20000010000 */
[----:B------:R-:W-:Y:S02]  /*1ff00*/  FSETP.NEU.AND P0, PT, R2, RZ, PT ;  /* 0x000000ff0200720b */ /* 0x000fe40003f0d000 */
[C---:B------:R-:W-:Y:S02]  /*1ff10*/  IADD3 R0, R7.reuse, -0x3f3504f3, RZ ;  /* 0xc0cafb0d07007810 */ /* 0x040fe40007ffe0ff */
[----:B------:R-:W-:Y:S01]  /*1ff20*/  FSEL R2, RZ, -23, P1 ;  /* 0xc1b80000ff027808 */ /* 0x000fe20000800000 */
[----:B------:R2:W-:Y:S01]  /*1ff30*/  STL [R1+0xd00], R222 ;  /* 0x000d00de01007387 */ /* 0x0005e20000100800 */
[----:B------:R-:W-:Y:S02]  /*1ff40*/  LOP3.LUT R0, R0, 0xff800000, RZ, 0xc0, !PT ;  /* 0xff80000000007812 */ /* 0x000fe400078ec0ff */
[----:B------:R-:W-:-:S02]  /*1ff50*/  ISETP.GE.U32.AND P1, PT, R7, 0x7f800000, PT ;  /* 0x7f8000000700780c */ /* 0x000fc40003f26070 */
[CC--:B------:R-:W-:Y:S02]  /*1ff60*/  IADD3 R6, R7.reuse, -R0.reuse, RZ ;  /* 0x8000000007067210 */ /* 0x0c0fe40007ffe0ff */
[----:B------:R-:W-:Y:S02]  /*1ff70*/  I2FP.F32.S32 R0, R0 ;  /* 0x0000000000007245 */ /* 0x000fe40000201400 */
[----:B------:R-:W-:-:S03]  /*1ff80*/  FSETP.NEU.AND P2, PT, R7, RZ, PT ;  /* 0x000000ff0700720b */ /* 0x000fc60003f4d000 */
[----:B------:R-:W-:Y:S01]  /*1ff90*/  FFMA.FTZ R8, R0, 1.1920928955078125e-07, R2 ;  /* 0x3400000000087823 */ /* 0x000fe20000010002 */
[----:B------:R-:W-:-:S04]  /*1ffa0*/  FADD R0, R6, -1 ;  /* 0xbf80000006007421 */ /* 0x000fc80000000000 */
        /* <DEDUP_REMOVED lines=12> */
[----:B------:R-:W-:-:S03]  /*20070*/  MOV R2, R15 ;  /* 0x0000000f00027202 */ /* 0x000fc60000000f00 */
[----:B------:R-:W-:Y:S01]  /*20080*/  FADD R218, R8, R0 ;  /* 0x0000000008da7221 */ /* 0x000fe20000000000 */
[----:B------:R-:W-:Y:S01]  /*20090*/  @P1 MOV R0, 0x7f800000 ;  /* 0x7f80000000001802 */ /* 0x000fe20000000f00 */
[----:B------:R-:W-:-:S04]  /*200a0*/  FMUL R6, R2, 8388608 ;  /* 0x4b00000002067820 */ /* 0x000fc80000400000 */
[----:B------:R-:W-:Y:S01]  /*200b0*/  @P1 FFMA.FTZ R218, R7, R0, +INF ;  /* 0x7f80000007da1423 */ /* 0x000fe20000010000 */
[----:B------:R-:W-:-:S04]  /*200c0*/  FSETP.GEU.AND P1, PT, R2, 1.175494350822287508e-38, PT ;  /* 0x008000000200780b */ /* 0x000fc80003f2e000 */
[----:B------:R-:W-:Y:S01]  /*200d0*/  FSEL R6, R6, R2, !P1 ;  /* 0x0000000206067208 */ /* 0x000fe20004800000 */
[----:B------:R-:W-:Y:S01]  /*200e0*/  STL [R1+0xd04], R218 ;  /* 0x000d04da01007387 */ /* 0x000fe20000100800 */
[----:B------:R-:W-:Y:S02]  /*200f0*/  FSEL R7, RZ, -23, P1 ;  /* 0xc1b80000ff077808 */ /* 0x000fe40000800000 */
[C---:B------:R-:W-:Y:S02]  /*20100*/  IADD3 R0, R6.reuse, -0x3f3504f3, RZ ;  /* 0xc0cafb0d06007810 */ /* 0x040fe40007ffe0ff */
[----:B------:R-:W-:Y:S02]  /*20110*/  ISETP.GE.U32.AND P1, PT, R6, 0x7f800000, PT ;  /* 0x7f8000000600780c */ /* 0x000fe40003f26070 */
[----:B------:R-:W-:-:S04]  /*20120*/  LOP3.LUT R0, R0, 0xff800000, RZ, 0xc0, !PT ;  /* 0xff80000000007812 */ /* 0x000fc800078ec0ff */
[-C--:B------:R-:W-:Y:S02]  /*20130*/  IADD3 R8, R6, -R0.reuse, RZ ;  /* 0x8000000006087210 */ /* 0x080fe40007ffe0ff */
[----:B------:R-:W-:-:S05]  /*20140*/  I2FP.F32.S32 R0, R0 ;  /* 0x0000000000007245 */ /* 0x000fca0000201400 */
        /* <DEDUP_REMOVED lines=14> */
[----:B------:R-:W-:-:S03]  /*20230*/  FSEL R7, RZ, -23, P4 ;  /* 0xc1b80000ff077808 */ /* 0x000fc60002000000 */
[----:B------:R-:W-:Y:S01]  /*20240*/  FADD R214, R9, R0 ;  /* 0x0000000009d67221 */ /* 0x000fe20000000000 */
[----:B------:R-:W-:-:S05]  /*20250*/  @P1 MOV R0, 0x7f800000 ;  /* 0x7f80000000001802 */ /* 0x000fca0000000f00 */
[C---:B------:R-:W-:Y:S01]  /*20260*/  @P1 FFMA.FTZ R214, R6.reuse, R0, +INF ;  /* 0x7f80000006d61423 */ /* 0x040fe20000010000 */
[----:B------:R-:W-:Y:S01]  /*20270*/  FMUL R0, R5, 8388608 ;  /* 0x4b00000005007820 */ /* 0x000fe20000400000 */
[----:B------:R-:W-:-:S03]  /*20280*/  FSETP.NEU.AND P1, PT, R6, RZ, PT ;  /* 0x000000ff0600720b */ /* 0x000fc60003f2d000 */
[----:B------:R3:W-:Y:S01]  /*20290*/  STL [R1+0xd08], R214 ;  /* 0x000d08d601007387 */ /* 0x0007e20000100800 */
[----:B------:R-:W-:Y:S02]  /*202a0*/  FSEL R0, R0, R5, !P4 ;  /* 0x0000000500007208 */ /* 0x000fe40006000000 */
[C---:B------:R-:W-:Y:S01]  /*202b0*/  FSETP.GEU.AND P4, PT, |R5|.reuse, 1.175494350822287508e-38, PT ;  /* 0x008000000500780b */ /* 0x040fe20003f8e200 */
[----:B------:R-:W-:Y:S01]  /*202c0*/  @P3 FMUL R5, R5, 0.25 ;  /* 0x3e80000005053820 */ /* 0x000fe20000400000 */
[----:B------:R-:W-:-:S04]  /*202d0*/  IADD3 R6, R0, -0x3f3504f3, RZ ;  /* 0xc0cafb0d00067810 */ /* 0x000fc80007ffe0ff */
[----:B------:R-:W-:-:S04]  /*202e0*/  LOP3.LUT R6, R6, 0xff800000, RZ, 0xc0, !PT ;  /* 0xff80000006067812 */ /* 0x000fc800078ec0ff */
[-C--:B------:R-:W-:Y:S02]  /*202f0*/  IADD3 R8, R0, -R6.reuse, RZ ;  /* 0x8000000600087210 */ /* 0x080fe40007ffe0ff */
[----:B------:R-:W-:Y:S01]  /*20300*/  I2FP.F32.S32 R6, R6 ;  /* 0x0000000600067245 */ /* 0x000fe20000201400 */
[----:B------:R-:W-:Y:S01]  /*20310*/  @!P4 FMUL R5, R5, 16777216 ;  /* 0x4b8000000505c820 */ /* 0x000fe20000400000 */
[----:B------:R-:W-:Y:S01]  /*20320*/  FSETP.GT.AND P5, PT, |R3|, 8.50705917302346158658e+37, PT ;  /* 0x7e8000000300780b */ /* 0x000fe20003fa4200 */
[----:B------:R-:W-:Y:S02]  /*20330*/  @!P4 FMUL R26, R26, 16777216 ;  /* 0x4b8000001a1ac820 */ /* 0x000fe40000400000 */
[----:B------:R-:W-:Y:S01]  /*20340*/  FFMA.FTZ R9, R6, 1.1920928955078125e-07, R7 ;  /* 0x3400000006097823 */ /* 0x000fe20000010007 */
[----:B------:R-:W-:Y:S01]  /*20350*/  FADD R6, R8, -1 ;  /* 0xbf80000008067421 */ /* 0x000fe20000000000 */
[----:B------:R-:W0:Y:S03]  /*20360*/  MUFU.RCP R5, R5 ;  /* 0x0000000500057308 */ /* 0x000e260000001000 */
        /* <DEDUP_REMOVED lines=11> */
[----:B------:R-:W-:-:S04]  /*20420*/  FFMA.FTZ R6, R6, 1.4426950216293334961, R7 ;  /* 0x3fb8aa3b06067823 */ /* 0x000fc80000010007 */
[----:B------:R-:W-:Y:S01]  /*20430*/  FADD R207, R9, R6 ;  /* 0x0000000609cf7221 */ /* 0x000fe20000000000 */
[----:B------:R-:W-:-:S05]  /*20440*/  FMUL R6, R151, 0.25 ;  /* 0x3e80000097067820 */ /* 0x000fca0000400000 */
[----:B------:R-:W-:Y:S01]  /*20450*/  FSEL R151, R6, R151, P3 ;  /* 0x0000009706977208 */ /* 0x000fe20001800000 */
[----:B------:R-:W-:-:S04]  /*20460*/  FMUL R6, R150, 0.25 ;  /* 0x3e80000096067820 */ /* 0x000fc80000400000 */
[----:B------:R-:W-:Y:S01]  /*20470*/  @!P4 FMUL R151, R151, 16777216 ;  /* 0x4b8000009797c820 */ /* 0x000fe20000400000 */
[----:B------:R-:W-:Y:S01]  /*20480*/  FSEL R150, R6, R150, P3 ;  /* 0x0000009606967208 */ /* 0x000fe20001800000 */
[----:B------:R-:W-:Y:S02]  /*20490*/  FMUL R6, R147, 0.25 ;  /* 0x3e80000093067820 */ /* 0x000fe40000400000 */
[C---:B0-----:R-:W-:Y:S02]  /*204a0*/  FMUL R11, R5.reuse, R151 ;  /* 0x00000097050b7220 */ /* 0x041fe40000400000 */
[----:B------:R-:W-:Y:S01]  /*204b0*/  @!P4 FMUL R150, R150, 16777216 ;  /* 0x4b8000009696c820 */ /* 0x000fe20000400000 */
[----:B------:R-:W-:Y:S01]  /*204c0*/  FSEL R147, R6, R147, P3 ;  /* 0x0000009306937208 */ /* 0x000fe20001800000 */
[----:B------:R-:W-:Y:S01]  /*204d0*/  FMUL R6, R146, 0.25 ;  /* 0x3e80000092067820 */ /* 0x000fe20000400000 */
[----:B------:R-:W-:Y:S01]  /*204e0*/  STL [R1+0xd0c], R11 ;  /* 0x000d0c0b01007387 */ /* 0x000fe20000100800 */
[----:B-1----:R-:W-:-:S02]  /*204f0*/  FMUL R10, R5, R150 ;  /* 0x00000096050a7220 */ /* 0x002fc40000400000 */
[----:B------:R-:W-:Y:S01]  /*20500*/  @!P4 FMUL R147, R147, 16777216 ;  /* 0x4b8000009393c820 */ /* 0x000fe20000400000 */
[----:B------:R-:W-:Y:S01]  /*20510*/  FSEL R146, R6, R146, P3 ;  /* 0x0000009206927208 */ /* 0x000fe20001800000 */
[----:B------:R-:W-:Y:S01]  /*20520*/  FMUL R6, R143, 0.25 ;  /* 0x3e8000008f067820 */ /* 0x000fe20000400000 */
[----:B------:R0:W-:Y:S01]  /*20530*/  STL [R1+0xd10], R10 ;  /* 0x000d100a01007387 */ /* 0x0001e20000100800 */
[C---:B------:R-:W-:Y:S02]  /*20540*/  FMUL R13, R5.reuse, R147 ;  /* 0x00000093050d7220 */ /* 0x040fe40000400000 */
[----:B------:R-:W-:Y:S01]  /*20550*/  @!P4 FMUL R146, R146, 16777216 ;  /* 0x4b8000009292c820 */ /* 0x000fe20000400000 */
[----:B------:R-:W-:Y:S01]  /*20560*/  FSEL R143, R6, R143, P3 ;  /* 0x0000008f068f7208 */ /* 0x000fe20001800000 */
[----:B------:R-:W-:Y:S01]  /*20570*/  FMUL R6, R142, 0.25 ;  /* 0x3e8000008e067820 */ /* 0x000fe20000400000 */
[----:B------:R-:W-:Y:S01]  /*20580*/  STL [R1+0xd14], R13 ;  /* 0x000d140d01007387 */ /* 0x000fe20000100800 */
[----:B------:R-:W-:-:S02]  /*20590*/  FMUL R12, R5, R146 ;  /* 0x00000092050c7220 */ /* 0x000fc40000400000 */
[----:B------:R-:W-:Y:S01]  /*205a0*/  @!P4 FMUL R143, R143, 16777216 ;  /* 0x4b8000008f8fc820 */ /* 0x000fe20000400000 */
[----:B------:R-:W-:Y:S01]  /*205b0*/  FSEL R142, R6, R142, P3 ;  /* 0x0000008e068e7208 */ /* 0x000fe20001800000 */
[----:B------:R-:W-:Y:S01]  /*205c0*/  FMUL R6, R139, 0.25 ;  /* 0x3e8000008b067820 */ /* 0x000fe20000400000 */
[----:B------:R-:W4:Y:S03]  /*205d0*/  LDL.LU R9, [R1+0x1fc] ;  /* 0x0001fc0001097983 */ /* 0x000f260000300800 */
[----:B------:R-:W-:Y:S01]  /*205e0*/  @!P4 FMUL R142, R142, 16777216 ;  /* 0x4b8000008e8ec820 */ /* 0x000fe20000400000 */
[----:B------:R-:W-:Y:S01]  /*205f0*/  FSEL R139, R6, R139, P3 ;  /* 0x0000008b068b7208 */ /* 0x000fe20001800000 */
[----:B------:R-:W-:Y:S01]  /*20600*/  FMUL R6, R138, 0.25 ;  /* 0x3e8000008a067820 */ /* 0x000fe20000400000 */
[----:B------:R-:W4:Y:S03]  /*20610*/  LDL.LU R14, [R1+0x1f8] ;  /* 0x0001f800010e7983 */ /* 0x000f260000300800 */
[----:B------:R-:W-:Y:S01]  /*20620*/  @!P4 FMUL R139, R139, 16777216 ;  /* 0x4b8000008b8bc820 */ /* 0x000fe20000400000 */
[----:B------:R-:W-:Y:S01]  /*20630*/  FSEL R138, R6, R138, P3 ;  /* 0x0000008a068a7208 */ /* 0x000fe20001800000 */
[----:B------:R-:W-:Y:S01]  /*20640*/  FMUL R6, R135, 0.25 ;  /* 0x3e80000087067820 */ /* 0x000fe20000400000 */
[----:B--2---:R-:W-:-:S03]  /*20650*/  FMUL R222, R5, R142 ;  /* 0x0000008e05de7220 */ /* 0x004fc60000400000 */
[----:B------:R-:W-:Y:S01]  /*20660*/  @!P4 FMUL R138, R138, 16777216 ;  /* 0x4b8000008a8ac820 */ /* 0x000fe20000400000 */
[----:B------:R-:W-:Y:S01]  /*20670*/  FSEL R135, R6, R135, P3 ;  /* 0x0000008706877208 */ /* 0x000fe20001800000 */
[----:B------:R-:W-:Y:S01]  /*20680*/  FMUL R6, R134, 0.25 ;  /* 0x3e80000086067820 */ /* 0x000fe20000400000 */
[----:B---3--:R-:W-:-:S03]  /*20690*/  FMUL R214, R5, R139 ;  /* 0x0000008b05d67220 */ /* 0x008fc60000400000 */
[----:B------:R-:W-:Y:S01]  /*206a0*/  @!P4 FMUL R135, R135, 16777216 ;  /* 0x4b8000008787c820 */ /* 0x000fe20000400000 */
[----:B------:R-:W-:Y:S01]  /*206b0*/  FSEL R134, R6, R134, P3 ;  /* 0x0000008606867208 */ /* 0x000fe20001800000 */
[----:B------:R-:W-:Y:S01]  /*206c0*/  FMUL R6, R131, 0.25 ;  /* 0x3e80000083067820 */ /* 0x000fe20000400000 */
[C---:B------:R-:W-:Y:S01]  /*206d0*/  FMUL R218, R5.reuse, R138 ;  /* 0x0000008a05da7220 */ /* 0x040fe20000400000 */
[C---:B0-----:R-:W-:Y:S02]  /*206e0*/  FMUL R10, R5.reuse, R135 ;  /* 0x00000087050a7220 */ /* 0x041fe40000400000 */
[----:B------:R-:W-:Y:S01]  /*206f0*/  @!P4 FMUL R134, R134, 16777216 ;  /* 0x4b8000008686c820 */ /* 0x000fe20000400000 */
[----:B------:R-:W-:Y:S01]  /*20700*/  FSEL R131, R6, R131, P3 ;  /* 0x0000008306837208 */ /* 0x000fe20001800000 */
[----:B------:R-:W-:Y:S02]  /*20710*/  FMUL R6, R130, 0.25 ;  /* 0x3e80000082067820 */ /* 0x000fe40000400000 */
[----:B------:R-:W-:Y:S01]  /*20720*/  FMUL R11, R5, R134 ;  /* 0x00000086050b7220 */ /* 0x000fe20000400000 */
[----:B------:R-:W-:Y:S01]  /*20730*/  FMUL R7, R28, 0.25 ;  /* 0x3e8000001c077820 */ /* 0x000fe20000400000 */
[----:B------:R-:W-:Y:S01]  /*20740*/  FMUL R8, R25, 0.25 ;  /* 0x3e80000019087820 */ /* 0x000fe20000400000 */
[----:B------:R-:W-:Y:S01]  /*20750*/  FSEL R130, R6, R130, P3 ;  /* 0x0000008206827208 */ /* 0x000fe20001800000 */
[----:B------:R-:W-:Y:S01]  /*20760*/  FMUL R6, R127, 0.25 ;  /* 0x3e8000007f067820 */ /* 0x000fe20000400000 */
[----:B------:R-:W-:Y:S01]  /*20770*/  FSETP.GEU.AND P6, PT, |R2|, 1.175494350822287508e-38, PT ;  /* 0x008000000200780b */ /* 0x000fe20003fce200 */
[----:B------:R-:W-:-:S02]  /*20780*/  @!P4 FMUL R131, R131, 16777216 ;  /* 0x4b8000008383c820 */ /* 0x000fc40000400000 */
[----:B------:R-:W-:Y:S01]  /*20790*/  @!P4 FMUL R130, R130, 16777216 ;  /* 0x4b8000008282c820 */ /* 0x000fe20000400000 */
[----:B------:R-:W-:Y:S01]  /*207a0*/  FSEL R127, R6, R127, P3 ;  /* 0x0000007f067f7208 */ /* 0x000fe20001800000 */
[----:B------:R-:W-:-:S04]  /*207b0*/  FMUL R6, R126, 0.25 ;  /* 0x3e8000007e067820 */ /* 0x000fc80000400000 */
        /* <DEDUP_REMOVED lines=134> */
[----:B------:R-:W-:Y:S02]  /*21020*/  FMUL R6, R35, 0.25 ;  /* 0x3e80000023067820 */ /* 0x000fe40000400000 */
[C---:B------:R-:W-:Y:S02]  /*21030*/  FMUL R146, R5.reuse, R39 ;  /* 0x0000002705927220 */ /* 0x040fe40000400000 */
[----:B------:R-:W-:Y:S01]  /*21040*/  @!P4 FMUL R38, R38, 16777216 ;  /* 0x4b8000002626c820 */ /* 0x000fe20000400000 */
[----:B------:R-:W-:Y:S01]  /*21050*/  FSEL R35, R6, R35, P3 ;  /* 0x0000002306237208 */ /* 0x000fe20001800000 */
[----:B------:R-:W-:Y:S01]  /*21060*/  FMUL R6, R34, 0.25 ;  /* 0x3e80000022067820 */ /* 0x000fe20000400000 */
[----:B------:R-:W-:-:S03]  /*21070*/  FMUL R147, R5, R42 ;  /* 0x0000002a05937220 */ /* 0x000fc60000400000 */
        /* <DEDUP_REMOVED lines=11> */
[----:B------:R-:W-:Y:S01]  /*21130*/  FMUL R6, R5, R143 ;  /* 0x0000008f05067220 */ /* 0x000fe20000400000 */
[----:B------:R-:W-:-:S03]  /*21140*/  FSETP.GT.AND P3, PT, |R2|, 8.50705917302346158658e+37, PT ;  /* 0x7e8000000200780b */ /* 0x000fc60003f64200 */
[----:B------:R-:W-:Y:S01]  /*21150*/  @!P4 FMUL R27, R27, 16777216 ;  /* 0x4b8000001b1bc820 */ /* 0x000fe20000400000 */
[----:B------:R0:W-:Y:S04]  /*21160*/  STL [R1+0x200], R6 ;  /* 0x0002000601007387 */ /* 0x0001e80000100800 */
[----:B------:R-:W2:Y:S04]  /*21170*/  LDL.LU R15, [R1+0x1ec] ;  /* 0x0001ec00010f7983 */ /* 0x000ea80000300800 */
[----:B------:R-:W3:Y:S01]  /*21180*/  LDL.LU R16, [R1+0x1e8] ;  /* 0x0001e80001107983 */ /* 0x000ee20000300800 */
[----:B0-----:R-:W-:-:S03]  /*21190*/  FMUL R6, R24, 0.25 ;  /* 0x3e80000018067820 */ /* 0x001fc60000400000 */
[----:B------:R-:W3:Y:S02]  /*211a0*/  LDL.LU R17, [R1+0x1dc] ;  /* 0x0001dc0001117983 */ /* 0x000ee40000300800 */
[----:B------:R-:W-:Y:S01]  /*211b0*/  FSEL R24, R6, R24, P3 ;  /* 0x0000001806187208 */ /* 0x000fe20001800000 */
[----:B------:R-:W-:Y:S01]  /*211c0*/  FMUL R6, R149, 0.25 ;  /* 0x3e80000095067820 */ /* 0x000fe20000400000 */
[----:B------:R-:W3:Y:S04]  /*211d0*/  LDL.LU R19, [R1+0x1d8] ;  /* 0x0001d80001137983 */ /* 0x000ee80000300800 */
[----:B------:R-:W-:Y:S01]  /*211e0*/  FSEL R149, R6, R149, P3 ;  /* 0x0000009506957208 */ /* 0x000fe20001800000 */
[----:B------:R-:W-:Y:S01]  /*211f0*/  FMUL R6, R148, 0.25 ;  /* 0x3e80000094067820 */ /* 0x000fe20000400000 */
[----:B------:R-:W4:Y:S04]  /*21200*/  LDL.LU R150, [R1+0x1ac] ;  /* 0x0001ac0001967983 */ /* 0x000f280000300800 */
[----:B------:R-:W-:Y:S01]  /*21210*/  FSEL R148, R6, R148, P3 ;  /* 0x0000009406947208 */ /* 0x000fe20001800000 */
[----:B------:R-:W3:Y:S01]  /*21220*/  LDL.LU R151, [R1+0x1a8] ;  /* 0x0001a80001977983 */ /* 0x000ee20000300800 */
[----:B------:R-:W-:-:S03]  /*21230*/  FMUL R6, R145, 0.25 ;  /* 0x3e80000091067820 */ /* 0x000fc60000400000 */
[----:B------:R-:W3:Y:S04]  /*21240*/  LDL.LU R244, [R1+0x19c] ;  /* 0x00019c0001f47983 */ /* 0x000ee80000300800 */
[----:B------:R-:W3:Y:S01]  /*21250*/  LDL.LU R243, [R1+0x198] ;  /* 0x0001980001f37983 */ /* 0x000ee20000300800 */
[----:B------:R-:W-:-:S03]  /*21260*/  FSEL R145, R6, R145, P3 ;  /* 0x0000009106917208 */ /* 0x000fc60001800000 */
[----:B------:R-:W3:Y:S01]  /*21270*/  LDL.LU R228, [R1+0x18c] ;  /* 0x00018c0001e47983 */ /* 0x000ee20000300800 */
[----:B------:R-:W-:-:S03]  /*21280*/  FMUL R6, R144, 0.25 ;  /* 0x3e80000090067820 */ /* 0x000fc60000400000 */
[----:B------:R-:W3:Y:S04]  /*21290*/  LDL.LU R213, [R1+0x188] ;  /* 0x0001880001d57983 */ /* 0x000ee80000300800 */
[----:B------:R-:W3:Y:S04]  /*212a0*/  LDL.LU R212, [R1+0x17c] ;  /* 0x00017c0001d47983 */ /* 0x000ee80000300800 */
        /* <DEDUP_REMOVED lines=62> */
[----:B------:R-:W3:Y:S04]  /*21690*/  LDL.LU R155, [R1] ;  /* 0x00000000019b7983 */ /* 0x000ee80000300800 */
[----:B------:R-:W2:Y:S01]  /*216a0*/  LDL.LU R154, [R1+0x24] ;  /* 0x00002400019a7983 */ /* 0x000ea20000300800 */
[----:B------:R-:W-:Y:S01]  /*216b0*/  FSEL R128, R6, R128, P3 ;  /* 0x0000008006807208 */ /* 0x000fe20001800000 */
[----:B------:R-:W-:-:S02]  /*216c0*/  FMUL R6, R125, 0.25 ;  /* 0x3e8000007d067820 */ /* 0x000fc40000400000 */
[----:B------:R-:W3:Y:S03]  /*216d0*/  LDL.LU R23, [R1+0x20] ;  /* 0x0000200001177983 */ /* 0x000ee60000300800 */
[----:B------:R-:W-:Y:S01]  /*216e0*/  FSEL R125, R6, R125, P3 ;  /* 0x0000007d067d7208 */ /* 0x000fe20001800000 */
[----:B------:R-:W-:Y:S01]  /*216f0*/  FMUL R6, R124, 0.25 ;  /* 0x3e8000007c067820 */ /* 0x000fe20000400000 */
[----:B------:R-:W3:Y:S04]  /*21700*/  LDL.LU R152, [R1+0x14] ;  /* 0x0000140001987983 */ /* 0x000ee80000300800 */
        /* <DEDUP_REMOVED lines=19> */
[----:B------:R-:W-:-:S05]  /*21840*/  FMUL R6, R109, 0.25 ;  /* 0x3e8000006d067820 */ /* 0x000fca0000400000 */
        /* <DEDUP_REMOVED lines=77> */
[----:B------:R-:W-:Y:S01]  /*21d20*/  FMUL R6, R32, 0.25 ;  /* 0x3e80000020067820 */ /* 0x000fe20000400000 */
[----:B----4-:R-:W-:-:S04]  /*21d30*/  FMUL R39, R150, 0.25 ;  /* 0x3e80000096277820 */ /* 0x010fc80000400000 */
[----:B------:R-:W-:Y:S01]  /*21d40*/  FSEL R32, R6, R32, P3 ;  /* 0x0000002006207208 */ /* 0x000fe20001800000 */
[----:B------:R-:W-:Y:S01]  /*21d50*/  FMUL R6, R29, 0.25 ;  /* 0x3e8000001d067820 */ /* 0x000fe20000400000 */
[----:B------:R-:W-:Y:S01]  /*21d60*/  FSEL R39, R39, R150, P5 ;  /* 0x0000009627277208 */ /* 0x000fe20002800000 */
[----:B------:R-:W-:Y:S01]  /*21d70*/  @P3 FMUL R2, R2, 0.25 ;  /* 0x3e80000002023820 */ /* 0x000fe20000400000 */
[----:B------:R-:W-:Y:S02]  /*21d80*/  FSEL R7, R7, R28, P3 ;  /* 0x0000001c07077208 */ /* 0x000fe40001800000 */
[----:B------:R-:W-:Y:S02]  /*21d90*/  FSEL R6, R6, R29, P3 ;  /* 0x0000001d06067208 */ /* 0x000fe40001800000 */
[----:B------:R-:W-:Y:S02]  /*21da0*/  FSEL R25, R8, R25, P3 ;  /* 0x0000001908197208 */ /* 0x000fe40001800000 */
[----:B------:R-:W-:Y:S01]  /*21db0*/  FSETP.GT.AND P3, PT, |R4|, 8.50705917302346158658e+37, PT ;  /* 0x7e8000000400780b */ /* 0x000fe20003f64200 */
[----:B--2---:R-:W-:-:S05]  /*21dc0*/  FMUL R150, R154, 0.25 ;  /* 0x3e8000009a967820 */ /* 0x004fca0000400000 */
[----:B------:R-:W-:Y:S02]  /*21dd0*/  FSEL R150, R150, R154, P3 ;  /* 0x0000009a96967208 */ /* 0x000fe40001800000 */
[----:B------:R-:W2:Y:S01]  /*21de0*/  LDL.LU R154, [R1+0x10] ;  /* 0x00001000019a7983 */ /* 0x000ea20000300800 */
[----:B------:R-:W-:-:S05]  /*21df0*/  FMUL R8, R9, 0.25 ;  /* 0x3e80000009087820 */ /* 0x000fca0000400000 */
[----:B------:R-:W-:Y:S01]  /*21e00*/  FSEL R8, R8, R9, P5 ;  /* 0x0000000908087208 */ /* 0x000fe20002800000 */
[----:B------:R-:W-:-:S05]  /*21e10*/  FMUL R9, R14, 0.25 ;  /* 0x3e8000000e097820 */ /* 0x000fca0000400000 */
[----:B------:R-:W-:Y:S01]  /*21e20*/  FSEL R9, R9, R14, P5 ;  /* 0x0000000e09097208 */ /* 0x000fe20002800000 */
[----:B------:R-:W-:-:S05]  /*21e30*/  FMUL R14, R15, 0.25 ;  /* 0x3e8000000f0e7820 */ /* 0x000fca0000400000 */
[----:B------:R-:W-:Y:S01]  /*21e40*/  FSEL R14, R14, R15, P5 ;  /* 0x0000000f0e0e7208 */ /* 0x000fe20002800000 */
[----:B---3--:R-:W-:-:S05]  /*21e50*/  FMUL R15, R16, 0.25 ;  /* 0x3e800000100f7820 */ /* 0x008fca0000400000 */
[----:B------:R-:W-:Y:S01]  /*21e60*/  FSEL R15, R15, R16, P5 ;  /* 0x000000100f0f7208 */ /* 0x000fe20002800000 */
[----:B------:R-:W-:-:S05]  /*21e70*/  FMUL R16, R17, 0.25 ;  /* 0x3e80000011107820 */ /* 0x000fca0000400000 */
[----:B------:R-:W-:Y:S01]  /*21e80*/  FSEL R16, R16, R17, P5 ;  /* 0x0000001110107208 */ /* 0x000fe20002800000 */
[----:B------:R-:W-:Y:S01]  /*21e90*/  FMUL R17, R19, 0.25 ;  /* 0x3e80000013117820 */ /* 0x000fe20000400000 */
[----:B------:R-:W-:Y:S01]  /*21ea0*/  FMUL R143, R5, R38 ;  /* 0x00000026058f7220 */ /* 0x000fe20000400000 */
[----:B------:R-:W-:-:S03]  /*21eb0*/  FMUL R38, R142, 0.25 ;  /* 0x3e8000008e267820 */ /* 0x000fc60000400000 */
[----:B------:R-:W-:Y:S01]  /*21ec0*/  FSEL R17, R17, R19, P5 ;  /* 0x0000001311117208 */ /* 0x000fe20002800000 */
[----:B------:R-:W-:Y:S01]  /*21ed0*/  FMUL R19, R135, 0.25 ;  /* 0x3e80000087137820 */ /* 0x000fe20000400000 */
[----:B------:R-:W-:Y:S01]  /*21ee0*/  FSEL R38, R38, R142, P5 ;  /* 0x0000008e26267208 */ /* 0x000fe20002800000 */
[----:B------:R-:W-:-:S03]  /*21ef0*/  FMUL R142, R21, 0.25 ;  /* 0x3e800000158e7820 */ /* 0x000fc60000400000 */
[----:B------:R-:W-:Y:S01]  /*21f00*/  FSEL R19, R19, R135, P5 ;  /* 0x0000008713137208 */ /* 0x000fe20002800000 */
[----:B------:R-:W-:Y:S01]  /*21f10*/  FMUL R135, R155, 0.25 ;  /* 0x3e8000009b877820 */ /* 0x000fe20000400000 */
[----:B------:R-:W-:Y:S01]  /*21f20*/  FSEL R142, R142, R21, P5 ;  /* 0x000000158e8e7208 */ /* 0x000fe20002800000 */
[----:B------:R-:W-:Y:S01]  /*21f30*/  FMUL R20, R134, 0.25 ;  /* 0x3e80000086147820 */ /* 0x000fe20000400000 */
[----:B------:R-:W-:Y:S02]  /*21f40*/  FMUL R29, R139, 0.25 ;  /* 0x3e8000008b1d7820 */ /* 0x000fe40000400000 */
[----:B------:R-:W-:Y:S01]  /*21f50*/  FSEL R135, R135, R155, P3 ;  /* 0x0000009b87877208 */ /* 0x000fe20001800000 */
[----:B------:R-:W-:Y:S01]  /*21f60*/  FMUL R21, R22, 0.25 ;  /* 0x3e80000016157820 */ /* 0x000fe20000400000 */
[----:B------:R-:W0:Y:S01]  /*21f70*/  S2R R155, SR_TID.X ;  /* 0x00000000009b7919 */ /* 0x000e220000002100 */
[----:B------:R-:W-:Y:S01]  /*21f80*/  FMUL R42, R151, 0.25 ;  /* 0x3e800000972a7820 */ /* 0x000fe20000400000 */
[C---:B------:R-:W-:Y:S01]  /*21f90*/  FMUL R13, R5.reuse, R131 ;  /* 0x00000083050d7220 */ /* 0x040fe20000400000 */
        /* <DEDUP_REMOVED lines=49> */
[----:B------:R-:W-:Y:S01]  /*222b0*/  FMUL R5, R5, R26 ;  /* 0x0000001a05057220 */ /* 0x000fe20000400000 */
[----:B------:R-:W-:Y:S01]  /*222c0*/  FSEL R20, R20, R134, P5 ;  /* 0x0000008614147208 */ /* 0x000fe20002800000 */
[----:B------:R-:W-:Y:S01]  /*222d0*/  FMUL R28, R138, 0.25 ;  /* 0x3e8000008a1c7820 */ /* 0x000fe20000400000 */
[----:B------:R-:W-:Y:S01]  /*222e0*/  FSEL R29, R29, R139, P5 ;  /* 0x0000008b1d1d7208 */ /* 0x000fe20002800000 */
[----:B------:R-:W-:Y:S01]  /*222f0*/  FMUL R43, R244, 0.25 ;  /* 0x3e800000f42b7820 */ /* 0x000fe20000400000 */
[----:B------:R-:W-:Y:S01]  /*22300*/  FSEL R21, R21, R22, P5 ;  /* 0x0000001615157208 */ /* 0x000fe20002800000 */
[----:B------:R-:W-:Y:S01]  /*22310*/  FMUL R46, R243, 0.25 ;  /* 0x3e800000f32e7820 */ /* 0x000fe20000400000 */
[----:B------:R-:W-:Y:S01]  /*22320*/  FSETP.GEU.AND P4, PT, |R3|, 1.175494350822287508e-38, PT ;  /* 0x008000000300780b */ /* 0x000fe20003f8e200 */
[----:B------:R-:W-:Y:S01]  /*22330*/  FMUL R47, R228, 0.25 ;  /* 0x3e800000e42f7820 */ /* 0x000fe20000400000 */
[----:B------:R-:W-:Y:S01]  /*22340*/  FSEL R42, R42, R151, P5 ;  /* 0x000000972a2a7208 */ /* 0x000fe20002800000 */
[----:B------:R-:W-:Y:S01]  /*22350*/  FMUL R50, R213, 0.25 ;  /* 0x3e800000d5327820 */ /* 0x000fe20000400000 */
        /* <DEDUP_REMOVED lines=46> */
[----:B------:R-:W-:Y:S01]  /*22640*/  FSEL R28, R28, R138, P5 ;  /* 0x0000008a1c1c7208 */ /* 0x000fe20002800000 */
[----:B------:R-:W-:Y:S01]  /*22650*/  @P5 FMUL R3, R3, 0.25 ;  /* 0x3e80000003035820 */ /* 0x000fe20000400000 */
[----:B------:R-:W-:-:S02]  /*22660*/  FSEL R43, R43, R244, P5 ;  /* 0x000000f42b2b7208 */ /* 0x000fc40002800000 */
[----:B------:R-:W-:Y:S02]  /*22670*/  FSEL R46, R46, R243, P5 ;  /* 0x000000f32e2e7208 */ /* 0x000fe40002800000 */
[----:B------:R-:W-:Y:S02]  /*22680*/  FSEL R47, R47, R228, P5 ;  /* 0x000000e42f2f7208 */ /* 0x000fe40002800000 */
[----:B------:R-:W-:Y:S02]  /*22690*/  FSEL R50, R50, R213, P5 ;  /* 0x000000d532327208 */ /* 0x000fe40002800000 */
[----:B------:R-:W-:Y:S02]  /*226a0*/  FSEL R51, R51, R212, P5 ;  /* 0x000000d433337208 */ /* 0x000fe40002800000 */
[----:B------:R-:W-:Y:S02]  /*226b0*/  FSEL R54, R54, R211, P5 ;  /* 0x000000d336367208 */ /* 0x000fe40002800000 */
        /* <DEDUP_REMOVED lines=43> */
[----:B------:R-:W-:Y:S01]  /*22970*/  FSEL R151, R151, R23, P3 ;  /* 0x0000001797977208 */ /* 0x000fe20001800000 */
[----:B------:R-:W-:Y:S01]  /*22980*/  FMUL R23, R152, 0.25 ;  /* 0x3e80000098177820 */ /* 0x000fe20000400000 */
[----:B------:R-:W-:Y:S01]  /*22990*/  FSETP.GEU.AND P5, PT, |R4|, 1.175494350822287508e-38, PT ;  /* 0x008000000400780b */ /* 0x000fe20003fae200 */
[----:B------:R-:W-:Y:S01]  /*229a0*/  @!P4 FMUL R3, R3, 16777216 ;  /* 0x4b8000000303c820 */ /* 0x000fe20000400000 */
[----:B------:R-:W-:Y:S02]  /*229b0*/  @!P6 FMUL R2, R2, 16777216 ;  /* 0x4b8000000202e820 */ /* 0x000fe40000400000 */
[----:B------:R-:W-:Y:S01]  /*229c0*/  FSEL R23, R23, R152, P3 ;  /* 0x0000009817177208 */ /* 0x000fe20001800000 */
[----:B------:R-:W-:Y:S01]  /*229d0*/  @P3 FMUL R4, R4, 0.25 ;  /* 0x3e80000004043820 */ /* 0x000fe20000400000 */
[----:B------:R-:W1:Y:S07]  /*229e0*/  MUFU.RCP R138, R2 ;  /* 0x00000002008a7308 */ /* 0x000e6e0000001000 */
[----:B------:R-:W-:Y:S01]  /*229f0*/  @!P5 FMUL R4, R4, 16777216 ;  /* 0x4b8000000404d820 */ /* 0x000fe20000400000 */
[----:B------:R-:W3:Y:S01]  /*22a00*/  MUFU.RCP R3, R3 ;  /* 0x0000000300037308 */ /* 0x000ee20000001000 */
[----:B------:R-:W-:-:S07]  /*22a10*/  @!P6 FMUL R25, R25, 16777216 ;  /* 0x4b8000001919e820 */ /* 0x000fce0000400000 */
[----:B------:R0:W4:Y:S01]  /*22a20*/  MUFU.RCP R2, R4 ;  /* 0x0000000400027308 */ /* 0x0001220000001000 */
[----:B--2---:R-:W-:-:S05]  /*22a30*/  FMUL R152, R154, 0.25 ;  /* 0x3e8000009a987820 */ /* 0x004fca0000400000 */
[----:B------:R-:W-:Y:S01]  /*22a40*/  FSEL R152, R152, R154, P3 ;  /* 0x0000009a98987208 */ /* 0x000fe20001800000 */
[----:B------:R-:W-:Y:S01]  /*22a50*/  FMUL R154, R153, 0.25 ;  /* 0x3e800000999a7820 */ /* 0x000fe20000400000 */
[----:B0-----:R-:W-:-:S04]  /*22a60*/  SHF.L.U32 R4, R155, 0x6, RZ ;  /* 0x000000069b047819 */ /* 0x001fc800000006ff */
[----:B------:R-:W-:Y:S02]  /*22a70*/  FSEL R154, R154, R153, P3 ;  /* 0x000000999a9a7208 */ /* 0x000fe40001800000 */
[----:B------:R-:W-:Y:S02]  /*22a80*/  SHF.L.U32 R153, R155, 0x4, RZ ;  /* 0x000000049b997819 */ /* 0x000fe400000006ff */
[----:B------:R-:W-:Y:S02]  /*22a90*/  LOP3.LUT R4, R4, 0x400, RZ, 0xc0, !PT ;  /* 0x0000040004047812 */ /* 0x000fe400078ec0ff */
[----:B------:R-:W-:Y:S01]  /*22aa0*/  LOP3.LUT R153, R153, 0xf0, RZ, 0xc0, !PT ;  /* 0x000000f099997812 */ /* 0x000fe200078ec0ff */
[----:B------:R-:W-:Y:S01]  /*22ab0*/  @!P4 FMUL R26, R26, 16777216 ;  /* 0x4b8000001a1ac820 */ /* 0x000fe20000400000 */
[----:B------:R-:W-:Y:S02]  /*22ac0*/  @!P6 FMUL R24, R24, 16777216 ;  /* 0x4b8000001818e820 */ /* 0x000fe40000400000 */
[----:B------:R-:W-:Y:S01]  /*22ad0*/  IADD3 R4, R4, R18, R153 ;  /* 0x0000001204047210 */ /* 0x000fe20007ffe099 */
[----:B-1----:R-:W-:Y:S01]  /*22ae0*/  FMUL R153, R138, R25 ;  /* 0x000000198a997220 */ /* 0x002fe20000400000 */
[----:B---3--:R-:W-:Y:S01]  /*22af0*/  FMUL R25, R3, R26 ;  /* 0x0000001a03197220 */ /* 0x008fe20000400000 */
[----:B------:R-:W-:Y:S01]  /*22b00*/  @!P5 FMUL R154, R154, 16777216 ;  /* 0x4b8000009a9ad820 */ /* 0x000fe20000400000 */
[----:B------:R-:W-:Y:S01]  /*22b10*/  @!P5 FMUL R135, R135, 16777216 ;  /* 0x4b8000008787d820 */ /* 0x000fe20000400000 */
[----:B------:R-:W-:Y:S01]  /*22b20*/  FMUL R26, R138, R24 ;  /* 0x000000188a1a7220 */ /* 0x000fe20000400000 */
[----:B------:R-:W-:Y:S01]  /*22b30*/  @!P4 FMUL R20, R20, 16777216 ;  /* 0x4b8000001414c820 */ /* 0x000fe20000400000 */
[C---:B----4-:R-:W-:Y:S01]  /*22b40*/  FMUL R154, R2.reuse, R154 ;  /* 0x0000009a029a7220 */ /* 0x050fe20000400000 */
[----:B------:R-:W-:-:S02]  /*22b50*/  FMUL R135, R2, R135 ;  /* 0x0000008702877220 */ /* 0x000fc40000400000 */
[----:B------:R-:W-:Y:S02]  /*22b60*/  F2FP.F16.F32.PACK_AB R26, R153, R26 ;  /* 0x0000001a991a723e */ /* 0x000fe400000000ff */
[----:B------:R-:W-:Y:S01]  /*22b70*/  SHF.L.U32 R153, R155, 0x3, RZ ;  /* 0x000000039b997819 */ /* 0x000fe200000006ff */
[----:B------:R-:W-:Y:S01]  /*22b80*/  FMUL R20, R3, R20 ;  /* 0x0000001403147220 */ /* 0x000fe20000400000 */
[----:B------:R-:W-:Y:S02]  /*22b90*/  F2FP.F16.F32.PACK_AB R24, R154, R135 ;  /* 0x000000879a18723e */ /* 0x000fe400000000ff */
[----:B------:R-:W-:Y:S02]  /*22ba0*/  LOP3.LUT R135, R153, 0x300, RZ, 0xc0, !PT ;  /* 0x0000030099877812 */ /* 0x000fe400078ec0ff */
[----:B------:R-:W-:Y:S02]  /*22bb0*/  F2FP.F16.F32.PACK_AB R25, R25, R20 ;  /* 0x000000141919723e */ /* 0x000fe400000000ff */
[----:B------:R-:W-:-:S02]  /*22bc0*/  F2FP.F16.F32.PACK_AB R27, R27, R5 ;  /* 0x000000051b1b723e */ /* 0x000fc400000000ff */
[----:B------:R-:W-:-:S05]  /*22bd0*/  IADD3 R135, R135, R4, RZ ;  /* 0x0000000487877210 */ /* 0x000fca0007ffe0ff */
[----:B------:R-:W-:Y:S01]  /*22be0*/  STSM.16.M88.4 [R135], R24 ;  /* 0x0000001887007844 */ /* 0x000fe20000000200 */
[----:B------:R-:W-:Y:S01]  /*22bf0*/  @!P6 FMUL R6, R6, 16777216 ;  /* 0x4b8000000606e820 */ /* 0x000fe20000400000 */
[----:B------:R-:W-:-:S03]  /*22c00*/  @!P6 FMUL R7, R7, 16777216 ;  /* 0x4b8000000707e820 */ /* 0x000fc60000400000 */
[C---:B------:R-:W-:Y:S01]  /*22c10*/  FMUL R6, R138.reuse, R6 ;  /* 0x000000068a067220 */ /* 0x040fe20000400000 */
[----:B------:R-:W-:Y:S01]  /*22c20*/  FMUL R7, R138, R7 ;  /* 0x000000078a077220 */ /* 0x000fe20000400000 */
[----:B------:R-:W-:Y:S01]  /*22c30*/  @!P4 FMUL R21, R21, 16777216 ;  /* 0x4b8000001515c820 */ /* 0x000fe20000400000 */
[----:B------:R-:W-:-:S03]  /*22c40*/  @!P4 FMUL R22, R22, 16777216 ;  /* 0x4b8000001616c820 */ /* 0x000fc60000400000 */
[----:B------:R-:W-:Y:S02]  /*22c50*/  F2FP.F16.F32.PACK_AB R6, R6, R7 ;  /* 0x000000070606723e */ /* 0x000fe400000000ff */
[----:B------:R-:W-:Y:S02]  /*22c60*/  F2FP.F16.F32.PACK_AB R7, R31, R30 ;  /* 0x0000001e1f07723e */ /* 0x000fe400000000ff */
[----:B------:R-:W-:Y:S01]  /*22c70*/  LOP3.LUT R30, R155, 0x7f, RZ, 0xc0, !PT ;  /* 0x0000007f9b1e7812 */ /* 0x000fe200078ec0ff */
[----:B------:R-:W-:Y:S01]  /*22c80*/  @!P5 FMUL R23, R23, 16777216 ;  /* 0x4b8000001717d820 */ /* 0x000fe20000400000 */
[C---:B------:R-:W-:Y:S01]  /*22c90*/  FMUL R5, R3.reuse, R21 ;  /* 0x0000001503057220 */ /* 0x040fe20000400000 */
[----:B------:R-:W-:Y:S01]  /*22ca0*/  FMUL R22, R3, R22 ;  /* 0x0000001603167220 */ /* 0x000fe20000400000 */
[----:B------:R-:W-:Y:S01]  /*22cb0*/  LEA R30, R30, R18, 0x4 ;  /* 0x000000121e1e7211 */ /* 0x000fe200078e20ff */
[----:B------:R-:W-:Y:S01]  /*22cc0*/  BAR.SYNC.DEFER_BLOCKING 0x0 ;  /* 0x0000000000007b1d */ /* 0x000fe20000010000 */
[----:B------:R-:W-:-:S02]  /*22cd0*/  FMUL R4, R2, R23 ;  /* 0x0000001702047220 */ /* 0x000fc40000400000 */
[----:B------:R-:W-:Y:S01]  /*22ce0*/  F2FP.F16.F32.PACK_AB R5, R5, R22 ;  /* 0x000000160505723e */ /* 0x000fe200000000ff */
[----:B------:R-:W-:-:S04]  /*22cf0*/  @!P5 FMUL R152, R152, 16777216 ;  /* 0x4b8000009898d820 */ /* 0x000fc80000400000 */
[----:B------:R-:W-:Y:S01]  /*22d00*/  FMUL R152, R2, R152 ;  /* 0x0000009802987220 */ /* 0x000fe20000400000 */
[----:B------:R-:W2:Y:S04]  /*22d10*/  LDL.LU R31, [R1+0x1d0] ;  /* 0x0001d000011f7983 */ /* 0x000ea80000300800 */
[----:B------:R-:W0:Y:S01]  /*22d20*/  LDS.128 R20, [R30] ;  /* 0x000000001e147984 */ /* 0x000e220000000c00 */
[----:B------:R-:W-:Y:S01]  /*22d30*/  F2FP.F16.F32.PACK_AB R4, R4, R152 ;  /* 0x000000980404723e */ /* 0x000fe200000000ff */
[----:B------:R-:W-:Y:S01]  /*22d40*/  BAR.SYNC.DEFER_BLOCKING 0x0 ;  /* 0x0000000000007b1d */ /* 0x000fe20000010000 */
[----:B------:R-:W-:Y:S01]  /*22d50*/  @!P5 FMUL R150, R150, 16777216 ;  /* 0x4b8000009696d820 */ /* 0x000fe20000400000 */
[----:B------:R-:W-:-:S04]  /*22d60*/  @!P5 FMUL R151, R151, 16777216 ;  /* 0x4b8000009797d820 */ /* 0x000fc80000400000 */
[----:B------:R-:W3:Y:S04]  /*22d70*/  LDL.LU R158, [R1+0x170] ;  /* 0x00017000019e7983 */ /* 0x000ee80000300800 */
[----:B------:R-:W4:Y:S04]  /*22d80*/  LDL.LU R160, [R1+0x164] ;  /* 0x0001640001a07983 */ /* 0x000f280000300800 */
[----:B------:R1:W-:Y:S01]  /*22d90*/  STSM.16.M88.4 [R135], R4 ;  /* 0x0000000487007844 */ /* 0x0003e20000000200 */
[----:B------:R-:W-:Y:S01]  /*22da0*/  BAR.SYNC.DEFER_BLOCKING 0x0 ;  /* 0x0000000000007b1d */ /* 0x000fe20000010000 */
[----:B------:R-:W-:-:S05]  /*22db0*/  FMUL R151, R2, R151 ;  /* 0x0000009702977220 */ /* 0x000fca0000400000 */
[----:B------:R-:W2:Y:S04]  /*22dc0*/  LDL.LU R159, [R1+0x160] ;  /* 0x00016000019f7983 */ /* 0x000ea80000300800 */
[----:B------:R-:W2:Y:S01]  /*22dd0*/  LDL.LU R170, [R1+0x154] ;  /* 0x0001540001aa7983 */ /* 0x000ea20000300800 */
[----:B-1----:R-:W-:-:S03]  /*22de0*/  FMUL R4, R2, R150 ;  /* 0x0000009602047220 */ /* 0x002fc60000400000 */
[----:B------:R-:W3:Y:S04]  /*22df0*/  LDL.LU R169, [R1+0x150] ;  /* 0x0001500001a97983 */ /* 0x000ee80000300800 */
[----:B------:R-:W2:Y:S04]  /*22e00*/  LDL.LU R172, [R1+0x144] ;  /* 0x0001440001ac7983 */ /* 0x000ea80000300800 */
[----:B------:R-:W1:Y:S04]  /*22e10*/  LDS.128 R24, [R30] ;  /* 0x000000001e187984 */ /* 0x000e680000000c00 */
[----:B------:R-:W2:Y:S01]  /*22e20*/  LDL.LU R171, [R1+0x140] ;  /* 0x0001400001ab7983 */ /* 0x000ea20000300800 */
[----:B------:R-:W-:-:S03]  /*22e30*/  @!P6 FMUL R33, R33, 16777216 ;  /* 0x4b8000002121e820 */ /* 0x000fc60000400000 */
[----:B------:R-:W2:Y:S01]  /*22e40*/  LDL.LU R178, [R1+0x134] ;  /* 0x0001340001b27983 */ /* 0x000ea20000300800 */
[----:B------:R-:W-:Y:S01]  /*22e50*/  @!P6 FMUL R32, R32, 16777216 ;  /* 0x4b8000002020e820 */ /* 0x000fe20000400000 */
[----:B------:R-:W-:Y:S02]  /*22e60*/  @!P4 FMUL R139, R139, 16777216 ;  /* 0x4b8000008b8bc820 */ /* 0x000fe40000400000 */
[----:B------:R-:W2:Y:S01]  /*22e70*/  LDL.LU R177, [R1+0x130] ;  /* 0x0001300001b17983 */ /* 0x000ea20000300800 */
[----:B------:R-:W-:Y:S01]  /*22e80*/  @!P4 FMUL R142, R142, 16777216 ;  /* 0x4b8000008e8ec820 */ /* 0x000fe20000400000 */
[----:B------:R-:W-:Y:S02]  /*22e90*/  F2FP.F16.F32.PACK_AB R4, R4, R151 ;  /* 0x000000970404723e */ /* 0x000fe400000000ff */
[----:B------:R-:W2:Y:S04]  /*22ea0*/  LDL.LU R180, [R1+0x124] ;  /* 0x0001240001b47983 */ /* 0x000ea80000300800 */
[----:B------:R-:W2:Y:S01]  /*22eb0*/  LDL.LU R179, [R1+0x120] ;  /* 0x0001200001b37983 */ /* 0x000ea20000300800 */
[----:B------:R-:W-:-:S03]  /*22ec0*/  FMUL R6, R138, R33 ;  /* 0x000000218a067220 */ /* 0x000fc60000400000 */
[----:B------:R-:W2:Y:S01]  /*22ed0*/  LDL.LU R151, [R1+0x104] ;  /* 0x0001040001977983 */ /* 0x000ea20000300800 */
[C---:B------:R-:W-:Y:S01]  /*22ee0*/  FMUL R5, R3.reuse, R139 ;  /* 0x0000008b03057220 */ /* 0x040fe20000400000 */
[----:B------:R-:W-:Y:S02]  /*22ef0*/  FMUL R142, R3, R142 ;  /* 0x0000008e038e7220 */ /* 0x000fe40000400000 */
[----:B------:R-:W2:Y:S01]  /*22f00*/  LDL.LU R150, [R1+0x100] ;  /* 0x0001000001967983 */ /* 0x000ea20000300800 */
[----:B------:R-:W-:-:S03]  /*22f10*/  FMUL R32, R138, R32 ;  /* 0x000000208a207220 */ /* 0x000fc60000400000 */
[----:B------:R-:W2:Y:S04]  /*22f20*/  LDL.LU R195, [R1+0xf4] ;  /* 0x0000f40001c37983 */ /* 0x000ea80000300800 */
[----:B------:R-:W2:Y:S04]  /*22f30*/  LDL.LU R194, [R1+0xf0] ;  /* 0x0000f00001c27983 */ /* 0x000ea80000300800 */
[----:B------:R-:W2:Y:S01]  /*22f40*/  LDL.LU R197, [R1+0xe4] ;  /* 0x0000e40001c57983 */ /* 0x000ea20000300800 */
[----:B------:R-:W-:-:S03]  /*22f50*/  F2FP.F16.F32.PACK_AB R5, R5, R142 ;  /* 0x0000008e0505723e */ /* 0x000fc600000000ff */
[----:B------:R-:W2:Y:S01]  /*22f60*/  LDL.LU R196, [R1+0xe0] ;  /* 0x0000e00001c47983 */ /* 0x000ea20000300800 */
[----:B------:R-:W-:-:S03]  /*22f70*/  F2FP.F16.F32.PACK_AB R6, R6, R32 ;  /* 0x000000200606723e */ /* 0x000fc600000000ff */
[----:B------:R-:W2:Y:S01]  /*22f80*/  LDL.LU R209, [R1+0xd4] ;  /* 0x0000d40001d17983 */ /* 0x000ea20000300800 */
[----:B------:R-:W-:Y:S01]  /*22f90*/  F2FP.F16.F32.PACK_AB R7, R35, R34 ;  /* 0x000000222307723e */ /* 0x000fe200000000ff */
[----:B------:R-:W-:Y:S01]  /*22fa0*/  BAR.SYNC.DEFER_BLOCKING 0x0 ;  /* 0x0000000000007b1d */ /* 0x000fe20000010000 */
[----:B------:R-:W-:Y:S01]  /*22fb0*/  @!P6 FMUL R149, R149, 16777216 ;  /* 0x4b8000009595e820 */ /* 0x000fe20000400000 */
[----:B------:R-:W-:Y:S01]  /*22fc0*/  @!P6 FMUL R148, R148, 16777216 ;  /* 0x4b8000009494e820 */ /* 0x000fe20000400000 */
[----:B------:R-:W-:Y:S01]  /*22fd0*/  @!P6 FMUL R145, R145, 16777216 ;  /* 0x4b8000009191e820 */ /* 0x000fe20000400000 */
[----:B------:R-:W-:Y:S01]  /*22fe0*/  @!P6 FMUL R144, R144, 16777216 ;  /* 0x4b8000009090e820 */ /* 0x000fe20000400000 */
[----:B------:R-:W-:Y:S01]  /*22ff0*/  @!P6 FMUL R141, R141, 16777216 ;  /* 0x4b8000008d8de820 */ /* 0x000fe20000400000 */
[----:B------:R-:W-:Y:S01]  /*23000*/  @!P6 FMUL R140, R140, 16777216 ;  /* 0x4b8000008c8ce820 */ /* 0x000fe20000400000 */
[----:B------:R-:W2:Y:S01]  /*23010*/  LDL.LU R208, [R1+0xd0] ;  /* 0x0000d00001d07983 */ /* 0x000ea20000300800 */
[----:B------:R-:W-:Y:S01]  /*23020*/  @!P6 FMUL R137, R137, 16777216 ;  /* 0x4b8000008989e820 */ /* 0x000fe20000400000 */
[----:B------:R-:W-:Y:S01]  /*23030*/  @!P6 FMUL R136, R136, 16777216 ;  /* 0x4b8000008888e820 */ /* 0x000fe20000400000 */
[----:B------:R-:W-:Y:S01]  /*23040*/  @!P6 FMUL R133, R133, 16777216 ;  /* 0x4b8000008585e820 */ /* 0x000fe20000400000 */
[----:B------:R-:W2:Y:S01]  /*23050*/  LDL.LU R211, [R1+0xc4] ;  /* 0x0000c40001d37983 */ /* 0x000ea20000300800 */
[----:B------:R-:W-:Y:S01]  /*23060*/  @!P6 FMUL R132, R132, 16777216 ;  /* 0x4b8000008484e820 */ /* 0x000fe20000400000 */
        /* <DEDUP_REMOVED lines=48> */
[----:B------:R-:W2:Y:S01]  /*23370*/  LDL.LU R210, [R1+0xc0] ;  /* 0x0000c00001d27983 */ /* 0x000ea20000300800 */
[----:B------:R-:W-:-:S03]  /*23380*/  ISETP.GE.U32.AND P6, PT, R0, 0x7f800000, PT ;  /* 0x7f8000000000780c */ /* 0x000fc60003fc6070 */
[----:B------:R-:W2:Y:S01]  /*23390*/  LDL.LU R34, [R1+0xb4] ;  /* 0x0000b40001227983 */ /* 0x000ea20000300800 */
[----:B------:R-:W-:-:S03]  /*233a0*/  SHF.L.U32 R193, R155, 0x2, RZ ;  /* 0x000000029bc17819 */ /* 0x000fc600000006ff */
[----:B------:R-:W2:Y:S04]  /*233b0*/  LDL.LU R33, [R1+0xb0] ;  /* 0x0000b00001217983 */ /* 0x000ea80000300800 */
[----:B------:R-:W2:Y:S04]  /*233c0*/  LDL.LU R35, [R1+0xa0] ;  /* 0x0000a00001237983 */ /* 0x000ea80000300800 */
[----:B------:R0:W-:Y:S04]  /*233d0*/  STSM.16.M88.4 [R135], R4 ;  /* 0x0000000487007844 */ /* 0x0001e80000000200 */
[----:B------:R-:W2:Y:S01]  /*233e0*/  LDL.LU R244, [R1+0x50] ;  /* 0x0000500001f47983 */ /* 0x000ea20000300800 */
[----:B------:R-:W-:-:S03]  /*233f0*/  LOP3.LUT R153, R153, 0x38, RZ, 0xc0, !PT ;  /* 0x0000003899997812 */ /* 0x000fc600078ec0ff */
[----:B------:R-:W2:Y:S01]  /*23400*/  LDL.LU R243, [R1+0x44] ;  /* 0x0000440001f37983 */ /* 0x000ea20000300800 */
[----:B------:R-:W-:Y:S01]  /*23410*/  LOP3.LUT R193, R193, 0x1c0, RZ, 0xc0, !PT ;  /* 0x000001c0c1c17812 */ /* 0x000fe200078ec0ff */
[----:B------:R-:W-:Y:S02]  /*23420*/  FMUL R191, R138, R149 ;  /* 0x000000958abf7220 */ /* 0x000fe40000400000 */
[----:B------:R-:W2:Y:S01]  /*23430*/  LDL.LU R228, [R1+0x40] ;  /* 0x0000400001e47983 */ /* 0x000ea20000300800 */
[----:B0-----:R-:W-:-:S03]  /*23440*/  SHF.L.U32 R4, R155, 0x1, RZ ;  /* 0x000000019b047819 */ /* 0x001fc600000006ff */
[----:B------:R-:W2:Y:S01]  /*23450*/  LDL.LU R213, [R1+0x34] ;  /* 0x0000340001d57983 */ /* 0x000ea20000300800 */
[C---:B------:R-:W-:Y:S01]  /*23460*/  FMUL R190, R138.reuse, R148 ;  /* 0x000000948abe7220 */ /* 0x040fe20000400000 */
[----:B------:R-:W-:Y:S01]  /*23470*/  FMUL R175, R138, R128 ;  /* 0x000000808aaf7220 */ /* 0x000fe20000400000 */
[----:B------:R-:W-:Y:S01]  /*23480*/  LOP3.LUT R4, R4, 0xf8, RZ, 0xc0, !PT ;  /* 0x000000f804047812 */ /* 0x000fe200078ec0ff */
[----:B------:R-:W2:Y:S01]  /*23490*/  LDL.LU R212, [R1+0x30] ;  /* 0x0000300001d47983 */ /* 0x000ea20000300800 */
[----:B------:R-:W-:-:S03]  /*234a0*/  FMUL R173, R138, R124 ;  /* 0x0000007c8aad7220 */ /* 0x000fc60000400000 */
[----:B------:R-:W2:Y:S01]  /*234b0*/  LDL.LU R149, [R1+0x110] ;  /* 0x0001100001957983 */ /* 0x000ea20000300800 */
[----:B------:R-:W-:Y:S01]  /*234c0*/  IADD3 R193, R193, R18, R153 ;  /* 0x00000012c1c17210 */ /* 0x000fe20007ffe099 */
[C---:B------:R-:W-:Y:S02]  /*234d0*/  FMUL R163, R138.reuse, R112 ;  /* 0x000000708aa37220 */ /* 0x040fe40000400000 */
[----:B------:R-:W2:Y:S01]  /*234e0*/  LDL.LU R148, [R1+0x114] ;  /* 0x0001140001947983 */ /* 0x000ea20000300800 */
[----:B------:R-:W-:Y:S01]  /*234f0*/  SHF.R.U32.HI R5, RZ, 0x1, R155 ;  /* 0x00000001ff057819 */ /* 0x000fe2000001169b */
[----:B------:R-:W-:Y:S02]  /*23500*/  FMUL R161, R138, R108 ;  /* 0x0000006c8aa17220 */ /* 0x000fe40000400000 */
[----:B------:R-:W2:Y:S01]  /*23510*/  LDL.LU R128, [R1+0x54] ;  /* 0x0000540001807983 */ /* 0x000ea20000300800 */
[----:B------:R-:W-:Y:S01]  /*23520*/  IADD3 R18, R18, R4, RZ ;  /* 0x0000000412127210 */ /* 0x000fe20007ffe0ff */
[----:B------:R-:W-:-:S02]  /*23530*/  FMUL R156, R138, R104 ;  /* 0x000000688a9c7220 */ /* 0x000fc40000400000 */
[----:B------:R-:W2:Y:S01]  /*23540*/  LDL.LU R124, [R1+0x60] ;  /* 0x00006000017c7983 */ /* 0x000ea20000300800 */
[----:B------:R-:W-:Y:S01]  /*23550*/  @P6 MOV R4, 0x7f800000 ;  /* 0x7f80000000046802 */ /* 0x000fe20000000f00 */
[C---:B------:R-:W-:Y:S02]  /*23560*/  FMUL R165, R138.reuse, R116 ;  /* 0x000000748aa57220 */ /* 0x040fe40000400000 */
[----:B------:R-:W2:Y:S01]  /*23570*/  LDL.LU R112, [R1+0x64] ;  /* 0x0000640001707983 */ /* 0x000ea20000300800 */
[C---:B------:R-:W-:Y:S01]  /*23580*/  FMUL R154, R138.reuse, R100 ;  /* 0x000000648a9a7220 */ /* 0x040fe20000400000 */
[----:B------:R-:W-:Y:S02]  /*23590*/  LOP3.LUT R5, R5, 0x4, RZ, 0xc0, !PT ;  /* 0x0000000405057812 */ /* 0x000fe400078ec0ff */
[----:B------:R-:W2:Y:S01]  /*235a0*/  LDL.LU R108, [R1+0x70] ;  /* 0x00007000016c7983 */ /* 0x000ea20000300800 */
[C---:B------:R-:W-:Y:S01]  /*235b0*/  FMUL R166, R138.reuse, R117 ;  /* 0x000000758aa67220 */ /* 0x040fe20000400000 */
[----:B------:R-:W-:-:S02]  /*235c0*/  FMUL R116, R138, R49 ;  /* 0x000000318a747220 */ /* 0x000fc40000400000 */
[----:B------:R-:W2:Y:S01]  /*235d0*/  LDL.LU R104, [R1+0x80] ;  /* 0x0000800001687983 */ /* 0x000ea20000300800 */
[C---:B------:R-:W-:Y:S01]  /*235e0*/  FMUL R167, R138.reuse, R120 ;  /* 0x000000788aa77220 */ /* 0x040fe20000400000 */
[C---:B------:R-:W-:Y:S02]  /*235f0*/  FMUL R117, R138.reuse, R48 ;  /* 0x000000308a757220 */ /* 0x040fe40000400000 */
[----:B------:R-:W2:Y:S01]  /*23600*/  LDL.LU R100, [R1+0xa4] ;  /* 0x0000a40001647983 */ /* 0x000ea20000300800 */
[C---:B------:R-:W-:Y:S01]  /*23610*/  FMUL R168, R138.reuse, R121 ;  /* 0x000000798aa87220 */ /* 0x040fe20000400000 */
[----:B------:R-:W-:Y:S02]  /*23620*/  FMUL R120, R138, R45 ;  /* 0x0000002d8a787220 */ /* 0x000fe40000400000 */
[----:B------:R-:W2:Y:S01]  /*23630*/  LDL.LU R49, [R1+0x190] ;  /* 0x0001900001317983 */ /* 0x000ea20000300800 */
[----:B------:R-:W-:Y:S01]  /*23640*/  @P6 FFMA.FTZ R207, R0, R4, +INF ;  /* 0x7f80000000cf6423 */ /* 0x000fe20000010004 */
[----:B------:R-:W-:Y:S01]  /*23650*/  @!P4 FMUL R8, R8, 16777216 ;  /* 0x4b8000000808c820 */ /* 0x000fe20000400000 */
[C---:B------:R-:W-:Y:S01]  /*23660*/  FMUL R121, R138.reuse, R44 ;  /* 0x0000002c8a797220 */ /* 0x040fe20000400000 */
[----:B------:R-:W2:Y:S01]  /*23670*/  LDL.LU R48, [R1+0x1a0] ;  /* 0x0001a00001307983 */ /* 0x000ea20000300800 */
[----:B------:R-:W-:Y:S01]  /*23680*/  IADD3 R193, R5, R193, RZ ;  /* 0x000000c105c17210 */ /* 0x000fe20007ffe0ff */
[----:B------:R-:W-:Y:S01]  /*23690*/  @!P4 FMUL R9, R9, 16777216 ;  /* 0x4b8000000909c820 */ /* 0x000fe20000400000 */
[C---:B------:R-:W-:Y:S01]  /*236a0*/  FMUL R4, R138.reuse, R41 ;  /* 0x000000298a047220 */ /* 0x040fe20000400000 */
[----:B------:R-:W2:Y:S01]  /*236b0*/  LDL.LU R45, [R1+0x1a4] ;  /* 0x0001a400012d7983 */ /* 0x000ea20000300800 */
[C---:B------:R-:W-:Y:S01]  /*236c0*/  FMUL R5, R138.reuse, R40 ;  /* 0x000000288a057220 */ /* 0x040fe20000400000 */
[----:B------:R-:W-:-:S02]  /*236d0*/  FMUL R6, R138, R37 ;  /* 0x000000258a067220 */ /* 0x000fc40000400000 */
[----:B------:R-:W2:Y:S01]  /*236e0*/  LDL.LU R44, [R1+0x1b0] ;  /* 0x0001b000012c7983 */ /* 0x000ea20000300800 */
[----:B------:R-:W-:-:S03]  /*236f0*/  FMUL R7, R138, R36 ;  /* 0x000000248a077220 */ /* 0x000fc60000400000 */
[----:B------:R-:W2:Y:S01]  /*23700*/  LDL.LU R41, [R1+0x1b4] ;  /* 0x0001b40001297983 */ /* 0x000ea20000300800 */
[----:B------:R-:W-:-:S03]  /*23710*/  FMUL R153, R3, R8 ;  /* 0x0000000803997220 */ /* 0x000fc60000400000 */
[----:B------:R-:W2:Y:S01]  /*23720*/  LDL.LU R40, [R1+0x1c0] ;  /* 0x0001c00001287983 */ /* 0x000ea20000300800 */
[----:B------:R-:W-:-:S03]  /*23730*/  FMUL R152, R3, R9 ;  /* 0x0000000903987220 */ /* 0x000fc60000400000 */
[----:B------:R-:W2:Y:S01]  /*23740*/  LDL.LU R37, [R1+0x1c4] ;  /* 0x0001c40001257983 */ /* 0x000ea20000300800 */
[----:B------:R-:W-:-:S03]  /*23750*/  @!P4 FMUL R14, R14, 16777216 ;  /* 0x4b8000000e0ec820 */ /* 0x000fc60000400000 */
[----:B------:R-:W2:Y:S04]  /*23760*/  LDL.LU R36, [R1+0x1d4] ;  /* 0x0001d40001247983 */ /* 0x000ea80000300800 */
[----:B------:R-:W2:Y:S04]  /*23770*/  LDL.LU R8, [R1+0x1f0] ;  /* 0x0001f00001087983 */ /* 0x000ea80000300800 */
[----:B------:R-:W2:Y:S01]  /*23780*/  LDL.LU R9, [R1+0x1f4] ;  /* 0x0001f40001097983 */ /* 0x000ea20000300800 */
[----:B------:R-:W-:Y:S01]  /*23790*/  FMUL R182, R138, R133 ;  /* 0x000000858ab67220 */ /* 0x000fe20000400000 */
[----:B------:R-:W-:-:S02]  /*237a0*/  FMUL R133, R3, R14 ;  /* 0x0000000e03857220 */ /* 0x000fc40000400000 */
[----:B------:R-:W2:Y:S01]  /*237b0*/  LDL.LU R14, [R1+0x1e0] ;  /* 0x0001e000010e7983 */ /* 0x000ea20000300800 */
[----:B------:R-:W-:Y:S01]  /*237c0*/  @!P4 FMUL R15, R15, 16777216 ;  /* 0x4b8000000f0fc820 */ /* 0x000fe20000400000 */
[----:B------:R-:W-:Y:S01]  /*237d0*/  @!P4 FMUL R95, R95, 16777216 ;  /* 0x4b8000005f5fc820 */ /* 0x000fe20000400000 */
[----:B------:R-:W-:Y:S01]  /*237e0*/  @!P4 FMUL R87, R87, 16777216 ;  /* 0x4b8000005757c820 */ /* 0x000fe20000400000 */
[----:B------:R-:W-:Y:S01]  /*237f0*/  @!P4 FMUL R98, R98, 16777216 ;  /* 0x4b8000006262c820 */ /* 0x000fe20000400000 */
[----:B------:R-:W-:Y:S01]  /*23800*/  @!P4 FMUL R91, R91, 16777216 ;  /* 0x4b8000005b5bc820 */ /* 0x000fe20000400000 */
[----:B------:R-:W-:Y:S01]  /*23810*/  @!P4 FMUL R99, R99, 16777216 ;  /* 0x4b8000006363c820 */ /* 0x000fe20000400000 */
[C---:B------:R-:W-:Y:S01]  /*23820*/  FMUL R181, R138.reuse, R132 ;  /* 0x000000848ab57220 */ /* 0x040fe20000400000 */
[C---:B------:R-:W-:Y:S01]  /*23830*/  FMUL R189, R138.reuse, R145 ;  /* 0x000000918abd7220 */ /* 0x040fe20000400000 */
[C---:B------:R-:W-:Y:S01]  /*23840*/  FMUL R184, R138.reuse, R137 ;  /* 0x000000898ab87220 */ /* 0x040fe20000400000 */
[C---:B------:R-:W-:Y:S01]  /*23850*/  FMUL R132, R3.reuse, R15 ;  /* 0x0000000f03847220 */ /* 0x040fe20000400000 */
[----:B------:R-:W-:Y:S01]  /*23860*/  FMUL R186, R138, R141 ;  /* 0x0000008d8aba7220 */ /* 0x000fe20000400000 */
[----:B------:R-:W2:Y:S01]  /*23870*/  LDL.LU R15, [R1+0x1e4] ;  /* 0x0001e400010f7983 */ /* 0x000ea20000300800 */
[C---:B------:R-:W-:Y:S01]  /*23880*/  FMUL R145, R3.reuse, R87 ;  /* 0x0000005703917220 */ /* 0x040fe20000400000 */
[C---:B------:R-:W-:Y:S01]  /*23890*/  FMUL R137, R3.reuse, R95 ;  /* 0x0000005f03897220 */ /* 0x040fe20000400000 */
[C---:B------:R-:W-:Y:S01]  /*238a0*/  FMUL R141, R3.reuse, R91 ;  /* 0x0000005b038d7220 */ /* 0x040fe20000400000 */
[----:B------:R-:W2:Y:S01]  /*238b0*/  LDL.LU R95, [R1+0x194] ;  /* 0x00019400015f7983 */ /* 0x000ea20000300800 */
[C---:B------:R-:W-:Y:S01]  /*238c0*/  FMUL R87, R3.reuse, R98 ;  /* 0x0000006203577220 */ /* 0x040fe20000400000 */
[----:B------:R-:W-:-:S02]  /*238d0*/  FMUL R91, R3, R99 ;  /* 0x00000063035b7220 */ /* 0x000fc40000400000 */
[----:B------:R-:W2:Y:S04]  /*238e0*/  LDL.LU R98, [R1+0x180] ;  /* 0x0001800001627983 */ /* 0x000ea80000300800 */
[----:B------:R-:W2:Y:S01]  /*238f0*/  LDL.LU R99, [R1+0x184] ;  /* 0x0001840001637983 */ /* 0x000ea20000300800 */
[----:B------:R-:W-:Y:S01]  /*23900*/  @!P4 FMUL R102, R102, 16777216 ;  /* 0x4b8000006666c820 */ /* 0x000fe20000400000 */
[----:B------:R-:W-:Y:S01]  /*23910*/  FMUL R183, R138, R136 ;  /* 0x000000888ab77220 */ /* 0x000fe20000400000 */
[----:B------:R-:W-:Y:S01]  /*23920*/  @!P4 FMUL R103, R103, 16777216 ;  /* 0x4b8000006767c820 */ /* 0x000fe20000400000 */
[----:B------:R-:W-:Y:S01]  /*23930*/  @!P4 FMUL R106, R106, 16777216 ;  /* 0x4b8000006a6ac820 */ /* 0x000fe20000400000 */
[C---:B------:R-:W-:Y:S01]  /*23940*/  FMUL R136, R3.reuse, R102 ;  /* 0x0000006603887220 */ /* 0x040fe20000400000 */
[C---:B------:R-:W-:Y:S01]  /*23950*/  FMUL R187, R138.reuse, R144 ;  /* 0x000000908abb7220 */ /* 0x040fe20000400000 */
[----:B------:R-:W2:Y:S01]  /*23960*/  LDL.LU R102, [R1+0x90] ;  /* 0x0000900001667983 */ /* 0x000ea20000300800 */
        /* <DEDUP_REMOVED lines=31> */
[C---:B------:R-:W-:Y:S01]  /*23b60*/  FMUL R138, R3.reuse, R103 ;  /* 0x00000067038a7220 */ /* 0x040fe20000400000 */
[----:B------:R-:W-:Y:S01]  /*23b70*/  FMUL R139, R3, R106 ;  /* 0x0000006a038b7220 */ /* 0x000fe20000400000 */
[----:B------:R-:W2:Y:S04]  /*23b80*/  LDL.LU R103, [R1+0x94] ;  /* 0x0000940001677983 */ /* 0x000ea80000300800 */
[----:B------:R-:W2:Y:S01]  /*23b90*/  LDL.LU R106, [R1+0x84] ;  /* 0x00008400016a7983 */ /* 0x000ea20000300800 */
[----:B------:R-:W-:Y:S01]  /*23ba0*/  @!P4 FMUL R107, R107, 16777216 ;  /* 0x4b8000006b6bc820 */ /* 0x000fe20000400000 */
[----:B------:R-:W-:Y:S01]  /*23bb0*/  @!P4 FMUL R110, R110, 16777216 ;  /* 0x4b8000006e6ec820 */ /* 0x000fe20000400000 */
[----:B------:R-:W-:Y:S01]  /*23bc0*/  @!P4 FMUL R16, R16, 16777216 ;  /* 0x4b8000001010c820 */ /* 0x000fe20000400000 */
[----:B------:R-:W-:Y:S01]  /*23bd0*/  @!P4 FMUL R17, R17, 16777216 ;  /* 0x4b8000001111c820 */ /* 0x000fe20000400000 */
[----:B------:R-:W-:Y:S01]  /*23be0*/  FMUL R140, R3, R107 ;  /* 0x0000006b038c7220 */ /* 0x000fe20000400000 */
[----:B------:R-:W-:Y:S01]  /*23bf0*/  @!P4 FMUL R19, R19, 16777216 ;  /* 0x4b8000001313c820 */ /* 0x000fe20000400000 */
[----:B------:R-:W2:Y:S01]  /*23c00*/  LDL.LU R107, [R1+0x74] ;  /* 0x00007400016b7983 */ /* 0x000ea20000300800 */
[----:B------:R-:W-:-:S03]  /*23c10*/  FMUL R142, R3, R110 ;  /* 0x0000006e038e7220 */ /* 0x000fc60000400000 */
        /* <DEDUP_REMOVED lines=42> */
[----:B------:R-:W-:Y:S01]  /*23ec0*/  FSETP.NEU.AND P4, PT, R0, RZ, PT ;  /* 0x000000ff0000720b */ /* 0x000fe20003f8d000 */
[----:B------:R-:W-:Y:S02]  /*23ed0*/  BAR.SYNC.DEFER_BLOCKING 0x0 ;  /* 0x0000000000007b1d */ /* 0x000fe40000010000 */
[----:B------:R-:W-:Y:S01]  /*23ee0*/  FMUL R32, R3, R134 ;  /* 0x0000008603207220 */ /* 0x000fe20000400000 */
[----:B----4-:R-:W-:-:S05]  /*23ef0*/  FMUL R134, R160, 0.25 ;  /* 0x3e800000a0867820 */ /* 0x010fca0000400000 */
[----:B------:R-:W-:Y:S01]  /*23f00*/  FSEL R134, R134, R160, P3 ;  /* 0x000000a086867208 */ /* 0x000fe20001800000 */
[----:B---3--:R-:W-:-:S05]  /*23f10*/  FMUL R160, R169, 0.25 ;  /* 0x3e800000a9a07820 */ /* 0x008fca0000400000 */
[----:B------:R-:W-:Y:S01]  /*23f20*/  FSEL R160, R160, R169, P3 ;  /* 0x000000a9a0a07208 */ /* 0x000fe20001800000 */
[----:B--2---:R-:W-:-:S05]  /*23f30*/  FMUL R169, R172, 0.25 ;  /* 0x3e800000aca97820 */ /* 0x004fca0000400000 */
        /* <DEDUP_REMOVED lines=40> */
[----:B------:R-:W-:-:S04]  /*241c0*/  FMUL R180, R149, 0.25 ;  /* 0x3e80000095b47820 */ /* 0x000fc80000400000 */
[----:B------:R-:W-:Y:S01]  /*241d0*/  FSEL R194, R194, R197, P3 ;  /* 0x000000c5c2c27208 */ /* 0x000fe20001800000 */
[----:B------:R-:W-:Y:S01]  /*241e0*/  FMUL R197, R208, 0.25 ;  /* 0x3e800000d0c57820 */ /* 0x000fe20000400000 */
[----:B------:R-:W-:-:S04]  /*241f0*/  FSEL R180, R180, R149, P3 ;  /* 0x00000095b4b47208 */ /* 0x000fc80001800000 */
[----:B------:R-:W-:Y:S01]  /*24200*/  FSEL R197, R197, R208, P3 ;  /* 0x000000d0c5c57208 */ /* 0x000fe20001800000 */
[----:B------:R-:W-:Y:S01]  /*24210*/  FMUL R208, R211, 0.25 ;  /* 0x3e800000d3d07820 */ /* 0x000fe20000400000 */
[----:B------:R-:W-:-:S04]  /*24220*/  FMUL R149, R150, 0.25 ;  /* 0x3e80000096957820 */ /* 0x000fc80000400000 */
[----:B------:R-:W-:Y:S01]  /*24230*/  FSEL R208, R208, R211, P3 ;  /* 0x000000d3d0d07208 */ /* 0x000fe20001800000 */
[----:B------:R-:W-:Y:S01]  /*24240*/  FMUL R211, R33, 0.25 ;  /* 0x3e80000021d37820 */ /* 0x000fe20000400000 */
[----:B------:R-:W-:Y:S01]  /*24250*/  FSEL R149, R149, R150, P3 ;  /* 0x0000009695957208 */ /* 0x000fe20001800000 */
        /* <DEDUP_REMOVED lines=17> */
[----:B------:R-:W-:Y:S02]  /*24370*/  FMUL R144, R3, R114 ;  /* 0x0000007203907220 */ /* 0x000fe40000400000 */
[----:B------:R-:W-:Y:S01]  /*24380*/  FSEL R106, R106, R108, P3 ;  /* 0x0000006c6a6a7208 */ /* 0x000fe20001800000 */
[----:B------:R-:W-:Y:S01]  /*24390*/  FMUL R114, R228, 0.25 ;  /* 0x3e800000e4727820 */ /* 0x000fe20000400000 */
[----:B------:R-:W-:Y:S01]  /*243a0*/  FSEL R210, R210, R34, P3 ;  /* 0x00000022d2d27208 */ /* 0x000fe20001800000 */
[----:B------:R-:W-:Y:S01]  /*243b0*/  FMUL R34, R35, 0.25 ;  /* 0x3e80000023227820 */ /* 0x000fe20000400000 */
[----:B------:R-:W-:Y:S01]  /*243c0*/  @!P5 FMUL R102, R102, 16777216 ;  /* 0x4b8000006666d820 */ /* 0x000fe20000400000 */
[----:B------:R-:W-:Y:S01]  /*243d0*/  @!P5 FMUL R106, R106, 16777216 ;  /* 0x4b8000006a6ad820 */ /* 0x000fe20000400000 */
[----:B------:R-:W-:Y:S01]  /*243e0*/  FMUL R108, R124, 0.25 ;  /* 0x3e8000007c6c7820 */ /* 0x000fe20000400000 */
[----:B------:R-:W-:Y:S01]  /*243f0*/  FMUL R105, R3, R127 ;  /* 0x0000007f03697220 */ /* 0x000fe20000400000 */
[----:B------:R-:W-:Y:S01]  /*24400*/  FSEL R114, R114, R228, P3 ;  /* 0x000000e472727208 */ /* 0x000fe20001800000 */
[----:B------:R-:W-:Y:S01]  /*24410*/  FMUL R127, R2, R102 ;  /* 0x00000066027f7220 */ /* 0x000fe20000400000 */
[----:B------:R-:W-:Y:S01]  /*24420*/  FSEL R34, R34, R35, P3 ;  /* 0x0000002322227208 */ /* 0x000fe20001800000 */
[----:B------:R-:W-:Y:S01]  /*24430*/  FMUL R228, R2, R106 ;  /* 0x0000006a02e47220 */ /* 0x000fe20000400000 */
[----:B------:R-:W-:Y:S01]  /*24440*/  FMUL R35, R103, 0.25 ;  /* 0x3e80000067237820 */ /* 0x000fe20000400000 */
[----:B------:R-:W-:Y:S01]  /*24450*/  F2FP.F16.F32.PACK_AB R102, R6, R7 ;  /* 0x000000070666723e */ /* 0x000fe200000000ff */
[----:B------:R-:W-:Y:S01]  /*24460*/  FMUL R129, R3, R115 ;  /* 0x0000007303817220 */ /* 0x000fe20000400000 */
[----:B------:R-:W-:Y:S01]  /*24470*/  F2FP.F16.F32.PACK_AB R106, R4, R5 ;  /* 0x00000005046a723e */ /* 0x000fe200000000ff */
[----:B------:R-:W-:Y:S01]  /*24480*/  FMUL R115, R213, 0.25 ;  /* 0x3e800000d5737820 */ /* 0x000fe20000400000 */
[----:B------:R-:W-:Y:S01]  /*24490*/  FSEL R108, R108, R124, P3 ;  /* 0x0000007c6c6c7208 */ /* 0x000fe20001800000 */
[----:B------:R-:W0:Y:S01]  /*244a0*/  LDS.128 R4, [R30] ;  /* 0x000000001e047984 */ /* 0x000e220000000c00 */
        /* <DEDUP_REMOVED lines=41> */
[----:B------:R-:W-:Y:S01]  /*24740*/  FMUL R3, R8, 0.25 ;  /* 0x3e80000008037820 */ /* 0x000fe20000400000 */
[----:B------:R-:W-:Y:S01]  /*24750*/  FSEL R35, R35, R103, P3 ;  /* 0x0000006723237208 */ /* 0x000fe20001800000 */
[----:B------:R-:W-:Y:S01]  /*24760*/  FMUL R103, R104, 0.25 ;  /* 0x3e80000068677820 */ /* 0x000fe20000400000 */
[----:B------:R-:W-:-:S02]  /*24770*/  FSEL R115, R115, R213, P3 ;  /* 0x000000d573737208 */ /* 0x000fc40001800000 */
[----:B------:R-:W-:Y:S01]  /*24780*/  FSEL R124, R124, R212, P3 ;  /* 0x000000d47c7c7208 */ /* 0x000fe20001800000 */
[----:B------:R-:W-:Y:S01]  /*24790*/  @!P5 FMUL R100, R100, 16777216 ;  /* 0x4b8000006464d820 */ /* 0x000fe20000400000 */
[----:B------:R-:W-:Y:S01]  /*247a0*/  FSEL R3, R3, R8, P3 ;  /* 0x0000000803037208 */ /* 0x000fe20001800000 */
[----:B------:R-:W-:Y:S01]  /*247b0*/  FMUL R8, R15, 0.25 ;  /* 0x3e8000000f087820 */ /* 0x000fe20000400000 */
[----:B------:R-:W-:Y:S01]  /*247c0*/  FSEL R103, R103, R104, P3 ;  /* 0x0000006867677208 */ /* 0x000fe20001800000 */
[----:B------:R-:W-:Y:S01]  /*247d0*/  @!P5 FMUL R115, R115, 16777216 ;  /* 0x4b8000007373d820 */ /* 0x000fe20000400000 */
[----:B------:R-:W-:Y:S01]  /*247e0*/  @!P5 FMUL R124, R124, 16777216 ;  /* 0x4b8000007c7cd820 */ /* 0x000fe20000400000 */
[----:B------:R-:W-:Y:S01]  /*247f0*/  FMUL R213, R2, R100 ;  /* 0x0000006402d57220 */ /* 0x000fe20000400000 */
[----:B------:R-:W-:Y:S01]  /*24800*/  FSEL R8, R8, R15, P3 ;  /* 0x0000000f08087208 */ /* 0x000fe20001800000 */
[----:B------:R-:W-:Y:S01]  /*24810*/  @!P5 FMUL R103, R103, 16777216 ;  /* 0x4b8000006767d820 */ /* 0x000fe20000400000 */
[C---:B------:R-:W-:Y:S01]  /*24820*/  FMUL R100, R2.reuse, R115 ;  /* 0x0000007302647220 */ /* 0x040fe20000400000 */
[C---:B------:R-:W-:Y:S01]  /*24830*/  FMUL R124, R2.reuse, R124 ;  /* 0x0000007c027c7220 */ /* 0x040fe20000400000 */
[----:B------:R-:W-:Y:S01]  /*24840*/  FMUL R15, R31, 0.25 ;  /* 0x3e8000001f0f7820 */ /* 0x000fe20000400000 */
[----:B------:R-:W-:Y:S01]  /*24850*/  FMUL R131, R2, R103 ;  /* 0x0000006702837220 */ /* 0x000fe20000400000 */
[----:B------:R-:W-:-:S02]  /*24860*/  F2FP.F16.F32.PACK_AB R101, R101, R32 ;  /* 0x000000206565723e */ /* 0x000fc400000000ff */
[----:B------:R-:W-:Y:S02]  /*24870*/  F2FP.F16.F32.PACK_AB R100, R100, R124 ;  /* 0x0000007c6464723e */ /* 0x000fe400000000ff */
[----:B------:R-:W-:Y:S01]  /*24880*/  F2FP.F16.F32.PACK_AB R103, R146, R143 ;  /* 0x0000008f9267723e */ /* 0x000fe200000000ff */
[----:B------:R-:W-:Y:S01]  /*24890*/  BAR.SYNC.DEFER_BLOCKING 0x0 ;  /* 0x0000000000007b1d */ /* 0x000fe20000010000 */
[----:B------:R-:W-:Y:S01]  /*248a0*/  FSEL R15, R15, R31, P3 ;  /* 0x0000001f0f0f7208 */ /* 0x000fe20001800000 */
[----:B------:R-:W-:-:S05]  /*248b0*/  FMUL R31, R37, 0.25 ;  /* 0x3e800000251f7820 */ /* 0x000fca0000400000 */
[----:B------:R-:W-:Y:S01]  /*248c0*/  FSEL R31, R31, R37, P3 ;  /* 0x000000251f1f7208 */ /* 0x000fe20001800000 */
[----:B------:R-:W-:-:S05]  /*248d0*/  FMUL R37, R41, 0.25 ;  /* 0x3e80000029257820 */ /* 0x000fca0000400000 */
[----:B------:R-:W-:Y:S01]  /*248e0*/  FSEL R37, R37, R41, P3 ;  /* 0x0000002925257208 */ /* 0x000fe20001800000 */
[----:B------:R-:W-:Y:S01]  /*248f0*/  FMUL R41, R45, 0.25 ;  /* 0x3e8000002d297820 */ /* 0x000fe20000400000 */
[----:B------:R-:W-:Y:S01]  /*24900*/  STSM.16.M88.4 [R135], R100 ;  /* 0x0000006487007844 */ /* 0x000fe20000000200 */
[----:B------:R-:W-:Y:S03]  /*24910*/  BAR.SYNC.DEFER_BLOCKING 0x0 ;  /* 0x0000000000007b1d */ /* 0x000fe60000010000 */
[----:B------:R-:W-:Y:S01]  /*24920*/  FSEL R41, R41, R45, P3 ;  /* 0x0000002d29297208 */ /* 0x000fe20001800000 */
[----:B------:R-:W-:Y:S01]  /*24930*/  FMUL R104, R107, 0.25 ;  /* 0x3e8000006b687820 */ /* 0x000fe20000400000 */
[----:B------:R-:W-:Y:S01]  /*24940*/  FMUL R45, R95, 0.25 ;  /* 0x3e8000005f2d7820 */ /* 0x000fe20000400000 */
[----:B------:R-:W-:Y:S01]  /*24950*/  @!P5 FMUL R33, R33, 16777216 ;  /* 0x4b8000002121d820 */ /* 0x000fe20000400000 */
[----:B------:R-:W-:Y:S01]  /*24960*/  @!P5 FMUL R34, R34, 16777216 ;  /* 0x4b8000002222d820 */ /* 0x000fe20000400000 */
[----:B------:R-:W-:Y:S01]  /*24970*/  @!P5 FMUL R35, R35, 16777216 ;  /* 0x4b8000002323d820 */ /* 0x000fe20000400000 */
[----:B------:R-:W-:Y:S01]  /*24980*/  FSEL R104, R104, R107, P3 ;  /* 0x0000006b68687208 */ /* 0x000fe20001800000 */
[----:B------:R-:W-:Y:S01]  /*24990*/  FMUL R107, R112, 0.25 ;  /* 0x3e800000706b7820 */ /* 0x000fe20000400000 */
[----:B------:R-:W-:Y:S01]  /*249a0*/  FSEL R45, R45, R95, P3 ;  /* 0x0000005f2d2d7208 */ /* 0x000fe20001800000 */
[----:B------:R-:W-:Y:S01]  /*249b0*/  FMUL R95, R98, 0.25 ;  /* 0x3e800000625f7820 */ /* 0x000fe20000400000 */
[C---:B------:R-:W-:Y:S01]  /*249c0*/  FMUL R119, R2.reuse, R33 ;  /* 0x0000002102777220 */ /* 0x040fe20000400000 */
[C---:B------:R-:W-:Y:S01]  /*249d0*/  FMUL R123, R2.reuse, R34 ;  /* 0x00000022027b7220 */ /* 0x040fe20000400000 */
[----:B------:R-:W-:Y:S01]  /*249e0*/  FMUL R212, R2, R35 ;  /* 0x0000002302d47220 */ /* 0x000fe20000400000 */
[----:B------:R-:W-:Y:S01]  /*249f0*/  FSEL R107, R107, R112, P3 ;  /* 0x000000706b6b7208 */ /* 0x000fe20001800000 */
[----:B------:R-:W-:Y:S01]  /*24a00*/  FMUL R112, R243, 0.25 ;  /* 0x3e800000f3707820 */ /* 0x000fe20000400000 */
[----:B------:R-:W-:Y:S01]  /*24a10*/  FSEL R95, R95, R98, P3 ;  /* 0x000000625f5f7208 */ /* 0x000fe20001800000 */
[----:B------:R-:W-:Y:S01]  /*24a20*/  FMUL R98, R110, 0.25 ;  /* 0x3e8000006e627820 */ /* 0x000fe20000400000 */
[----:B------:R-:W2:Y:S02]  /*24a30*/  LDS.128 R32, [R30] ;  /* 0x000000001e207984 */ /* 0x000ea40000000c00 */
[----:B------:R-:W-:-:S02]  /*24a40*/  FSEL R112, R112, R243, P3 ;  /* 0x000000f370707208 */ /* 0x000fc40001800000 */
[----:B------:R-:W-:Y:S01]  /*24a50*/  FSEL R98, R98, R110, P3 ;  /* 0x0000006e62627208 */ /* 0x000fe20001800000 */
[----:B------:R-:W-:Y:S01]  /*24a60*/  FMUL R110, R128, 0.25 ;  /* 0x3e800000806e7820 */ /* 0x000fe20000400000 */
[----:B------:R-:W-:Y:S01]  /*24a70*/  @!P5 FMUL R104, R104, 16777216 ;  /* 0x4b8000006868d820 */ /* 0x000fe20000400000 */
[----:B------:R-:W-:Y:S01]  /*24a80*/  @!P5 FMUL R112, R112, 16777216 ;  /* 0x4b8000007070d820 */ /* 0x000fe20000400000 */
[----:B------:R-:W-:Y:S02]  /*24a90*/  @!P5 FMUL R114, R114, 16777216 ;  /* 0x4b8000007272d820 */ /* 0x000fe40000400000 */
[----:B------:R-:W-:Y:S01]  /*24aa0*/  FSEL R110, R110, R128, P3 ;  /* 0x000000806e6e7208 */ /* 0x000fe20001800000 */
[C---:B------:R-:W-:Y:S01]  /*24ab0*/  FMUL R128, R2.reuse, R104 ;  /* 0x0000006802807220 */ /* 0x040fe20000400000 */
[----:B------:R-:W-:Y:S01]  /*24ac0*/  @!P5 FMUL R107, R107, 16777216 ;  /* 0x4b8000006b6bd820 */ /* 0x000fe20000400000 */
[C---:B------:R-:W-:Y:S01]  /*24ad0*/  FMUL R104, R2.reuse, R112 ;  /* 0x0000007002687220 */ /* 0x040fe20000400000 */
[C---:B------:R-:W-:Y:S01]  /*24ae0*/  FMUL R114, R2.reuse, R114 ;  /* 0x0000007202727220 */ /* 0x040fe20000400000 */
[----:B------:R-:W-:Y:S01]  /*24af0*/  F2FP.F16.F32.PACK_AB R105, R105, R130 ;  /* 0x000000826969723e */ /* 0x000fe200000000ff */
[----:B------:R-:W-:Y:S01]  /*24b00*/  FMUL R243, R2, R107 ;  /* 0x0000006b02f37220 */ /* 0x000fe20000400000 */
[----:B------:R-:W-:-:S02]  /*24b10*/  F2FP.F16.F32.PACK_AB R107, R188, R147 ;  /* 0x00000093bc6b723e */ /* 0x000fc400000000ff */
[----:B------:R-:W-:Y:S01]  /*24b20*/  F2FP.F16.F32.PACK_AB R104, R104, R114 ;  /* 0x000000726868723e */ /* 0x000fe200000000ff */
[----:B------:R-:W-:Y:S06]  /*24b30*/  BAR.SYNC.DEFER_BLOCKING 0x0 ;  /* 0x0000000000007b1d */ /* 0x000fec0000010000 */
[----:B------:R-:W-:Y:S02]  /*24b40*/  STSM.16.M88.4 [R135], R104 ;  /* 0x0000006887007844 */ /* 0x000fe40000000200 */
[----:B------:R-:W-:Y:S01]  /*24b50*/  BAR.SYNC.DEFER_BLOCKING 0x0 ;  /* 0x0000000000007b1d */ /* 0x000fe20000010000 */
[----:B------:R-:W-:Y:S01]  /*24b60*/  FMUL R111, R244, 0.25 ;  /* 0x3e800000f46f7820 */ /* 0x000fe20000400000 */
[----:B------:R-:W-:-:S04]  /*24b70*/  @!P5 FMUL R108, R108, 16777216 ;  /* 0x4b8000006c6cd820 */ /* 0x000fc80000400000 */
[----:B------:R-:W-:Y:S01]  /*24b80*/  FSEL R111, R111, R244, P3 ;  /* 0x000000f46f6f7208 */ /* 0x000fe20001800000 */
        /* <DEDUP_REMOVED lines=8> */
[----:B------:R-:W3:Y:S01]  /*24c10*/  LDS.128 R100, [R30] ;  /* 0x000000001e647984 */ /* 0x000ee20000000c00 */
        /* <DEDUP_REMOVED lines=81> */
[----:B------:R-:W-:-:S02]  /*25130*/  F2FP.F16.F32.PACK_AB R109, R109, R126 ;  /* 0x0000007e6d6d723e */ /* 0x000fc400000000ff */
[----:B------:R-:W-:Y:S02]  /*25140*/  F2FP.F16.F32.PACK_AB R110, R120, R121 ;  /* 0x00000079786e723e */ /* 0x000fe400000000ff */
[----:B------:R-:W-:Y:S02]  /*25150*/  F2FP.F16.F32.PACK_AB R108, R108, R2 ;  /* 0x000000026c6c723e */ /* 0x000fe400000000ff */
[----:B------:R-:W-:Y:S01]  /*25160*/  F2FP.F16.F32.PACK_AB R111, R198, R192 ;  /* 0x000000c0c66f723e */ /* 0x000fe200000000ff */
[----:B------:R-:W-:Y:S06]  /*25170*/  BAR.SYNC.DEFER_BLOCKING 0x0 ;  /* 0x0000000000007b1d */ /* 0x000fec0000010000 */
[----:B------:R-:W-:Y:S02]  /*25180*/  STSM.16.M88.4 [R135], R108 ;  /* 0x0000006c87007844 */ /* 0x000fe40000000200 */
[----:B------:R-:W-:Y:S01]  /*25190*/  BAR.SYNC.DEFER_BLOCKING 0x0 ;  /* 0x0000000000007b1d */ /* 0x000fe20000010000 */
[----:B------:R-:W-:-:S02]  /*251a0*/  F2FP.F16.F32.PACK_AB R112, R243, R244 ;  /* 0x000000f4f370723e */ /* 0x000fc400000000ff */
[----:B------:R-:W-:-:S03]  /*251b0*/  F2FP.F16.F32.PACK_AB R113, R113, R122 ;  /* 0x0000007a7171723e */ /* 0x000fc600000000ff */
[----:B------:R-:W4:Y:S01]  /*251c0*/  LDS.128 R104, [R30] ;  /* 0x000000001e687984 */ /* 0x000f220000000c00 */
[----:B------:R-:W-:Y:S02]  /*251d0*/  F2FP.F16.F32.PACK_AB R114, R116, R117 ;  /* 0x000000757472723e */ /* 0x000fe400000000ff */
[----:B------:R-:W-:Y:S01]  /*251e0*/  F2FP.F16.F32.PACK_AB R115, R200, R199 ;  /* 0x000000c7c873723e */ /* 0x000fe200000000ff */
[----:B------:R-:W-:Y:S01]  /*251f0*/  BAR.SYNC.DEFER_BLOCKING 0x0 ;  /* 0x0000000000007b1d */ /* 0x000fe20000010000 */
[----:B------:R-:W-:Y:S02]  /*25200*/  F2FP.F16.F32.PACK_AB R124, R127, R131 ;  /* 0x000000837f7c723e */ /* 0x000fe400000000ff */
[----:B------:R-:W-:Y:S02]  /*25210*/  F2FP.F16.F32.PACK_AB R128, R128, R228 ;  /* 0x000000e48080723e */ /* 0x000fe400000000ff */
[----:B------:R-:W-:Y:S02]  /*25220*/  F2FP.F16.F32.PACK_AB R129, R129, R118 ;  /* 0x000000768181723e */ /* 0x000fe400000000ff */
[----:B------:R-:W-:Y:S01]  /*25230*/  F2FP.F16.F32.PACK_AB R130, R53, R52 ;  /* 0x000000343582723e */ /* 0x000fe200000000ff */
[----:B------:R-:W2:Y:S04]  /*25240*/  LDL.LU R243, [R1+0xcec] ;  /* 0x000cec0001f37983 */ /* 0x000ea80000300800 */
[----:B------:R-:W-:Y:S01]  /*25250*/  STSM.16.M88.4 [R135], R112 ;  /* 0x0000007087007844 */ /* 0x000fe20000000200 */
[----:B------:R-:W-:Y:S01]  /*25260*/  BAR.SYNC.DEFER_BLOCKING 0x0 ;  /* 0x0000000000007b1d */ /* 0x000fe20000010000 */
[----:B------:R-:W-:-:S02]  /*25270*/  F2FP.F16.F32.PACK_AB R131, R202, R201 ;  /* 0x000000c9ca83723e */ /* 0x000fc400000000ff */
[----:B------:R-:W-:-:S03]  /*25280*/  F2FP.F16.F32.PACK_AB R125, R125, R144 ;  /* 0x000000907d7d723e */ /* 0x000fc600000000ff */
[----:B------:R-:W4:Y:S01]  /*25290*/  LDS.128 R108, [R30] ;  /* 0x000000001e6c7984 */ /* 0x000f220000000c00 */
[----:B------:R-:W-:Y:S01]  /*252a0*/  F2FP.F16.F32.PACK_AB R126, R57, R56 ;  /* 0x00000038397e723e */ /* 0x000fe200000000ff */
[----:B------:R-:W1:Y:S08]  /*252b0*/  LDC R201, c[0x0][0x278] ;  /* 0x00009e00ffc97b82 */ /* 0x000e700000000800 */
[----:B------:R-:W-:Y:S06]  /*252c0*/  BAR.SYNC.DEFER_BLOCKING 0x0 ;  /* 0x0000000000007b1d */ /* 0x000fec0000010000 */
[----:B------:R0:W-:Y:S02]  /*252d0*/  STSM.16.M88.4 [R135], R128 ;  /* 0x0000008087007844 */ /* 0x0001e40000000200 */
        /* <DEDUP_REMOVED lines=10> */
[----:B------:R-:W-:-:S02]  /*25380*/  F2FP.F16.F32.PACK_AB R137, R137, R87 ;  /* 0x000000578989723e */ /* 0x000fc400000000ff */
[----:B------:R-:W-:Y:S02]  /*25390*/  F2FP.F16.F32.PACK_AB R141, R141, R94 ;  /* 0x0000005e8d8d723e */ /* 0x000fe400000000ff */
[----:B------:R-:W-:Y:S02]  /*253a0*/  F2FP.F16.F32.PACK_AB R143, R224, R223 ;  /* 0x000000dfe08f723e */ /* 0x000fe400000000ff */
[----:B------:R-:W-:Y:S02]  /*253b0*/  F2FP.F16.F32.PACK_AB R144, R194, R195 ;  /* 0x000000c3c290723e */ /* 0x000fe400000000ff */
[----:B------:R-:W-:Y:S02]  /*253c0*/  F2FP.F16.F32.PACK_AB R145, R145, R90 ;  /* 0x0000005a9191723e */ /* 0x000fe400000000ff */
[----:B------:R-:W-:Y:S02]  /*253d0*/  F2FP.F16.F32.PACK_AB R146, R81, R80 ;  /* 0x000000505192723e */ /* 0x000fe400000000ff */
[----:B------:R-:W-:-:S02]  /*253e0*/  F2FP.F16.F32.PACK_AB R147, R226, R225 ;  /* 0x000000e1e293723e */ /* 0x000fc400000000ff */
[----:B------:R-:W-:Y:S02]  /*253f0*/  F2FP.F16.F32.PACK_AB R148, R148, R149 ;  /* 0x000000959494723e */ /* 0x000fe400000000ff */
[----:B------:R-:W-:Y:S01]  /*25400*/  F2FP.F16.F32.PACK_AB R48, R45, R48 ;  /* 0x000000302d30723e */ /* 0x000fe200000000ff */
[----:B------:R-:W-:Y:S01]  /*25410*/  STSM.16.M88.4 [R135], R124 ;  /* 0x0000007c87007844 */ /* 0x000fe20000000200 */
[----:B------:R-:W-:Y:S01]  /*25420*/  F2FP.F16.F32.PACK_AB R119, R206, R205 ;  /* 0x000000cdce77723e */ /* 0x000fe200000000ff */
[----:B------:R-:W3:Y:S08]  /*25430*/  LDC R195, c[0x0][0x278] ;  /* 0x00009e00ffc37b82 */ /* 0x000ef00000000800 */
[----:B------:R-:W-:Y:S01]  /*25440*/  BAR.SYNC.DEFER_BLOCKING 0x0 ;  /* 0x0000000000007b1d */ /* 0x000fe20000010000 */
[----:B0-----:R-:W-:-:S02]  /*25450*/  F2FP.F16.F32.PACK_AB R128, R210, R211 ;  /* 0x000000d3d280723e */ /* 0x001fc400000000ff */
        /* <DEDUP_REMOVED lines=8> */
[----:B------:R-:W0:Y:S01]  /*254e0*/  S2R R244, SR_CTAID.Y ;  /* 0x0000000000f47919 */ /* 0x000e220000002600 */
[----:B------:R-:W-:Y:S01]  /*254f0*/  F2FP.F16.F32.PACK_AB R130, R69, R68 ;  /* 0x000000444582723e */ /* 0x000fe200000000ff */
[----:B------:R-:W4:Y:S01]  /*25500*/  LDC R159, c[0x0][0x278] ;  /* 0x00009e00ff9f7b82 */ /* 0x000f220000000800 */
[----:B------:R-:W4:Y:S07]  /*25510*/  LDS.128 R124, [R30] ;  /* 0x000000001e7c7984 */ /* 0x000f2e0000000c00 */
[----:B------:R-:W-:Y:S01]  /*25520*/  BAR.SYNC.DEFER_BLOCKING 0x0 ;  /* 0x0000000000007b1d */ /* 0x000fe20000010000 */
[----:B------:R-:W-:-:S02]  /*25530*/  F2FP.F16.F32.PACK_AB R131, R219, R217 ;  /* 0x000000d9db83723e */ /* 0x000fc400000000ff */
[----:B------:R-:W-:Y:S02]  /*25540*/  F2FP.F16.F32.PACK_AB R138, R73, R72 ;  /* 0x00000048498a723e */ /* 0x000fe400000000ff */
[----:B------:R-:W-:Y:S02]  /*25550*/  F2FP.F16.F32.PACK_AB R139, R221, R220 ;  /* 0x000000dcdd8b723e */ /* 0x000fe400000000ff */
[----:B------:R-:W-:Y:S02]  /*25560*/  F2FP.F16.F32.PACK_AB R52, R98, R99 ;  /* 0x000000636234723e */ /* 0x000fe400000000ff */
[----:B------:R-:W-:Y:S01]  /*25570*/  F2FP.F16.F32.PACK_AB R190, R191, R190 ;  /* 0x000000bebfbe723e */ /* 0x000fe200000000ff */
[----:B-1----:R-:W-:Y:S01]  /*25580*/  IMAD R201, R201, 0x67, RZ ;  /* 0x00000067c9c97824 */ /* 0x002fe200078e02ff */
[----:B------:R-:W-:Y:S01]  /*25590*/  F2FP.F16.F32.PACK_AB R140, R196, R197 ;  /* 0x000000c5c48c723e */ /* 0x000fe200000000ff */
[----:B------:R-:W1:Y:S01]  /*255a0*/  LDC R203, c[0x0][0x278] ;  /* 0x00009e00ffcb7b82 */ /* 0x000e620000000800 */
[----:B------:R-:W-:-:S02]  /*255b0*/  F2FP.F16.F32.PACK_AB R142, R77, R76 ;  /* 0x0000004c4d8e723e */ /* 0x000fc400000000ff */
[----:B------:R-:W-:Y:S02]  /*255c0*/  F2FP.F16.F32.PACK_AB R149, R79, R82 ;  /* 0x000000524f95723e */ /* 0x000fe400000000ff */
[----:B------:R-:W-:Y:S02]  /*255d0*/  F2FP.F16.F32.PACK_AB R81, R83, R86 ;  /* 0x000000565351723e */ /* 0x000fe400000000ff */
[----:B------:R-:W-:Y:S02]  /*255e0*/  F2FP.F16.F32.PACK_AB R80, R150, R151 ;  /* 0x000000979650723e */ /* 0x000fe400000000ff */
[----:B------:R-:W-:Y:S02]  /*255f0*/  F2FP.F16.F32.PACK_AB R65, R67, R70 ;  /* 0x000000464341723e */ /* 0x000fe400000000ff */
[----:B------:R-:W-:Y:S01]  /*25600*/  F2FP.F16.F32.PACK_AB R64, R171, R172 ;  /* 0x000000acab40723e */ /* 0x000fe200000000ff */
[----:B------:R-:W-:Y:S01]  /*25610*/  STSM.16.M88.4 [R135], R116 ;  /* 0x0000007487007844 */ /* 0x000fe20000000200 */
[----:B------:R-:W-:Y:S01]  /*25620*/  F2FP.F16.F32.PACK_AB R136, R208, R209 ;  /* 0x000000d1d088723e */ /* 0x000fe200000000ff */
[----:B------:R-:W4:Y:S08]  /*25630*/  LDC R171, c[0x0][0x278] ;  /* 0x00009e00ffab7b82 */ /* 0x000f300000000800 */
[----:B------:R-:W-:Y:S01]  /*25640*/  BAR.SYNC.DEFER_BLOCKING 0x0 ;  /* 0x0000000000007b1d */ /* 0x000fe20000010000 */
[----:B------:R-:W-:-:S02]  /*25650*/  F2FP.F16.F32.PACK_AB R82, R85, R84 ;  /* 0x000000545552723e */ /* 0x000fc400000000ff */
[----:B------:R-:W-:Y:S02]  /*25660*/  F2FP.F16.F32.PACK_AB R83, R229, R227 ;  /* 0x000000e3e553723e */ /* 0x000fe400000000ff */
[----:B------:R-:W-:Y:S02]  /*25670*/  F2FP.F16.F32.PACK_AB R150, R89, R88 ;  /* 0x000000585996723e */ /* 0x000fe400000000ff */
[----:B------:R-:W-:Y:S02]  /*25680*/  F2FP.F16.F32.PACK_AB R61, R55, R58 ;  /* 0x0000003a373d723e */ /* 0x000fe400000000ff */
[----:B------:R-:W-:Y:S02]  /*25690*/  F2FP.F16.F32.PACK_AB R60, R134, R158 ;  /* 0x0000009e863c723e */ /* 0x000fe400000000ff */
[----:B------:R-:W-:Y:S01]  /*256a0*/  F2FP.F16.F32.PACK_AB R94, R168, R167 ;  /* 0x000000a7a85e723e */ /* 0x000fe200000000ff */
[----:B------:R-:W1:Y:S01]  /*256b0*/  LDC R134, c[0x0][0x278] ;  /* 0x00009e00ff867b82 */ /* 0x000e620000000800 */
[----:B------:R-:W-:-:S02]  /*256c0*/  F2FP.F16.F32.PACK_AB R151, R231, R230 ;  /* 0x000000e6e797723e */ /* 0x000fc400000000ff */
[----:B------:R-:W-:Y:S02]  /*256d0*/  F2FP.F16.F32.PACK_AB R73, R75, R78 ;  /* 0x0000004e4b49723e */ /* 0x000fe400000000ff */
[----:B------:R-:W-:Y:S02]  /*256e0*/  F2FP.F16.F32.PACK_AB R77, R71, R74 ;  /* 0x0000004a474d723e */ /* 0x000fe400000000ff */
[----:B------:R-:W-:Y:S02]  /*256f0*/  F2FP.F16.F32.PACK_AB R72, R179, R180 ;  /* 0x000000b4b348723e */ /* 0x000fe400000000ff */
[----:B------:R-:W-:Y:S01]  /*25700*/  F2FP.F16.F32.PACK_AB R45, R39, R42 ;  /* 0x0000002a272d723e */ /* 0x000fe200000000ff */
[----:B---3--:R-:W-:Y:S01]  /*25710*/  IMAD R195, R195, 0x63, RZ ;  /* 0x00000063c3c37824 */ /* 0x008fe200078e02ff */
[----:B------:R-:W-:Y:S01]  /*25720*/  F2FP.F16.F32.PACK_AB R76, R177, R178 ;  /* 0x000000b2b14c723e */ /* 0x000fe200000000ff */
[----:B------:R-:W3:Y:S01]  /*25730*/  LDS.128 R116, [R30] ;  /* 0x000000001e747984 */ /* 0x000ee20000000c00 */
[----:B------:R-:W-:Y:S01]  /*25740*/  F2FP.F16.F32.PACK_AB R74, R93, R92 ;  /* 0x0000005c5d4a723e */ /* 0x000fe200000000ff */
[----:B------:R-:W3:Y:S08]  /*25750*/  LDC R211, c[0x0][0x278] ;  /* 0x00009e00ffd37b82 */ /* 0x000ef00000000800 */
[----:B------:R-:W-:Y:S01]  /*25760*/  BAR.SYNC.DEFER_BLOCKING 0x0 ;  /* 0x0000000000007b1d */ /* 0x000fe20000010000 */
[----:B------:R-:W-:-:S02]  /*25770*/  F2FP.F16.F32.PACK_AB R75, R233, R232 ;  /* 0x000000e8e94b723e */ /* 0x000fc400000000ff */
[----:B------:R-:W-:Y:S02]  /*25780*/  F2FP.F16.F32.PACK_AB R78, R97, R96 ;  /* 0x00000060614e723e */ /* 0x000fe400000000ff */
[----:B------:R-:W-:-:S03]  /*25790*/  F2FP.F16.F32.PACK_AB R79, R235, R234 ;  /* 0x000000eaeb4f723e */ /* 0x000fc600000000ff */
[----:B------:R-:W0:Y:S01]  /*257a0*/  LDC.64 R96, c[0x0][0x270] ;  /* 0x00009c00ff607b82 */ /* 0x000e220000000a00 */
[----:B------:R-:W-:Y:S02]  /*257b0*/  F2FP.F16.F32.PACK_AB R69, R63, R66 ;  /* 0x000000423f45723e */ /* 0x000fe400000000ff */
[----:B------:R-:W-:Y:S02]  /*257c0*/  F2FP.F16.F32.PACK_AB R67, R237, R236 ;  /* 0x000000eced43723e */ /* 0x000fe400000000ff */
[----:B------:R-:W-:Y:S02]  /*257d0*/  F2FP.F16.F32.PACK_AB R68, R169, R170 ;  /* 0x000000aaa944723e */ /* 0x000fe400000000ff */
[----:B------:R-:W-:Y:S01]  /*257e0*/  F2FP.F16.F32.PACK_AB R70, R157, R156 ;  /* 0x0000009c9d46723e */ /* 0x000fe200000000ff */
[----:B------:R-:W3:Y:S01]  /*257f0*/  LDC R209, c[0x0][0x278] ;  /* 0x00009e00ffd17b82 */ /* 0x000ee20000000800 */
[----:B------:R-:W-:Y:S02]  /*25800*/  F2FP.F16.F32.PACK_AB R71, R239, R238 ;  /* 0x000000eeef47723e */ /* 0x000fe400000000ff */
[----:B------:R-:W-:-:S02]  /*25810*/  F2FP.F16.F32.PACK_AB R58, R162, R161 ;  /* 0x000000a1a23a723e */ /* 0x000fc400000000ff */
[----:B------:R-:W-:Y:S02]  /*25820*/  F2FP.F16.F32.PACK_AB R59, R241, R240 ;  /* 0x000000f0f13b723e */ /* 0x000fe400000000ff */
[----:B------:R-:W-:Y:S02]  /*25830*/  F2FP.F16.F32.PACK_AB R62, R164, R163 ;  /* 0x000000a3a43e723e */ /* 0x000fe400000000ff */
[----:B------:R-:W-:Y:S01]  /*25840*/  F2FP.F16.F32.PACK_AB R54, R166, R165 ;  /* 0x000000a5a636723e */ /* 0x000fe200000000ff */
[----:B------:R-:W-:Y:S01]  /*25850*/  STSM.16.M88.4 [R135], R120 ;  /* 0x0000007887007844 */ /* 0x000fe20000000200 */
[----:B------:R-:W-:Y:S02]  /*25860*/  F2FP.F16.F32.PACK_AB R66, R155, R154 ;  /* 0x0000009a9b42723e */ /* 0x000fe400000000ff */
[----:B------:R-:W-:Y:S01]  /*25870*/  F2FP.F16.F32.PACK_AB R55, R247, R246 ;  /* 0x000000f6f737723e */ /* 0x000fe200000000ff */
[----:B------:R-:W-:Y:S01]  /*25880*/  BAR.SYNC.DEFER_BLOCKING 0x0 ;  /* 0x0000000000007b1d */ /* 0x000fe20000010000 */
[----:B------:R-:W-:-:S02]  /*25890*/  F2FP.F16.F32.PACK_AB R63, R245, R242 ;  /* 0x000000f2f53f723e */ /* 0x000fc400000000ff */
[----:B------:R-:W-:Y:S02]  /*258a0*/  F2FP.F16.F32.PACK_AB R93, R47, R50 ;  /* 0x000000322f5d723e */ /* 0x000fe400000000ff */
[----:B------:R-:W-:Y:S02]  /*258b0*/  F2FP.F16.F32.PACK_AB R92, R49, R95 ;  /* 0x0000005f315c723e */ /* 0x000fe400000000ff */
[----:B------:R-:W-:Y:S02]  /*258c0*/  F2FP.F16.F32.PACK_AB R51, R251, R250 ;  /* 0x000000fafb33723e */ /* 0x000fe400000000ff */
[----:B------:R-:W-:Y:S02]  /*258d0*/  F2FP.F16.F32.PACK_AB R41, R29, R38 ;  /* 0x000000261d29723e */ /* 0x000fe400000000ff */
[----:B------:R-:W-:Y:S02]  /*258e0*/  F2FP.F16.F32.PACK_AB R42, R182, R181 ;  /* 0x000000b5b62a723e */ /* 0x000fe400000000ff */
[----:B------:R-:W-:-:S02]  /*258f0*/  F2FP.F16.F32.PACK_AB R37, R19, R28 ;  /* 0x0000001c1325723e */ /* 0x000fc400000000ff */
[----:B------:R-:W-:Y:S01]  /*25900*/  F2FP.F16.F32.PACK_AB R39, R214, R218 ;  /* 0x000000dad627723e */ /* 0x000fe200000000ff */
[----:B0-----:R-:W-:Y:S01]  /*25910*/  IMAD R2, R244, R96, RZ ;  /* 0x00000060f4027224 */ /* 0x001fe200078e02ff */
[----:B------:R-:W-:Y:S01]  /*25920*/  F2FP.F16.F32.PACK_AB R98, R186, R185 ;  /* 0x000000b9ba62723e */ /* 0x000fe200000000ff */
[----:B------:R-:W0:Y:S01]  /*25930*/  LDC.64 R28, c[0x0][0x228] ;  /* 0x00008a00ff1c7b82 */ /* 0x000e220000000a00 */
[----:B------:R-:W0:Y:S07]  /*25940*/  LDS.128 R120, [R30] ;  /* 0x000000001e787984 */ /* 0x000e2e0000000c00 */
[----:B------:R-:W0:Y:S08]  /*25950*/  LDC R155, c[0x0][0x278] ;  /* 0x00009e00ff9b7b82 */ /* 0x000e300000000800 */
[----:B------:R-:W-:Y:S01]  /*25960*/  BAR.SYNC.DEFER_BLOCKING 0x0 ;  /* 0x0000000000007b1d */ /* 0x000fe20000010000 */
[----:B-1----:R-:W-:-:S07]  /*25970*/  IMAD R31, R134, 0x6, RZ ;  /* 0x00000006861f7824 */ /* 0x002fce00078e02ff */
[----:B------:R-:W1:Y:S08]  /*25980*/  LDC R157, c[0x0][0x278] ;  /* 0x00009e00ff9d7b82 */ /* 0x000e700000000800 */
[----:B------:R-:W3:Y:S08]  /*25990*/  LDC R161, c[0x0][0x278] ;  /* 0x00009e00ffa17b82 */ /* 0x000ef00000000800 */
[----:B------:R-:W0:Y:S01]  /*259a0*/  LDC R165, c[0x0][0x278] ;  /* 0x00009e00ffa57b82 */ /* 0x000e220000000800 */
[----:B------:R-:W-:Y:S07]  /*259b0*/  STSM.16.M88.4 [R135], R128 ;  /* 0x0000008087007844 */ /* 0x000fee0000000200 */
[----:B------:R-:W-:Y:S08]  /*259c0*/  BAR.SYNC.DEFER_BLOCKING 0x0 ;  /* 0x0000000000007b1d */ /* 0x000ff00000010000 */
[----:B------:R-:W0:Y:S08]  /*259d0*/  LDC R169, c[0x0][0x278] ;  /* 0x00009e00ffa97b82 */ /* 0x000e300000000800 */
[----:B------:R-:W0:Y:S01]  /*259e0*/  LDC R163, c[0x0][0x278] ;  /* 0x00009e00ffa37b82 */ /* 0x000e220000000800 */
[----:B----4-:R-:W-:-:S07]  /*259f0*/  IMAD R171, R171, 0x31, RZ ;  /* 0x00000031abab7824 */ /* 0x010fce00078e02ff */
[----:B------:R-:W4:Y:S01]  /*25a00*/  LDC R177, c[0x0][0x278] ;  /* 0x00009e00ffb17b82 */ /* 0x000f220000000800 */
[----:B------:R-:W4:Y:S07]  /*25a10*/  LDS.128 R128, [R30] ;  /* 0x000000001e807984 */ /* 0x000f2e0000000c00 */
[----:B------:R-:W-:Y:S06]  /*25a20*/  BAR.SYNC.DEFER_BLOCKING 0x0 ;  /* 0x0000000000007b1d */ /* 0x000fec0000010000 */
[----:B------:R-:W-:Y:S02]  /*25a30*/  STSM.16.M88.4 [R135], R136 ;  /* 0x0000008887007844 */ /* 0x000fe40000000200 */
[----:B------:R-:W-:Y:S06]  /*25a40*/  BAR.SYNC.DEFER_BLOCKING 0x0 ;  /* 0x0000000000007b1d */ /* 0x000fec0000010000 */
[----:B------:R-:W4:Y:S02]  /*25a50*/  LDS.128 R136, [R30] ;  /* 0x000000001e887984 */ /* 0x000f240000000c00 */
        /* <DEDUP_REMOVED lines=13> */
[----:B------:R3:W-:Y:S02]  /*25b30*/  STSM.16.M88.4 [R135], R148 ;  /* 0x0000009487007844 */ /* 0x0007e40000000200 */
        /* <DEDUP_REMOVED lines=24> */
[----:B------:R-:W-:Y:S01]  /*25cc0*/  BAR.SYNC.DEFER_BLOCKING 0x0 ;  /* 0x0000000000007b1d */ /* 0x000fe20000010000 */
[----:B------:R-:W-:-:S05]  /*25cd0*/  F2FP.F16.F32.PACK_AB R47, R13, R252 ;  /* 0x000000fc0d2f723e */ /* 0x000fca00000000ff */
[----:B------:R-:W4:Y:S04]  /*25ce0*/  LDL.LU R13, [R1+0xd14] ;  /* 0x000d1400010d7983 */ /* 0x000f280000300800 */
[----:B------:R-:W4:Y:S04]  /*25cf0*/  LDL.LU R188, [R1+0x200] ;  /* 0x0002000001bc7983 */ /* 0x000f280000300800 */
[----:B------:R-:W4:Y:S01]  /*25d00*/  LDS.128 R60, [R30] ;  /* 0x000000001e3c7984 */ /* 0x000f220000000c00 */
[----:B------:R-:W-:Y:S06]  /*25d10*/  BAR.SYNC.DEFER_BLOCKING 0x0 ;  /* 0x0000000000007b1d */ /* 0x000fec0000010000 */
[----:B------:R-:W-:Y:S02]  /*25d20*/  STSM.16.M88.4 [R135], R52 ;  /* 0x0000003487007844 */ /* 0x000fe40000000200 */
[----:B------:R-:W-:Y:S01]  /*25d30*/  BAR.SYNC.DEFER_BLOCKING 0x0 ;  /* 0x0000000000007b1d */ /* 0x000fe20000010000 */
[----:B------:R-:W-:-:S05]  /*25d40*/  F2FP.F16.F32.PACK_AB R95, R249, R248 ;  /* 0x000000f8f95f723e */ /* 0x000fca00000000ff */
[----:B------:R-:W4:Y:S02]  /*25d50*/  LDS.128 R52, [R30] ;  /* 0x000000001e347984 */ /* 0x000f240000000c00 */
[----:B------:R-:W-:Y:S06]  /*25d60*/  BAR.SYNC.DEFER_BLOCKING 0x0 ;  /* 0x0000000000007b1d */ /* 0x000fec0000010000 */
[----:B------:R-:W-:Y:S02]  /*25d70*/  STSM.16.M88.4 [R135], R92 ;  /* 0x0000005c87007844 */ /* 0x000fe40000000200 */
[----:B------:R-:W-:Y:S01]  /*25d80*/  BAR.SYNC.DEFER_BLOCKING 0x0 ;  /* 0x0000000000007b1d */ /* 0x000fe20000010000 */
[----:B------:R-:W-:-:S02]  /*25d90*/  F2FP.F16.F32.PACK_AB R49, R43, R46 ;  /* 0x0000002e2b31723e */ /* 0x000fc400000000ff */
[----:B------:R-:W-:Y:S02]  /*25da0*/  F2FP.F16.F32.PACK_AB R43, R10, R11 ;  /* 0x0000000b0a2b723e */ /* 0x000fe400000000ff */
[----:B------:R-:W-:Y:S01]  /*25db0*/  F2FP.F16.F32.PACK_AB R50, R174, R173 ;  /* 0x000000adae32723e */ /* 0x000fe200000000ff */
[----:B------:R-:W4:Y:S04]  /*25dc0*/  LDL.LU R10, [R1+0xd10] ;  /* 0x000d1000010a7983 */ /* 0x000f280000300800 */
[----:B------:R-:W4:Y:S04]  /*25dd0*/  LDL.LU R11, [R1+0xd0c] ;  /* 0x000d0c00010b7983 */ /* 0x000f280000300800 */
[----:B------:R-:W4:Y:S01]  /*25de0*/  LDS.128 R92, [R30] ;  /* 0x000000001e5c7984 */ /* 0x000f220000000c00 */
[----:B------:R-:W-:Y:S01]  /*25df0*/  BAR.SYNC.DEFER_BLOCKING 0x0 ;  /* 0x0000000000007b1d */ /* 0x000fe20000010000 */
[----:B------:R-:W-:-:S02]  /*25e00*/  F2FP.F16.F32.PACK_AB R46, R176, R175 ;  /* 0x000000afb02e723e */ /* 0x000fc400000000ff */
[----:B------:R-:W-:Y:S01]  /*25e10*/  F2FP.F16.F32.PACK_AB R38, R184, R183 ;  /* 0x000000b7b826723e */ /* 0x000fe200000000ff */
[----:B--2---:R-:W-:Y:S01]  /*25e20*/  IMAD R19, R243, R97, RZ ;  /* 0x00000061f3137224 */ /* 0x004fe200078e02ff */
[----:B------:R-:W-:Y:S01]  /*25e30*/  F2FP.F16.F32.PACK_AB R96, R14, R15 ;  /* 0x0000000f0e60723e */ /* 0x000fe200000000ff */
[----:B-1----:R-:W-:Y:S01]  /*25e40*/  IMAD R157, R157, 0x1a, RZ ;  /* 0x0000001a9d9d7824 */ /* 0x002fe200078e02ff */
[----:B---3--:R-:W-:Y:S01]  /*25e50*/  F2FP.F16.F32.PACK_AB R148, R8, R9 ;  /* 0x000000090894723e */ /* 0x008fe200000000ff */
[----:B------:R-:W-:Y:S01]  /*25e60*/  IMAD R161, R161, 0x1c, RZ ;  /* 0x0000001ca1a17824 */ /* 0x000fe200078e02ff */
[----:B------:R-:W-:Y:S01]  /*25e70*/  F2FP.F16.F32.PACK_AB R149, R133, R132 ;  /* 0x000000848595723e */ /* 0x000fe200000000ff */
[----:B0-----:R-:W-:Y:S01]  /*25e80*/  IMAD R165, R165, 0x3e, RZ ;  /* 0x0000003ea5a57824 */ /* 0x001fe200078e02ff */
[----:B------:R-:W-:Y:S01]  /*25e90*/  F2FP.F16.F32.PACK_AB R150, R189, R187 ;  /* 0x000000bbbd96723e */ /* 0x000fe200000000ff */
[----:B------:R-:W0:Y:S01]  /*25ea0*/  LDC R133, c[0x0][0x278] ;  /* 0x00009e00ff857b82 */ /* 0x000e220000000800 */
[----:B------:R-:W-:Y:S01]  /*25eb0*/  IMAD R169, R169, 0x44, RZ ;  /* 0x00000044a9a97824 */ /* 0x000fe200078e02ff */
[----:B------:R-:W2:Y:S04]  /*25ec0*/  LDL.LU R214, [R1+0xd08] ;  /* 0x000d080001d67983 */ /* 0x000ea80000300800 */
[----:B------:R-:W-:Y:S01]  /*25ed0*/  STSM.16.M88.4 [R135], R48 ;  /* 0x0000003087007844 */ /* 0x000fe20000000200 */
[----:B------:R-:W-:Y:S01]  /*25ee0*/  F2FP.F16.F32.PACK_AB R97, R16, R17 ;  /* 0x000000111061723e */ /* 0x000fe200000000ff */
[----:B------:R-:W1:Y:S08]  /*25ef0*/  LDC R132, c[0x0][0x278] ;  /* 0x00009e00ff847b82 */ /* 0x000e700000000800 */
[----:B------:R-:W-:Y:S01]  /*25f00*/  BAR.SYNC.DEFER_BLOCKING 0x0 ;  /* 0x0000000000007b1d */ /* 0x000fe20000010000 */
[----:B------:R-:W-:-:S07]  /*25f10*/  F2FP.F16.F32.PACK_AB R189, R153, R152 ;  /* 0x0000009899bd723e */ /* 0x000fce00000000ff */
[----:B------:R-:W3:Y:S01]  /*25f20*/  LDC R17, c[0x0][0x278] ;  /* 0x00009e00ff117b82 */ /* 0x000ee20000000800 */
[----:B------:R-:W-:Y:S01]  /*25f30*/  SHF.L.U32 R15, R2, 0x1, RZ ;  /* 0x00000001020f7819 */ /* 0x000fe200000006ff */
[----:B------:R-:W-:Y:S01]  /*25f40*/  IMAD R163, R163, 0x2d, RZ ;  /* 0x0000002da3a37824 */ /* 0x000fe200078e02ff */
[----:B------:R-:W-:Y:S01]  /*25f50*/  SHF.L.U32 R14, R19, 0x1, RZ ;  /* 0x00000001130e7819 */ /* 0x000fe200000006ff */
[----:B------:R-:W-:Y:S01]  /*25f60*/  IMAD R203, R203, 0x75, RZ ;  /* 0x00000075cbcb7824 */ /* 0x000fe200078e02ff */
[----:B------:R-:W-:Y:S01]  /*25f70*/  SHF.L.U32 R9, R134, 0x1, RZ ;  /* 0x0000000186097819 */ /* 0x000fe200000006ff */
[----:B------:R-:W-:Y:S01]  /*25f80*/  IMAD R209, R209, 0x79, RZ ;  /* 0x00000079d1d17824 */ /* 0x000fe200078e02ff */
[----:B------:R-:W2:Y:S01]  /*25f90*/  LDL.LU R218, [R1+0xd04] ;  /* 0x000d040001da7983 */ /* 0x000ea20000300800 */
[----:B------:R-:W0:Y:S08]  /*25fa0*/  LDC R175, c[0x0][0x278] ;  /* 0x00009e00ffaf7b82 */ /* 0x000e300000000800 */
[----:B------:R-:W1:Y:S01]  /*25fb0*/  LDC R187, c[0x0][0x278] ;  /* 0x00009e00ffbb7b82 */ /* 0x000e620000000800 */
[----:B------:R-:W2:Y:S07]  /*25fc0*/  LDS.128 R48, [R30] ;  /* 0x000000001e307984 */ /* 0x000eae0000000c00 */
[----:B------:R-:W-:Y:S08]  /*25fd0*/  BAR.SYNC.DEFER_BLOCKING 0x0 ;  /* 0x0000000000007b1d */ /* 0x000ff00000010000 */
[----:B------:R-:W3:Y:S01]  /*25fe0*/  LDC R153, c[0x0][0x278] ;  /* 0x00009e00ff997b82 */ /* 0x000ee20000000800 */
[----:B------:R-:W-:Y:S07]  /*25ff0*/  STSM.16.M88.4 [R135], R44 ;  /* 0x0000002c87007844 */ /* 0x000fee0000000200 */
[----:B------:R-:W-:Y:S06]  /*26000*/  BAR.SYNC.DEFER_BLOCKING 0x0 ;  /* 0x0000000000007b1d */ /* 0x000fec0000010000 */
[----:B------:R-:W2:Y:S02]  /*26010*/  LDS.128 R44, [R30] ;  /* 0x000000001e2c7984 */ /* 0x000ea40000000c00 */
[----:B------:R-:W-:Y:S06]  /*26020*/  BAR.SYNC.DEFER_BLOCKING 0x0 ;  /* 0x0000000000007b1d */ /* 0x000fec0000010000 */
[----:B------:R-:W-:Y:S02]  /*26030*/  STSM.16.M88.4 [R135], R40 ;  /* 0x0000002887007844 */ /* 0x000fe40000000200 */
[----:B------:R-:W-:Y:S06]  /*26040*/  BAR.SYNC.DEFER_BLOCKING 0x0 ;  /* 0x0000000000007b1d */ /* 0x000fec0000010000 */
[----:B------:R-:W2:Y:S02]  /*26050*/  LDS.128 R40, [R30] ;  /* 0x000000001e287984 */ /* 0x000ea40000000c00 */
[----:B------:R-:W-:Y:S06]  /*26060*/  BAR.SYNC.DEFER_BLOCKING 0x0 ;  /* 0x0000000000007b1d */ /* 0x000fec0000010000 */
[----:B------:R-:W-:Y:S02]  /*26070*/  STSM.16.M88.4 [R135], R36 ;  /* 0x0000002487007844 */ /* 0x000fe40000000200 */
[----:B------:R-:W-:Y:S01]  /*26080*/  BAR.SYNC.DEFER_BLOCKING 0x0 ;  /* 0x0000000000007b1d */ /* 0x000fe20000010000 */
[----:B----4-:R-:W-:-:S05]  /*26090*/  F2FP.F16.F32.PACK_AB R99, R188, R222 ;  /* 0x000000debc63723e */ /* 0x010fca00000000ff */
[----:B------:R-:W4:Y:S02]  /*260a0*/  LDS.128 R36, [R30] ;  /* 0x000000001e247984 */ /* 0x000f240000000c00 */
[----:B------:R-:W-:Y:S01]  /*260b0*/  BAR.SYNC.DEFER_BLOCKING 0x0 ;  /* 0x0000000000007b1d */ /* 0x000fe20000010000 */
[----:B------:R-:W-:Y:S01]  /*260c0*/  F2FP.F16.F32.PACK_AB R151, R13, R12 ;  /* 0x0000000c0d97723e */ /* 0x000fe200000000ff */
[----:B------:R-:W-:Y:S01]  /*260d0*/  IMAD.HI R2, R2, 0x2, RZ ;  /* 0x0000000202027827 */ /* 0x000fe200078e02ff */
[----:B------:R-:W-:-:S03]  /*260e0*/  IADD3 R14, P3, P5, R14, R28, R15 ;  /* 0x0000001c0e0e7210 */ /* 0x000fc60007d7e00f */
[----:B------:R-:W-:Y:S01]  /*260f0*/  IMAD.HI R19, R19, 0x2, RZ ;  /* 0x0000000213137827 */ /* 0x000fe200078e02ff */
[----:B------:R-:W-:Y:S01]  /*26100*/  F2FP.F16.F32.PACK_AB R191, R11, R10 ;  /* 0x0000000a0bbf723e */ /* 0x000fe200000000ff */
[----:B------:R-:W-:Y:S01]  /*26110*/  STSM.16.M88.4 [R135], R96 ;  /* 0x0000006087007844 */ /* 0x000fe20000000200 */
[----:B------:R-:W-:Y:S01]  /*26120*/  BAR.SYNC.DEFER_BLOCKING 0x0 ;  /* 0x0000000000007b1d */ /* 0x000fe20000010000 */
[----:B---3--:R-:W-:Y:S01]  /*26130*/  IMAD R153, R153, 0x16, RZ ;  /* 0x0000001699997824 */ /* 0x008fe200078e02ff */
[----:B0-----:R-:W-:Y:S01]  /*26140*/  LEA R175, R175, -R175, 0x6 ;  /* 0x800000afafaf7211 */ /* 0x001fe200078e30ff */
[----:B-1----:R-:W-:-:S03]  /*26150*/  IMAD R187, R187, 0x51, RZ ;  /* 0x00000051bbbb7824 */ /* 0x002fc600078e02ff */
[----:B------:R-:W3:Y:S01]  /*26160*/  LDL.LU R222, [R1+0xd00] ;  /* 0x000d000001de7983 */ /* 0x000ee20000300800 */
[----:B------:R-:W-:-:S03]  /*26170*/  F2FP.F16.F32.PACK_AB R188, R0, R3 ;  /* 0x0000000300bc723e */ /* 0x000fc600000000ff */
[----:B------:R-:W0:Y:S01]  /*26180*/  LDS.128 R96, [R30] ;  /* 0x000000001e607984 */ /* 0x000e220000000c00 */
[----:B------:R-:W-:Y:S01]  /*26190*/  BAR.SYNC.DEFER_BLOCKING 0x0 ;  /* 0x0000000000007b1d */ /* 0x000fe20000010000 */
[----:B------:R-:W-:Y:S02]  /*261a0*/  IADD3.X R15, R19, R29, R2, P3, P5 ;  /* 0x0000001d130f7210 */ /* 0x000fe40001fea402 */
[----:B------:R-:W-:-:S03]  /*261b0*/  LEA R28, P6, R155, R14, 0x3 ;  /* 0x0000000e9b1c7211 */ /* 0x000fc600078c18ff */
[----:B------:R-:W3:Y:S04]  /*261c0*/  LDL.LU R13, [R1+0xcfc] ;  /* 0x000cfc00010d7983 */ /* 0x000ee80000300800 */
[----:B------:R1:W-:Y:S01]  /*261d0*/  STSM.16.M88.4 [R135], R148 ;  /* 0x0000009487007844 */ /* 0x0003e20000000200 */
[----:B------:R-:W-:Y:S01]  /*261e0*/  IADD3 R2, P3, R9, R14, RZ ;  /* 0x0000000e09027210 */ /* 0x000fe20007f7e0ff */
[----:B------:R-:W4:Y:S08]  /*261f0*/  LDC R155, c[0x0][0x278] ;  /* 0x00009e00ff9b7b82 */ /* 0x000f300000000800 */
[----:B------:R-:W-:Y:S01]  /*26200*/  BAR.SYNC.DEFER_BLOCKING 0x0 ;  /* 0x0000000000007b1d */ /* 0x000fe20000010000 */
[----:B------:R-:W-:-:S02]  /*26210*/  PRMT R0, R20, 0x7632, R0 ;  /* 0x0000763214007816 */ /* 0x000fc40000000000 */
[----:B------:R-:W-:Y:S02]  /*26220*/  IADD3 R16, P5, R31, R14, RZ ;  /* 0x0000000e1f107210 */ /* 0x000fe40007fbe0ff */
[C---:B------:R-:W-:Y:S01]  /*26230*/  SHF.L.U32 R19, R134.reuse, 0x2, RZ ;  /* 0x0000000286137819 */ /* 0x040fe200000006ff */
[----:B------:R-:W3:Y:S02]  /*26240*/  LDL.LU R12, [R1+0xcf8] ;  /* 0x000cf800010c7983 */ /* 0x000ee40000300800 */
[----:B-1----:R-:W1:Y:S01]  /*26250*/  LDC R151, c[0x0][0x278] ;  /* 0x00009e00ff977b82 */ /* 0x002e620000000800 */
[----:B------:R-:W-:-:S07]  /*26260*/  IMAD R149, R134, 0xe, RZ ;  /* 0x0000000e86957824 */ /* 0x000fce00078e02ff */
[----:B------:R-:W2:Y:S01]  /*26270*/  LDC R148, c[0x0][0x278] ;  /* 0x00009e00ff947b82 */ /* 0x000ea20000000800 */
[----:B------:R-:W0:Y:S07]  /*26280*/  LDS.128 R144, [R30] ;  /* 0x000000001e907984 */ /* 0x000e2e0000000c00 */
[----:B------:R-:W-:Y:S01]  /*26290*/  BAR.SYNC.DEFER_BLOCKING 0x0 ;  /* 0x0000000000007b1d */ /* 0x000fe20000010000 */
[-C--:B------:R-:W-:Y:S02]  /*262a0*/  LEA.HI.X.SX32 R3, R17, R15.reuse, 0x1, P3 ;  /* 0x0000000f11037211 */ /* 0x080fe400018f0eff */
[----:B------:R-:W-:-:S05]  /*262b0*/  LEA.HI.X.SX32 R29, R19, R15, 0x1, P6 ;  /* 0x0000000f131d7211 */ /* 0x000fca00030f0eff */
[----:B------:R-:W0:Y:S01]  /*262c0*/  LDC R150, c[0x0][0x278] ;  /* 0x00009e00ff967b82 */ /* 0x000e220000000800 */
[----:B------:R-:W3:Y:S04]  /*262d0*/  LDL.LU R11, [R1+0xcf4] ;  /* 0x000cf400010b7983 */ /* 0x000ee80000300800 */
[----:B------:R-:W-:Y:S03]  /*262e0*/  STSM.16.M88.4 [R135], R188 ;  /* 0x000000bc87007844 */ /* 0x000fe60000000200 */
[----:B------:R-:W-:Y:S01]  /*262f0*/  BAR.SYNC.DEFER_BLOCKING 0x0 ;  /* 0x0000000000007b1d */ /* 0x000fe20000010000 */
[----:B------:R-:W-:Y:S02]  /*26300*/  LEA R8, P3, R133, R14, 0x2 ;  /* 0x0000000e85087211 */ /* 0x000fe400078610ff */
[----:B------:R-:W-:-:S02]  /*26310*/  LEA R17, R134, R134, 0x1 ;  /* 0x0000008686117211 */ /* 0x000fc400078e08ff */
[-C--:B------:R-:W-:Y:S02]  /*26320*/  LEA.HI.X.SX32 R9, R9, R15.reuse, 0x1, P3 ;  /* 0x0000000f09097211 */ /* 0x080fe400018f0eff */
[----:B------:R-:W-:Y:S01]  /*26330*/  LEA.HI.X.SX32 R17, R17, R15, 0x1, P5 ;  /* 0x0000000f11117211 */ /* 0x000fe200028f0eff */
[C---:B------:R-:W-:Y:S02]  /*26340*/  IMAD R133, R134.reuse, 0xa, RZ ;  /* 0x0000000a86857824 */ /* 0x040fe400078e02ff */
[----:B-1----:R-:W-:Y:S01]  /*26350*/  IMAD R151, R151, 0x14, RZ ;  /* 0x0000001497977824 */ /* 0x002fe200078e02ff */
[C---:B------:R-:W-:Y:S01]  /*26360*/  SHF.L.U32 R19, R134.reuse, 0x3, RZ ;  /* 0x0000000386137819 */ /* 0x040fe200000006ff */
[----:B------:R-:W3:Y:S04]  /*26370*/  LDL.LU R10, [R1+0xcf0] ;  /* 0x000cf000010a7983 */ /* 0x000ee80000300800 */
[----:B------:R-:W-:Y:S04]  /*26380*/  STG.E.U16 desc[UR60][R14.64], R20 ;  /* 0x000000140e007986 */ /* 0x000fe8000c10153c */
[----:B------:R1:W-:Y:S02]  /*26390*/  STG.E.U16 desc[UR60][R2.64], R0 ;  /* 0x0000000002007986 */ /* 0x0003e4000c10153c */
[----:B-1----:R-:W1:Y:S01]  /*263a0*/  LDC R0, c[0x0][0x278] ;  /* 0x00009e00ff007b82 */ /* 0x002e620000000800 */
[----:B------:R-:W-:Y:S01]  /*263b0*/  PRMT R20, R21, 0x7632, R20 ;  /* 0x0000763215147816 */ /* 0x000fe20000000014 */
[C---:B------:R-:W-:Y:S01]  /*263c0*/  IMAD R135, R134.reuse, 0xc, RZ ;  /* 0x0000000c86877824 */ /* 0x040fe200078e02ff */
[----:B------:R4:W-:Y:S01]  /*263d0*/  STG.E.U16 desc[UR60][R8.64], R21 ;  /* 0x0000001508007986 */ /* 0x0009e2000c10153c */
[----:B------:R-:W-:-:S03]  /*263e0*/  LEA R3, R134, R134, 0x2 ;  /* 0x0000008686037211 */ /* 0x000fc600078e10ff */
[----:B------:R2:W-:Y:S01]  /*263f0*/  STG.E.U16 desc[UR60][R16.64], R20 ;  /* 0x0000001410007986 */ /* 0x0005e2000c10153c */
[----:B------:R-:W-:-:S03]  /*26400*/  IADD3 R2, P5, R133, R14, RZ ;  /* 0x0000000e85027210 */ /* 0x000fc60007fbe0ff */
[----:B------:R0:W-:Y:S01]  /*26410*/  STG.E.U16 desc[UR60][R28.64], R22 ;  /* 0x000000161c007986 */ /* 0x0001e2000c10153c */
[----:B------:R-:W-:Y:S02]  /*26420*/  LEA.HI.X.SX32 R3, R3, R15, 0x1, P5 ;  /* 0x0000000f03037211 */ /* 0x000fe400028f0eff */
[-C--:B----4-:R-:W-:Y:S02]  /*26430*/  IADD3 R8, P3, R135, R14.reuse, RZ ;  /* 0x0000000e87087210 */ /* 0x090fe40007f7e0ff */
[----:B--2---:R-:W-:Y:S02]  /*26440*/  LEA R20, P6, R155, R14, 0x4 ;  /* 0x0000000e9b147211 */ /* 0x004fe400078c20ff */
[----:B------:R-:W2:Y:S01]  /*26450*/  LDC R155, c[0x0][0x278] ;  /* 0x00009e00ff9b7b82 */ /* 0x000ea20000000800 */
[----:B------:R-:W-:Y:S02]  /*26460*/  LEA R17, R134, -R134, 0x3 ;  /* 0x8000008686117211 */ /* 0x000fe400078e18ff */
[----:B0-----:R-:W-:-:S02]  /*26470*/  PRMT R29, R22, 0x7632, R29 ;  /* 0x00007632161d7816 */ /* 0x001fc4000000001d */
[----:B------:R-:W-:Y:S02]  /*26480*/  IADD3 R16, P5, R149, R14, RZ ;  /* 0x0000000e95107210 */ /* 0x000fe40007fbe0ff */
[-C--:B------:R-:W-:Y:S01]  /*26490*/  LEA.HI.X.SX32 R9, R31, R15.reuse, 0x1, P3 ;  /* 0x0000000f1f097211 */ /* 0x080fe200018f0eff */
[----:B-1----:R-:W-:Y:S01]  /*264a0*/  IMAD R31, R0, 0x12, RZ ;  /* 0x00000012001f7824 */ /* 0x002fe200078e02ff */
[----:B------:R-:W0:Y:S01]  /*264b0*/  LDC R22, c[0x0][0x278] ;  /* 0x00009e00ff167b82 */ /* 0x000e220000000800 */
[----:B------:R1:W-:Y:S01]  /*264c0*/  STG.E.U16 desc[UR60][R2.64], R29 ;  /* 0x0000001d02007986 */ /* 0x0003e2000c10153c */
[-C--:B------:R-:W-:Y:S02]  /*264d0*/  LEA.HI.X.SX32 R17, R17, R15.reuse, 0x1, P5 ;  /* 0x0000000f11117211 */ /* 0x080fe400028f0eff */
[----:B------:R-:W-:Y:S01]  /*264e0*/  PRMT R28, R23, 0x7632, R28 ;  /* 0x00007632171c7816 */ /* 0x000fe2000000001c */
[----:B------:R4:W-:Y:S03]  /*264f0*/  STG.E.U16 desc[UR60][R8.64], R23 ;  /* 0x0000001708007986 */ /* 0x0009e6000c10153c */
[----:B------:R-:W0:Y:S01]  /*26500*/  LDC R0, c[0x0][0x278] ;  /* 0x00009e00ff007b82 */ /* 0x000e220000000800 */
[----:B------:R2:W-:Y:S01]  /*26510*/  STG.E.U16 desc[UR60][R16.64], R28 ;  /* 0x0000001c10007986 */ /* 0x0005e2000c10153c */
[----:B------:R-:W-:-:S06]  /*26520*/  LEA.HI.X.SX32 R21, R19, R15, 0x1, P6 ;  /* 0x0000000f13157211 */ /* 0x000fcc00030f0eff */
[----:B-1----:R-:W1:Y:S01]  /*26530*/  LDC R29, c[0x0][0x278] ;  /* 0x00009e00ff1d7b82 */ /* 0x002e620000000800 */
[----:B----4-:R-:W-:-:S04]  /*26540*/  IADD3 R8, P5, R151, R14, RZ ;  /* 0x0000000e97087210 */ /* 0x010fc80007fbe0ff */
[----:B------:R-:W-:-:S03]  /*26550*/  LEA.HI.X.SX32 R9, R133, R15, 0x1, P5 ;  /* 0x0000000f85097211 */ /* 0x000fc600028f0eff */
[----:B--2---:R-:W2:Y:S01]  /*26560*/  LDC R28, c[0x0][0x278] ;  /* 0x00009e00ff1c7b82 */ /* 0x004ea20000000800 */
[C---:B------:R-:W-:Y:S01]  /*26570*/  LEA R3, R134.reuse, R134, 0x3 ;  /* 0x0000008686037211 */ /* 0x040fe200078e18ff */
[----:B------:R-:W-:Y:S01]  /*26580*/  IMAD R17, R134, 0xb, RZ ;  /* 0x0000000b86117824 */ /* 0x000fe200078e02ff */
[----:B------:R-:W-:-:S05]  /*26590*/  IADD3 R2, P3, R31, R14, RZ ;  /* 0x0000000e1f027210 */ /* 0x000fca0007f7e0ff */
[----:B------:R-:W4:Y:S01]  /*265a0*/  LDC R133, c[0x0][0x278] ;  /* 0x00009e00ff857b82 */ /* 0x000f220000000800 */
[----:B------:R-:W-:Y:S01]  /*265b0*/  IADD3 R16, P6, R153, R14, RZ ;  /* 0x0000000e99107210 */ /* 0x000fe20007fde0ff */
[----:B------:R0:W-:Y:S01]  /*265c0*/  STG.E.U16 desc[UR60][R20.64], R24 ;  /* 0x0000001814007986 */ /* 0x0001e2000c10153c */
[-C--:B------:R-:W-:Y:S01]  /*265d0*/  LEA.HI.X.SX32 R3, R3, R15.reuse, 0x1, P3 ;  /* 0x0000000f03037211 */ /* 0x080fe200018f0eff */
[----:B------:R-:W-:Y:S01]  /*265e0*/  IMAD R155, R155, 0x18, RZ ;  /* 0x000000189b9b7824 */ /* 0x000fe200078e02ff */
[----:B------:R-:W-:Y:S02]  /*265f0*/  LEA.HI.X.SX32 R17, R17, R15, 0x1, P6 ;  /* 0x0000000f11117211 */ /* 0x000fe400030f0eff */
[----:B0-----:R-:W-:Y:S02]  /*26600*/  PRMT R24, R24, 0x7632, R24 ;  /* 0x0000763218187816 */ /* 0x001fe40000000018 */
[----:B------:R-:W-:-:S03]  /*26610*/  PRMT R20, R25, 0x7632, R20 ;  /* 0x0000763219147816 */ /* 0x000fc60000000014 */
[----:B------:R0:W-:Y:S01]  /*26620*/  STG.E.U16 desc[UR60][R2.64], R24 ;  /* 0x0000001802007986 */ /* 0x0001e2000c10153c */
[----:B------:R-:W-:Y:S02]  /*26630*/  IMAD R19, R134, 0xd, RZ ;  /* 0x0000000d86137824 */ /* 0x000fe400078e02ff */
[----:B------:R-:W1:Y:S01]  /*26640*/  LDC R134, c[0x0][0x278] ;  /* 0x00009e00ff867b82 */ /* 0x000e620000000800 */
[----:B------:R0:W-:Y:S04]  /*26650*/  STG.E.U16 desc[UR60][R8.64], R25 ;  /* 0x0000001908007986 */ /* 0x0001e8000c10153c */
[----:B------:R2:W-:Y:S01]  /*26660*/  STG.E.U16 desc[UR60][R16.64], R20 ;  /* 0x0000001410007986 */ /* 0x0005e2000c10153c */
[----:B0-----:R-:W-:Y:S01]  /*26670*/  IADD3 R2, P5, R155, R14, RZ ;  /* 0x0000000e9b027210 */ /* 0x001fe20007fbe0ff */
[----:B------:R-:W-:-:S03]  /*26680*/  IMAD R9, R22, 0x1e, RZ ;  /* 0x0000001e16097824 */ /* 0x000fc600078e02ff */
[----:B------:R-:W-:Y:S02]  /*26690*/  LEA.HI.X.SX32 R3, R135, R15, 0x1, P5 ;  /* 0x0000000f87037211 */ /* 0x000fe400028f0eff */
[----:B--2---:R-:W-:Y:S01]  /*266a0*/  LEA R17, R0, -R0, 0x4 ;  /* 0x8000000000117211 */ /* 0x004fe200078e20ff */
[----:B------:R-:W0:Y:S01]  /*266b0*/  LDC R16, c[0x0][0x278] ;  /* 0x00009e00ff107b82 */ /* 0x000e220000000800 */
[-C--:B------:R-:W-:Y:S02]  /*266c0*/  IADD3 R20, P3, R157, R14.reuse, RZ ;  /* 0x0000000e9d147210 */ /* 0x080fe40007f7e0ff */
[-C--:B------:R-:W-:Y:S02]  /*266d0*/  IADD3 R22, P5, R161, R14.reuse, RZ ;  /* 0x0000000ea1167210 */ /* 0x080fe40007fbe0ff */
[----:B------:R-:W-:-:S03]  /*266e0*/  IADD3 R24, P6, R9, R14, RZ ;  /* 0x0000000e09187210 */ /* 0x000fc60007fde0ff */
[----:B------:R-:W2:Y:S01]  /*266f0*/  LDC R0, c[0x0][0x278] ;  /* 0x00009e00ff007b82 */ /* 0x000ea20000000800 */
[-C--:B------:R-:W-:Y:S01]  /*26700*/  LEA.HI.X.SX32 R21, R19, R15.reuse, 0x1, P3 ;  /* 0x0000000f13157211 */ /* 0x080fe200018f0eff */
[----:B------:R1:W-:Y:S01]  /*26710*/  STG.E.U16 desc[UR60][R2.64], R26 ;  /* 0x0000001a02007986 */ /* 0x0003e2000c10153c */
[----:B------:R-:W-:Y:S02]  /*26720*/  PRMT R8, R26, 0x7632, R8 ;  /* 0x000076321a087816 */ /* 0x000fe40000000008 */
[-C--:B------:R-:W-:Y:S02]  /*26730*/  LEA.HI.X.SX32 R23, R149, R15.reuse, 0x1, P5 ;  /* 0x0000000f95177211 */ /* 0x080fe400028f0eff */
[----:B------:R-:W-:Y:S01]  /*26740*/  LEA.HI.X.SX32 R25, R17, R15, 0x1, P6 ;  /* 0x0000000f11197211 */ /* 0x000fe200030f0eff */
[----:B----4-:R-:W-:Y:S01]  /*26750*/  IMAD R17, R133, 0x22, RZ ;  /* 0x0000002285117824 */ /* 0x010fe200078e02ff */
[----:B------:R-:W-:Y:S01]  /*26760*/  PRMT R149, R27, 0x7632, R149 ;  /* 0x000076321b957816 */ /* 0x000fe20000000095 */
[----:B------:R-:W-:Y:S01]  /*26770*/  IMAD R19, R148, 0x24, RZ ;  /* 0x0000002494137824 */ /* 0x000fe200078e02ff */
[----:B------:R4:W-:Y:S01]  /*26780*/  STG.E.U16 desc[UR60][R20.64], R8 ;  /* 0x0000000814007986 */ /* 0x0009e2000c10153c */
[----:B------:R-:W2:Y:S01]  /*26790*/  LDC R135, c[0x0][0x278] ;  /* 0x00009e00ff877b82 */ /* 0x000ea20000000800 */
[----:B-1----:R-:W-:-:S02]  /*267a0*/  SHF.L.U32 R3, R28, 0x4, RZ ;  /* 0x000000041c037819 */ /* 0x002fc400000006ff */
[-C--:B------:R-:W-:Y:S01]  /*267b0*/  LEA R2, P5, R159, R14.reuse, 0x5 ;  /* 0x0000000e9f027211 */ /* 0x080fe200078a28ff */
[----:B------:R1:W-:Y:S01]  /*267c0*/  STG.E.U16 desc[UR60][R22.64], R27 ;  /* 0x0000001b16007986 */ /* 0x0003e2000c10153c */
[----:B------:R-:W-:Y:S02]  /*267d0*/  LEA R29, R29, R29, 0x4 ;  /* 0x0000001d1d1d7211 */ /* 0x000fe400078e20ff */
[----:B------:R-:W-:Y:S01]  /*267e0*/  LEA.HI.X.SX32 R3, R3, R15, 0x1, P5 ;  /* 0x0000000f03037211 */ /* 0x000fe200028f0eff */
[----:B------:R1:W-:Y:S01]  /*267f0*/  STG.E.U16 desc[UR60][R24.64], R149 ;  /* 0x0000009518007986 */ /* 0x0003e2000c10153c */
[----:B----4-:R-:W4:Y:S01]  /*26800*/  LDC R20, c[0x0][0x278] ;  /* 0x00009e00ff147b82 */ /* 0x010f220000000800 */
[----:B------:R-:W-:Y:S01]  /*26810*/  IADD3 R26, P5, R19, R14, RZ ;  /* 0x0000000e131a7210 */ /* 0x000fe20007fbe0ff */
[----:B------:R-:W-:Y:S01]  /*26820*/  IMAD R21, R150, 0x26, RZ ;  /* 0x0000002696157824 */ /* 0x000fe200078e02ff */
[----:B------:R0:W-:Y:S01]  /*26830*/  STG.E.U16 desc[UR60][R2.64], R4 ;  /* 0x0000000402007986 */ /* 0x0001e2000c10153c */
[----:B-1----:R-:W-:-:S04]  /*26840*/  IMAD R23, R132, 0x13, RZ ;  /* 0x0000001384177824 */ /* 0x002fc800078e02ff */
[----:B------:R-:W1:Y:S01]  /*26850*/  LDC R8, c[0x0][0x278] ;  /* 0x00009e00ff087b82 */ /* 0x000e620000000800 */
[-C--:B------:R-:W-:Y:S02]  /*26860*/  IADD3 R24, P3, R17, R14.reuse, RZ ;  /* 0x0000000e11187210 */ /* 0x080fe40007f7e0ff */
[-C--:B------:R-:W-:Y:S02]  /*26870*/  LEA.HI.X.SX32 R27, R31, R15.reuse, 0x1, P5 ;  /* 0x0000000f1f1b7211 */ /* 0x080fe400028f0eff */
[-C--:B------:R-:W-:Y:S02]  /*26880*/  LEA.HI.X.SX32 R25, R29, R15.reuse, 0x1, P3 ;  /* 0x0000000f1d197211 */ /* 0x080fe400018f0eff */
[----:B0-----:R-:W-:Y:S01]  /*26890*/  PRMT R3, R4, 0x7632, R3 ;  /* 0x0000763204037816 */ /* 0x001fe20000000003 */
[----:B------:R-:W0:Y:S01]  /*268a0*/  LDC R149, c[0x0][0x278] ;  /* 0x00009e00ff957b82 */ /* 0x000e220000000800 */
[----:B------:R-:W-:Y:S02]  /*268b0*/  IADD3 R132, P6, R21, R14, RZ ;  /* 0x0000000e15847210 */ /* 0x000fe40007fde0ff */
[----:B------:R-:W-:Y:S01]  /*268c0*/  PRMT R148, R5, 0x7632, R148 ;  /* 0x0000763205947816 */ /* 0x000fe20000000094 */
[----:B------:R-:W-:Y:S01]  /*268d0*/  STG.E.U16 desc[UR60][R24.64], R3 ;  /* 0x0000000318007986 */ /* 0x000fe2000c10153c */
[----:B------:R-:W-:-:S03]  /*268e0*/  LEA.HI.X.SX32 R133, R23, R15, 0x1, P6 ;  /* 0x0000000f17857211 */ /* 0x000fc600030f0eff */
[----:B------:R-:W1:Y:S01]  /*268f0*/  LDC R22, c[0x0][0x278] ;  /* 0x00009e00ff167b82 */ /* 0x000e620000000800 */
[----:B------:R2:W-:Y:S01]  /*26900*/  STG.E.U16 desc[UR60][R26.64], R5 ;  /* 0x000000051a007986 */ /* 0x0005e2000c10153c */
[----:B------:R-:W-:-:S06]  /*26910*/  IMAD R23, R16, 0x28, RZ ;  /* 0x0000002810177824 */ /* 0x000fcc00078e02ff */
[----:B------:R-:W1:Y:S01]  /*26920*/  LDC R28, c[0x0][0x278] ;  /* 0x00009e00ff1c7b82 */ /* 0x000e620000000800 */
[----:B--2---:R-:W-:-:S07]  /*26930*/  IMAD R5, R0, 0x15, RZ ;  /* 0x0000001500057824 */ /* 0x004fce00078e02ff */
[----:B------:R-:W2:Y:S01]  /*26940*/  LDC R0, c[0x0][0x278] ;  /* 0x00009e00ff007b82 */ /* 0x000ea20000000800 */
[-C--:B------:R-:W-:Y:S01]  /*26950*/  IADD3 R2, P3, R23, R14.reuse, RZ ;  /* 0x0000000e17027210 */ /* 0x080fe20007f7e0ff */
[----:B------:R-:W-:Y:S01]  /*26960*/  IMAD R29, R134, 0x2a, RZ ;  /* 0x0000002a861d7824 */ /* 0x000fe200078e02ff */
[----:B------:R0:W-:Y:S01]  /*26970*/  STG.E.U16 desc[UR60][R132.64], R148 ;  /* 0x0000009484007986 */ /* 0x0001e2000c10153c */
[----:B------:R-:W-:Y:S01]  /*26980*/  IMAD R31, R135, 0x2c, RZ ;  /* 0x0000002c871f7824 */ /* 0x000fe200078e02ff */
[----:B------:R-:W-:Y:S01]  /*26990*/  LEA.HI.X.SX32 R3, R151, R15, 0x1, P3 ;  /* 0x0000000f97037211 */ /* 0x000fe200018f0eff */
[----:B----4-:R-:W-:Y:S02]  /*269a0*/  IMAD R151, R20, 0x2e, RZ ;  /* 0x0000002e14977824 */ /* 0x010fe400078e02ff */
[----:B------:R-:W4:Y:S01]  /*269b0*/  LDC R26, c[0x0][0x278] ;  /* 0x00009e00ff1a7b82 */ /* 0x000f220000000800 */
[-C--:B------:R-:W-:Y:S02]  /*269c0*/  IADD3 R4, P5, R29, R14.reuse, RZ ;  /* 0x0000000e1d047210 */ /* 0x080fe40007fbe0ff */
[----:B------:R-:W-:-:S05]  /*269d0*/  IADD3 R24, P6, R31, R14, RZ ;  /* 0x0000000e1f187210 */ /* 0x000fca0007fde0ff */
[----:B0-----:R-:W0:Y:S01]  /*269e0*/  LDC R132, c[0x0][0x278] ;  /* 0x00009e00ff847b82 */ /* 0x001e220000000800 */
[-C--:B------:R-:W-:Y:S01]  /*269f0*/  LEA.HI.X.SX32 R5, R5, R15.reuse, 0x1, P5 ;  /* 0x0000000f05057211 */ /* 0x080fe200028f0eff */
[----:B------:R1:W-:Y:S06]  /*26a00*/  STG.E.U16 desc[UR60][R2.64], R6 ;  /* 0x0000000602007986 */ /* 0x0003ec000c10153c */
[----:B------:R-:W3:Y:S01]  /*26a10*/  LDC R20, c[0x0][0x278] ;  /* 0x00009e00ff147b82 */ /* 0x000ee20000000800 */
[----:B------:R-:W-:Y:S01]  /*26a20*/  PRMT R27, R6, 0x7632, R27 ;  /* 0x00007632061b7816 */ /* 0x000fe2000000001b */
[----:B------:R-:W-:Y:S01]  /*26a30*/  IMAD R149, R149, 0x30, RZ ;  /* 0x0000003095957824 */ /* 0x000fe200078e02ff */
[----:B------:R-:W-:-:S05]  /*26a40*/  LEA.HI.X.SX32 R25, R153, R15, 0x1, P6 ;  /* 0x0000000f99197211 */ /* 0x000fca00030f0eff */
[----:B------:R-:W0:Y:S01]  /*26a50*/  LDC R159, c[0x0][0x278] ;  /* 0x00009e00ff9f7b82 */ /* 0x000e220000000800 */
[----:B-1----:R-:W-:Y:S01]  /*26a60*/  IMAD R3, R8, 0x17, RZ ;  /* 0x0000001708037824 */ /* 0x002fe200078e02ff */
[----:B------:R-:W-:Y:S01]  /*26a70*/  IADD3 R2, P5, R151, R14, RZ ;  /* 0x0000000e97027210 */ /* 0x000fe20007fbe0ff */
[----:B------:R-:W-:-:S05]  /*26a80*/  IMAD R135, R22, 0x32, RZ ;  /* 0x0000003216877824 */ /* 0x000fca00078e02ff */
[----:B------:R-:W1:Y:S01]  /*26a90*/  LDC R16, c[0x0][0x278] ;  /* 0x00009e00ff107b82 */ /* 0x000e620000000800 */
[----:B------:R2:W-:Y:S01]  /*26aa0*/  STG.E.U16 desc[UR60][R4.64], R27 ;  /* 0x0000001b04007986 */ /* 0x0005e2000c10153c */
[----:B------:R-:W-:Y:S02]  /*26ab0*/  PRMT R133, R7, 0x7632, R133 ;  /* 0x0000763207857816 */ /* 0x000fe40000000085 */
[----:B------:R-:W-:Y:S01]  /*26ac0*/  LEA.HI.X.SX32 R3, R3, R15, 0x1, P5 ;  /* 0x0000000f03037211 */ /* 0x000fe200028f0eff */
[----:B------:R4:W-:Y:S03]  /*26ad0*/  STG.E.U16 desc[UR60][R24.64], R7 ;  /* 0x0000000718007986 */ /* 0x0009e6000c10153c */
[----:B------:R-:W1:Y:S01]  /*26ae0*/  LDC R8, c[0x0][0x278] ;  /* 0x00009e00ff087b82 */ /* 0x000e620000000800 */
[----:B------:R-:W-:Y:S01]  /*26af0*/  IMAD R153, R28, 0x34, RZ ;  /* 0x000000341c997824 */ /* 0x000fe200078e02ff */
[----:B------:R-:W-:-:S02]  /*26b00*/  IADD3 R6, P5, R135, R14, RZ ;  /* 0x0000000e87067210 */ /* 0x000fc40007fbe0ff */
[----:B--2---:R-:W-:-:S04]  /*26b10*/  IADD3 R4, P3, R149, R14, RZ ;  /* 0x0000000e95047210 */ /* 0x004fc80007f7e0ff */
[----:B------:R-:W2:Y:S01]  /*26b20*/  LDC R22, c[0x0][0x278] ;  /* 0x00009e00ff167b82 */ /* 0x000ea20000000800 */
[----:B----4-:R-:W-:Y:S01]  /*26b30*/  IMAD R7, R0, 0x19, RZ ;  /* 0x0000001900077824 */ /* 0x010fe200078e02ff */
[-C--:B------:R-:W-:Y:S01]  /*26b40*/  LEA.HI.X.SX32 R5, R155, R15.reuse, 0x1, P3 ;  /* 0x0000000f9b057211 */ /* 0x080fe200018f0eff */
[----:B------:R4:W-:Y:S01]  /*26b50*/  STG.E.U16 desc[UR60][R2.64], R133 ;  /* 0x0000008502007986 */ /* 0x0009e2000c10153c */
[----:B------:R-:W-:Y:S02]  /*26b60*/  IADD3 R24, P6, R153, R14, RZ ;  /* 0x0000000e99187210 */ /* 0x000fe40007fde0ff */
[-C--:B------:R-:W-:Y:S02]  /*26b70*/  LEA.HI.X.SX32 R7, R7, R15.reuse, 0x1, P5 ;  /* 0x0000000f07077211 */ /* 0x080fe400028f0eff */
[----:B------:R-:W2:Y:S01]  /*26b80*/  LDC R0, c[0x0][0x278] ;  /* 0x00009e00ff007b82 */ /* 0x000ea20000000800 */
[----:B------:R3:W-:Y:S01]  /*26b90*/  STG.E.U16 desc[UR60][R4.64], R32 ;  /* 0x0000002004007986 */ /* 0x0007e2000c10153c */
[----:B------:R-:W-:-:S02]  /*26ba0*/  LEA.HI.X.SX32 R25, R157, R15, 0x1, P6 ;  /* 0x0000000f9d197211 */ /* 0x000fc400030f0eff */
[----:B----4-:R-:W-:-:S04]  /*26bb0*/  PRMT R3, R32, 0x7632, R3 ;  /* 0x0000763220037816 */ /* 0x010fc80000000003 */
[----:B------:R-:W4:Y:S01]  /*26bc0*/  LDC R27, c[0x0][0x278] ;  /* 0x00009e00ff1b7b82 */ /* 0x000f220000000800 */
[----:B------:R-:W-:Y:S02]  /*26bd0*/  IMAD R155, R26, 0x36, RZ ;  /* 0x000000361a9b7824 */ /* 0x000fe400078e02ff */
[----:B0-----:R-:W-:Y:S01]  /*26be0*/  IMAD R157, R132, 0x38, RZ ;  /* 0x00000038849d7824 */ /* 0x001fe200078e02ff */
[----:B------:R0:W-:Y:S01]  /*26bf0*/  STG.E.U16 desc[UR60][R6.64], R3 ;  /* 0x0000000306007986 */ /* 0x0001e2000c10153c */
[----:B------:R-:W-:-:S03]  /*26c00*/  IMAD R159, R159, 0x3a, RZ ;  /* 0x0000003a9f9f7824 */ /* 0x000fc600078e02ff */
[----:B------:R-:W4:Y:S01]  /*26c10*/  LDC R133, c[0x0][0x278] ;  /* 0x00009e00ff857b82 */ /* 0x000f220000000800 */
[-C--:B------:R-:W-:Y:S02]  /*26c20*/  IADD3 R2, P3, R155, R14.reuse, RZ ;  /* 0x0000000e9b027210 */ /* 0x080fe40007f7e0ff */
[----:B---3--:R-:W-:Y:S01]  /*26c30*/  IADD3 R4, P5, R157, R14, RZ ;  /* 0x0000000e9d047210 */ /* 0x008fe20007fbe0ff */
[----:B0-----:R-:W-:-:S04]  /*26c40*/  IMAD R7, R20, 0x1d, RZ ;  /* 0x0000001d14077824 */ /* 0x001fc800078e02ff */
[----:B------:R-:W0:Y:S01]  /*26c50*/  LDC R26, c[0x0][0x278] ;  /* 0x00009e00ff1a7b82 */ /* 0x000e220000000800 */
[----:B-1----:R-:W-:Y:S01]  /*26c60*/  IMAD R3, R16, 0x1b, RZ ;  /* 0x0000001b10037824 */ /* 0x002fe200078e02ff */
[----:B------:R-:W-:-:S06]  /*26c70*/  IADD3 R6, P6, R159, R14, RZ ;  /* 0x0000000e9f067210 */ /* 0x000fcc0007fde0ff */
[----:B------:R-:W1:Y:S01]  /*26c80*/  LDC R20, c[0x0][0x278] ;  /* 0x00009e00ff147b82 */ /* 0x000e620000000800 */
[----:B------:R3:W-:Y:S01]  /*26c90*/  STG.E.U16 desc[UR60][R24.64], R33 ;  /* 0x0000002118007986 */ /* 0x0007e2000c10153c */
[-C--:B------:R-:W-:Y:S02]  /*26ca0*/  LEA.HI.X.SX32 R3, R3, R15.reuse, 0x1, P3 ;  /* 0x0000000f03037211 */ /* 0x080fe400018f0eff */
[-C--:B------:R-:W-:Y:S01]  /*26cb0*/  LEA.HI.X.SX32 R5, R161, R15.reuse, 0x1, P5 ;  /* 0x0000000fa1057211 */ /* 0x080fe200028f0eff */
[----:B------:R-:W-:Y:S01]  /*26cc0*/  IMAD R161, R8, 0x3c, RZ ;  /* 0x0000003c08a17824 */ /* 0x000fe200078e02ff */
[----:B------:R-:W-:Y:S02]  /*26cd0*/  LEA.HI.X.SX32 R7, R7, R15, 0x1, P6 ;  /* 0x0000000f07077211 */ /* 0x000fe400030f0eff */
[----:B------:R-:W1:Y:S01]  /*26ce0*/  LDC R16, c[0x0][0x278] ;  /* 0x00009e00ff107b82 */ /* 0x000e620000000800 */
[----:B---3--:R-:W-:Y:S02]  /*26cf0*/  PRMT R33, R33, 0x7632, R33 ;  /* 0x0000763221217816 */ /* 0x008fe40000000021 */
[----:B------:R-:W-:-:S05]  /*26d00*/  PRMT R24, R34, 0x7632, R24 ;  /* 0x0000763222187816 */ /* 0x000fca0000000018 */
[----:B------:R-:W3:Y:S01]  /*26d10*/  LDC R28, c[0x0][0x278] ;  /* 0x00009e00ff1c7b82 */ /* 0x000ee20000000800 */
[----:B------:R-:W-:Y:S01]  /*26d20*/  IADD3 R8, P5, R161, R14, RZ ;  /* 0x0000000ea1087210 */ /* 0x000fe20007fbe0ff */
[----:B------:R4:W-:Y:S01]  /*26d30*/  STG.E.U16 desc[UR60][R2.64], R33 ;  /* 0x0000002102007986 */ /* 0x0009e2000c10153c */
[----:B--2---:R-:W-:-:S03]  /*26d40*/  LEA R25, R0, -R0, 0x5 ;  /* 0x8000000000197211 */ /* 0x004fc600078e28ff */
[----:B------:R2:W-:Y:S01]  /*26d50*/  STG.E.U16 desc[UR60][R4.64], R34 ;  /* 0x0000002204007986 */ /* 0x0005e2000c10153c */
[----:B------:R-:W-:Y:S01]  /*26d60*/  LEA.HI.X.SX32 R9, R9, R15, 0x1, P5 ;  /* 0x0000000f09097211 */ /* 0x000fe200028f0eff */
[----:B------:R-:W3:Y:S02]  /*26d70*/  LDC R0, c[0x0][0x278] ;  /* 0x00009e00ff007b82 */ /* 0x000ee40000000800 */
[----:B------:R0:W-:Y:S01]  /*26d80*/  STG.E.U16 desc[UR60][R6.64], R24 ;  /* 0x0000001806007986 */ /* 0x0001e2000c10153c */
[----:B----4-:R-:W-:Y:S02]  /*26d90*/  SHF.L.U32 R27, R27, 0x5, RZ ;  /* 0x000000051b1b7819 */ /* 0x010fe400000006ff */
[----:B------:R-:W-:-:S03]  /*26da0*/  PRMT R2, R35, 0x7632, R2 ;  /* 0x0000763223027816 */ /* 0x000fc60000000002 */
[----:B------:R-:W4:Y:S01]  /*26db0*/  LDC R132, c[0x0][0x278] ;  /* 0x00009e00ff847b82 */ /* 0x000f220000000800 */
[----:B--2---:R-:W-:Y:S02]  /*26dc0*/  IADD3 R4, P3, R165, R14, RZ ;  /* 0x0000000ea5047210 */ /* 0x004fe40007f7e0ff */
[----:B0-----:R-:W-:-:S05]  /*26dd0*/  LEA R7, R22, R22, 0x5 ;  /* 0x0000001616077211 */ /* 0x001fca00078e28ff */
[----:B------:R-:W0:Y:S01]  /*26de0*/  LDC R22, c[0x0][0x278] ;  /* 0x00009e00ff167b82 */ /* 0x000e220000000800 */
[----:B------:R-:W-:Y:S01]  /*26df0*/  LEA.HI.X.SX32 R5, R25, R15, 0x1, P3 ;  /* 0x0000000f19057211 */ /* 0x000fe200018f0eff */
[----:B------:R1:W-:Y:S01]  /*26e00*/  STG.E.U16 desc[UR60][R8.64], R35 ;  /* 0x0000002308007986 */ /* 0x0003e2000c10153c */
[----:B------:R-:W-:Y:S01]  /*26e10*/  LEA R24, P5, R133, R14, 0x6 ;  /* 0x0000000e85187211 */ /* 0x000fe200078a30ff */
[----:B------:R-:W-:-:S04]  /*26e20*/  IMAD R3, R26, 0x42, RZ ;  /* 0x000000421a037824 */ /* 0x000fc800078e02ff */
[----:B------:R-:W2:Y:S01]  /*26e30*/  LDC R34, c[0x0][0x278] ;  /* 0x00009e00ff227b82 */ /* 0x000ea20000000800 */
[----:B------:R3:W-:Y:S01]  /*26e40*/  STG.E.U16 desc[UR60][R4.64], R2 ;  /* 0x0000000204007986 */ /* 0x0007e2000c10153c */
[----:B------:R-:W-:Y:S01]  /*26e50*/  LEA.HI.X.SX32 R25, R27, R15, 0x1, P5 ;  /* 0x0000000f1b197211 */ /* 0x000fe200028f0eff */
[----:B-1----:R-:W-:-:S05]  /*26e60*/  IMAD R9, R20, 0x46, RZ ;  /* 0x0000004614097824 */ /* 0x002fca00078e02ff */
[----:B------:R-:W1:Y:S01]  /*26e70*/  LDC R20, c[0x0][0x278] ;  /* 0x00009e00ff147b82 */ /* 0x000e620000000800 */
[----:B------:R-:W-:Y:S01]  /*26e80*/  IADD3 R26, P6, R3, R14, RZ ;  /* 0x0000000e031a7210 */ /* 0x000fe20007fde0ff */
[----:B------:R4:W-:Y:S06]  /*26e90*/  STG.E.U16 desc[UR60][R24.64], R100 ;  /* 0x0000006418007986 */ /* 0x0009ec000c10153c */
[----:B---3--:R-:W3:Y:S01]  /*26ea0*/  LDC R2, c[0x0][0x278] ;  /* 0x00009e00ff027b82 */ /* 0x008ee20000000800 */
[----:B------:R-:W-:Y:S01]  /*26eb0*/  LEA.HI.X.SX32 R27, R7, R15, 0x1, P6 ;  /* 0x0000000f071b7211 */ /* 0x000fe200030f0eff */
[----:B------:R-:W-:Y:S01]  /*26ec0*/  IMAD R7, R28, 0x48, RZ ;  /* 0x000000481c077824 */ /* 0x000fe200078e02ff */
[----:B------:R-:W-:Y:S01]  /*26ed0*/  PRMT R6, R100, 0x7632, R6 ;  /* 0x0000763264067816 */ /* 0x000fe20000000006 */
[----:B----4-:R-:W-:-:S04]  /*26ee0*/  IMAD R25, R16, 0x23, RZ ;  /* 0x0000002310197824 */ /* 0x010fc800078e02ff */
[----:B------:R-:W4:Y:S01]  /*26ef0*/  LDC R16, c[0x0][0x278] ;  /* 0x00009e00ff107b82 */ /* 0x000f220000000800 */
[-C--:B------:R-:W-:Y:S02]  /*26f00*/  IADD3 R4, P3, R169, R14.reuse, RZ ;  /* 0x0000000ea9047210 */ /* 0x080fe40007f7e0ff */
[-C--:B------:R-:W-:Y:S01]  /*26f10*/  IADD3 R24, P5, R9, R14.reuse, RZ ;  /* 0x0000000e09187210 */ /* 0x080fe20007fbe0ff */
[----:B------:R0:W-:Y:S01]  /*26f20*/  STG.E.U16 desc[UR60][R26.64], R6 ;  /* 0x000000061a007986 */ /* 0x0001e2000c10153c */
[-C--:B------:R-:W-:Y:S02]  /*26f30*/  LEA.HI.X.SX32 R5, R17, R15.reuse, 0x1, P3 ;  /* 0x0000000f11057211 */ /* 0x080fe400018f0eff */
[----:B------:R-:W-:Y:S01]  /*26f40*/  IADD3 R32, P6, R7, R14, RZ ;  /* 0x0000000e07207210 */ /* 0x000fe20007fde0ff */
[----:B------:R-:W4:Y:S01]  /*26f50*/  LDC R8, c[0x0][0x278] ;  /* 0x00009e00ff087b82 */ /* 0x000f220000000800 */
[-C--:B------:R-:W-:Y:S02]  /*26f60*/  LEA.HI.X.SX32 R25, R25, R15.reuse, 0x1, P5 ;  /* 0x0000000f19197211 */ /* 0x080fe400028f0eff */
[----:B------:R-:W-:Y:S01]  /*26f70*/  PRMT R28, R101, 0x7632, R28 ;  /* 0x00007632651c7816 */ /* 0x000fe2000000001c */
[----:B------:R1:W-:Y:S01]  /*26f80*/  STG.E.U16 desc[UR60][R4.64], R101 ;  /* 0x0000006504007986 */ /* 0x0003e2000c10153c */
[----:B------:R-:W-:-:S03]  /*26f90*/  LEA.HI.X.SX32 R33, R19, R15, 0x1, P6 ;  /* 0x0000000f13217211 */ /* 0x000fc600030f0eff */
[----:B0-----:R-:W0:Y:S01]  /*26fa0*/  LDC R6, c[0x0][0x278] ;  /* 0x00009e00ff067b82 */ /* 0x001e220000000800 */
[----:B------:R-:W-:Y:S01]  /*26fb0*/  IMAD R27, R22, 0x4a, RZ ;  /* 0x0000004a161b7824 */ /* 0x000fe200078e02ff */
[----:B------:R1:W-:Y:S01]  /*26fc0*/  STG.E.U16 desc[UR60][R24.64], R28 ;  /* 0x0000001c18007986 */ /* 0x0003e2000c10153c */
[----:B--2---:R-:W-:Y:S02]  /*26fd0*/  IMAD R17, R34, 0x4c, RZ ;  /* 0x0000004c22117824 */ /* 0x004fe400078e02ff */
[----:B------:R-:W-:Y:S02]  /*26fe0*/  IMAD R35, R0, 0x25, RZ ;  /* 0x0000002500237824 */ /* 0x000fe400078e02ff */
[----:B------:R-:W-:Y:S01]  /*26ff0*/  IMAD R19, R132, 0x4e, RZ ;  /* 0x0000004e84137824 */ /* 0x000fe200078e02ff */
[----:B------:R-:W2:Y:S01]  /*27000*/  LDC R26, c[0x0][0x278] ;  /* 0x00009e00ff1a7b82 */ /* 0x000ea20000000800 */
[----:B------:R3:W-:Y:S01]  /*27010*/  STG.E.U16 desc[UR60][R32.64], R102 ;  /* 0x0000006620007986 */ /* 0x0007e2000c10153c */
[----:B-1----:R-:W-:Y:S01]  /*27020*/  IMAD R5, R20, 0x50, RZ ;  /* 0x0000005014057824 */ /* 0x002fe200078e02ff */
[----:B------:R-:W-:-:S05]  /*27030*/  IADD3 R24, P5, R27, R14, RZ ;  /* 0x0000000e1b187210 */ /* 0x000fca0007fbe0ff */
[----:B------:R-:W1:Y:S01]  /*27040*/  LDC R22, c[0x0][0x278] ;  /* 0x00009e00ff167b82 */ /* 0x000e620000000800 */
[-C--:B------:R-:W-:Y:S02]  /*27050*/  IADD3 R20, P3, R17, R14.reuse, RZ ;  /* 0x0000000e11147210 */ /* 0x080fe40007f7e0ff */
[----:B------:R-:W-:Y:S01]  /*27060*/  LEA.HI.X.SX32 R25, R35, R15, 0x1, P5 ;  /* 0x0000000f23197211 */ /* 0x000fe200028f0eff */
[----:B---3--:R-:W-:Y:S01]  /*27070*/  IMAD R33, R2, 0x27, RZ ;  /* 0x0000002702217824 */ /* 0x008fe200078e02ff */
[----:B------:R-:W-:-:S03]  /*27080*/  IADD3 R34, P5, R19, R14, RZ ;  /* 0x0000000e13227210 */ /* 0x000fc60007fbe0ff */
[----:B------:R-:W3:Y:S01]  /*27090*/  LDC R2, c[0x0][0x278] ;  /* 0x00009e00ff027b82 */ /* 0x000ee20000000800 */
[----:B------:R-:W-:Y:S02]  /*270a0*/  PRMT R134, R102, 0x7632, R134 ;  /* 0x0000763266867816 */ /* 0x000fe40000000086 */
[-C--:B------:R-:W-:Y:S02]  /*270b0*/  LEA.HI.X.SX32 R21, R21, R15.reuse, 0x1, P3 ;  /* 0x0000000f15157211 */ /* 0x080fe400018f0eff */
[----:B------:R-:W-:Y:S02]  /*270c0*/  LEA.HI.X.SX32 R35, R33, R15, 0x1, P5 ;  /* 0x0000000f21237211 */ /* 0x000fe400028f0eff */
[----:B------:R-:W-:Y:S01]  /*270d0*/  PRMT R0, R103, 0x7632, R0 ;  /* 0x0000763267007816 */ /* 0x000fe20000000000 */
[----:B----4-:R-:W-:Y:S01]  /*270e0*/  IMAD R33, R16, 0x52, RZ ;  /* 0x0000005210217824 */ /* 0x010fe200078e02ff */
[----:B------:R-:W-:Y:S01]  /*270f0*/  STG.E.U16 desc[UR60][R24.64], R134 ;  /* 0x0000008618007986 */ /* 0x000fe2000c10153c */
[----:B------:R-:W4:Y:S03]  /*27100*/  LDC R16, c[0x0][0x278] ;  /* 0x00009e00ff107b82 */ /* 0x000f260000000800 */
[----:B------:R0:W-:Y:S04]  /*27110*/  STG.E.U16 desc[UR60][R20.64], R103 ;  /* 0x0000006714007986 */ /* 0x0001e8000c10153c */
[----:B------:R2:W-:Y:S01]  /*27120*/  STG.E.U16 desc[UR60][R34.64], R0 ;  /* 0x0000000022007986 */ /* 0x0005e2000c10153c */
[----:B------:R-:W4:Y:S01]  /*27130*/  LDC R133, c[0x0][0x278] ;  /* 0x00009e00ff857b82 */ /* 0x000f220000000800 */
[----:B------:R-:W-:-:S07]  /*27140*/  IADD3 R100, P6, R5, R14, RZ ;  /* 0x0000000e05647210 */ /* 0x000fce0007fde0ff */
[----:B------:R-:W4:Y:S01]  /*27150*/  LDC R4, c[0x0][0x278] ;  /* 0x00009e00ff047b82 */ /* 0x000f220000000800 */
[----:B0-----:R-:W-:-:S07]  /*27160*/  IMAD R21, R6, 0x29, RZ ;  /* 0x0000002906157824 */ /* 0x001fce00078e02ff */
[----:B--2---:R-:W0:Y:S01]  /*27170*/  LDC R0, c[0x0][0x278] ;  /* 0x00009e00ff007b82 */ /* 0x004e220000000800 */
[----:B------:R-:W-:Y:S01]  /*27180*/  LEA.HI.X.SX32 R101, R23, R15, 0x1, P6 ;  /* 0x0000000f17657211 */ /* 0x000fe200030f0eff */
[----:B------:R-:W-:Y:S02]  /*27190*/  IMAD R35, R8, 0x2b, RZ ;  /* 0x0000002b08237824 */ /* 0x000fe400078e02ff */
[----:B------:R-:W-:-:S04]  /*271a0*/  IMAD R23, R26, 0x54, RZ ;  /* 0x000000541a177824 */ /* 0x000fc800078e02ff */
[----:B------:R-:W2:Y:S01]  /*271b0*/  LDC R6, c[0x0][0x278] ;  /* 0x00009e00ff067b82 */ /* 0x000ea20000000800 */
[----:B-1----:R-:W-:Y:S01]  /*271c0*/  IMAD R25, R22, 0x56, RZ ;  /* 0x0000005616197824 */ /* 0x002fe200078e02ff */
[-C--:B------:R-:W-:Y:S01]  /*271d0*/  IADD3 R20, P3, R33, R14.reuse, RZ ;  /* 0x0000000e21147210 */ /* 0x080fe20007f7e0ff */
[----:B------:R1:W-:Y:S05]  /*271e0*/  STG.E.U16 desc[UR60][R100.64], R104 ;  /* 0x0000006864007986 */ /* 0x0003ea000c10153c */
[----:B------:R-:W2:Y:S01]  /*271f0*/  LDC R8, c[0x0][0x278] ;  /* 0x00009e00ff087b82 */ /* 0x000ea20000000800 */
[----:B------:R-:W-:Y:S01]  /*27200*/  IADD3 R28, P5, R23, R14, RZ ;  /* 0x0000000e171c7210 */ /* 0x000fe20007fbe0ff */
[----:B---3--:R-:W-:Y:S01]  /*27210*/  IMAD R103, R2, 0x58, RZ ;  /* 0x0000005802677824 */ /* 0x008fe200078e02ff */
[----:B------:R-:W-:-:S05]  /*27220*/  LEA.HI.X.SX32 R21, R21, R15, 0x1, P3 ;  /* 0x0000000f15157211 */ /* 0x000fca00018f0eff */
[----:B------:R-:W3:Y:S01]  /*27230*/  LDC R22, c[0x0][0x278] ;  /* 0x00009e00ff167b82 */ /* 0x000ee20000000800 */
[----:B-1----:R-:W-:Y:S02]  /*27240*/  PRMT R104, R104, 0x7632, R104 ;  /* 0x0000763268687816 */ /* 0x002fe40000000068 */
[----:B------:R-:W-:Y:S02]  /*27250*/  LEA.HI.X.SX32 R29, R29, R15, 0x1, P5 ;  /* 0x0000000f1d1d7211 */ /* 0x000fe400028f0eff */
[----:B------:R-:W-:-:S03]  /*27260*/  IADD3 R100, P5, R103, R14, RZ ;  /* 0x0000000e67647210 */ /* 0x000fc60007fbe0ff */
[----:B------:R-:W1:Y:S01]  /*27270*/  LDC R24, c[0x0][0x278] ;  /* 0x00009e00ff187b82 */ /* 0x000e620000000800 */
[----:B------:R0:W-:Y:S01]  /*27280*/  STG.E.U16 desc[UR60][R20.64], R104 ;  /* 0x0000006814007986 */ /* 0x0001e2000c10153c */
[----:B------:R-:W-:Y:S01]  /*27290*/  IADD3 R34, P6, R25, R14, RZ ;  /* 0x0000000e19227210 */ /* 0x000fe20007fde0ff */
[----:B----4-:R-:W-:Y:S01]  /*272a0*/  IMAD R133, R133, 0x5a, RZ ;  /* 0x0000005a85857824 */ /* 0x010fe200078e02ff */
[----:B------:R-:W-:Y:S01]  /*272b0*/  LEA.HI.X.SX32 R101, R31, R15, 0x1, P5 ;  /* 0x0000000f1f657211 */ /* 0x000fe200028f0eff */
[----:B------:R4:W-:Y:S03]  /*272c0*/  STG.E.U16 desc[UR60][R28.64], R105 ;  /* 0x000000691c007986 */ /* 0x0009e6000c10153c */
[----:B------:R-:W1:Y:S01]  /*272d0*/  LDC R2, c[0x0][0x278] ;  /* 0x00009e00ff027b82 */ /* 0x000e620000000800 */
[----:B0-----:R-:W-:Y:S02]  /*272e0*/  IMAD R31, R0, 0x2f, RZ ;  /* 0x0000002f001f7824 */ /* 0x001fe400078e02ff */
[----:B------:R-:W-:-:S05]  /*272f0*/  IMAD R21, R16, 0x5e, RZ ;  /* 0x0000005e10157824 */ /* 0x000fca00078e02ff */
[----:B------:R-:W0:Y:S01]  /*27300*/  LDC R16, c[0x0][0x278] ;  /* 0x00009e00ff107b82 */ /* 0x000e220000000800 */
[----:B----4-:R-:W-:Y:S01]  /*27310*/  IMAD R29, R4, 0x5c, RZ ;  /* 0x0000005c041d7824 */ /* 0x010fe200078e02ff */
[----:B------:R-:W-:Y:S02]  /*27320*/  LEA.HI.X.SX32 R35, R35, R15, 0x1, P6 ;  /* 0x0000000f23237211 */ /* 0x000fe400030f0eff */
[----:B------:R-:W-:-:S04]  /*27330*/  PRMT R26, R105, 0x7632, R26 ;  /* 0x00007632691a7816 */ /* 0x000fc8000000001a */
[----:B------:R-:W4:Y:S01]  /*27340*/  LDC R0, c[0x0][0x278] ;  /* 0x00009e00ff007b82 */ /* 0x000f220000000800 */
[-C--:B------:R-:W-:Y:S01]  /*27350*/  IADD3 R162, P3, R133, R14.reuse, RZ ;  /* 0x0000000e85a27210 */ /* 0x080fe20007f7e0ff */
[----:B--2---:R-:W-:Y:S01]  /*27360*/  IMAD R105, R6, 0x60, RZ ;  /* 0x0000006006697824 */ /* 0x004fe200078e02ff */
[----:B------:R-:W-:Y:S01]  /*27370*/  IADD3 R150, P5, R29, R14, RZ ;  /* 0x0000000e1d967210 */ /* 0x000fe20007fbe0ff */
[----:B------:R2:W-:Y:S01]  /*27380*/  STG.E.U16 desc[UR60][R34.64], R26 ;  /* 0x0000001a22007986 */ /* 0x0005e2000c10153c */
[----:B------:R-:W-:-:S03]  /*27390*/  LEA.HI.X.SX32 R163, R163, R15, 0x1, P3 ;  /* 0x0000000fa3a37211 */ /* 0x000fc600018f0eff */
[----:B------:R-:W4:Y:S01]  /*273a0*/  LDC R4, c[0x0][0x278] ;  /* 0x00009e00ff047b82 */ /* 0x000f220000000800 */
[----:B------:R3:W-:Y:S01]  /*273b0*/  STG.E.U16 desc[UR60][R100.64], R106 ;  /* 0x0000006a64007986 */ /* 0x0007e2000c10153c */
[----:B------:R-:W-:Y:S02]  /*273c0*/  PRMT R20, R106, 0x7632, R20 ;  /* 0x000076326a147816 */ /* 0x000fe40000000014 */
[----:B------:R-:W-:-:S04]  /*273d0*/  LEA.HI.X.SX32 R151, R151, R15, 0x1, P5 ;  /* 0x0000000f97977211 */ /* 0x000fc800028f0eff */
[----:B------:R-:W4:Y:S01]  /*273e0*/  LDC R6, c[0x0][0x278] ;  /* 0x00009e00ff067b82 */ /* 0x000f220000000800 */
[----:B--2---:R-:W-:Y:S01]  /*273f0*/  IMAD R35, R8, 0x62, RZ ;  /* 0x0000006208237824 */ /* 0x004fe200078e02ff */
[-C--:B------:R-:W-:Y:S01]  /*27400*/  IADD3 R148, P5, R105, R14.reuse, RZ ;  /* 0x0000000e69947210 */ /* 0x080fe20007fbe0ff */
[----:B---3--:R-:W-:Y:S01]  /*27410*/  IMAD R101, R22, 0x64, RZ ;  /* 0x0000006416657824 */ /* 0x008fe200078e02ff */
[-C--:B------:R-:W-:Y:S01]  /*27420*/  IADD3 R166, P6, R21, R14.reuse, RZ ;  /* 0x0000000e15a67210 */ /* 0x080fe20007fde0ff */
[----:B------:R2:W-:Y:S01]  /*27430*/  STG.E.U16 desc[UR60][R162.64], R20 ;  /* 0x00000014a2007986 */ /* 0x0005e2000c10153c */
[----:B------:R-:W-:Y:S02]  /*27440*/  IADD3 R106, P3, R35, R14, RZ ;  /* 0x0000000e236a7210 */ /* 0x000fe40007f7e0ff */
[----:B------:R-:W3:Y:S01]  /*27450*/  LDC R8, c[0x0][0x278] ;  /* 0x00009e00ff087b82 */ /* 0x000ee20000000800 */
[-C--:B------:R-:W-:Y:S01]  /*27460*/  LEA.HI.X.SX32 R149, R149, R15.reuse, 0x1, P5 ;  /* 0x0000000f95957211 */ /* 0x080fe200028f0eff */
[----:B------:R2:W-:Y:S01]  /*27470*/  STG.E.U16 desc[UR60][R150.64], R107 ;  /* 0x0000006b96007986 */ /* 0x0005e2000c10153c */
[----:B------:R-:W-:Y:S01]  /*27480*/  LEA.HI.X.SX32 R167, R31, R15, 0x1, P6 ;  /* 0x0000000f1fa77211 */ /* 0x000fe200030f0eff */
[----:B-1----:R-:W-:Y:S01]  /*27490*/  IMAD R31, R24, 0x66, RZ ;  /* 0x00000066181f7824 */ /* 0x002fe200078e02ff */
[----:B------:R-:W-:-:S02]  /*274a0*/  PRMT R26, R107, 0x7632, R26 ;  /* 0x000076326b1a7816 */ /* 0x000fc4000000001a */
[----:B------:R-:W-:Y:S01]  /*274b0*/  PRMT R24, R108, 0x7632, R24 ;  /* 0x000076326c187816 */ /* 0x000fe20000000018 */
[----:B------:R-:W1:Y:S01]  /*274c0*/  LDC R22, c[0x0][0x278] ;  /* 0x00009e00ff167b82 */ /* 0x000e620000000800 */
[----:B--2---:R-:W-:Y:S01]  /*274d0*/  IADD3 R162, P5, R101, R14, RZ ;  /* 0x0000000e65a27210 */ /* 0x004fe20007fbe0ff */
[----:B------:R2:W-:Y:S01]  /*274e0*/  STG.E.U16 desc[UR60][R166.64], R26 ;  /* 0x0000001aa6007986 */ /* 0x0005e2000c10153c */
[-C--:B------:R-:W-:Y:S01]  /*274f0*/  LEA.HI.X.SX32 R107, R171, R15.reuse, 0x1, P3 ;  /* 0x0000000fab6b7211 */ /* 0x080fe200018f0eff */
[----:B------:R-:W-:Y:S01]  /*27500*/  IMAD R151, R2, 0x33, RZ ;  /* 0x0000003302977824 */ /* 0x000fe200078e02ff */
[----:B------:R-:W-:-:S03]  /*27510*/  LEA.HI.X.SX32 R163, R135, R15, 0x1, P5 ;  /* 0x0000000f87a37211 */ /* 0x000fc600028f0eff */
[----:B------:R-:W1:Y:S01]  /*27520*/  LDC R2, c[0x0][0x278] ;  /* 0x00009e00ff027b82 */ /* 0x000e620000000800 */
[----:B------:R-:W-:Y:S01]  /*27530*/  STG.E.U16 desc[UR60][R148.64], R108 ;  /* 0x0000006c94007986 */ /* 0x000fe2000c10153c */
[----:B0-----:R-:W-:-:S03]  /*27540*/  IMAD R135, R16, 0x6c, RZ ;  /* 0x0000006c10877824 */ /* 0x001fc600078e02ff */
[----:B------:R-:W-:Y:S03]  /*27550*/  STG.E.U16 desc[UR60][R106.64], R24 ;  /* 0x000000186a007986 */ /* 0x000fe6000c10153c */
[----:B------:R-:W0:Y:S01]  /*27560*/  LDC R20, c[0x0][0x278] ;  /* 0x00009e00ff147b82 */ /* 0x000e220000000800 */
[----:B--2---:R-:W-:Y:S01]  /*27570*/  PRMT R26, R109, 0x7632, R26 ;  /* 0x000076326d1a7816 */ /* 0x004fe2000000001a */
[----:B------:R4:W-:Y:S01]  /*27580*/  STG.E.U16 desc[UR60][R162.64], R109 ;  /* 0x0000006da2007986 */ /* 0x0009e2000c10153c */
[----:B------:R-:W-:-:S05]  /*27590*/  IADD3 R166, P6, R31, R14, RZ ;  /* 0x0000000e1fa67210 */ /* 0x000fca0007fde0ff */
[----:B------:R-:W2:Y:S01]  /*275a0*/  LDC R16, c[0x0][0x278] ;  /* 0x00009e00ff107b82 */ /* 0x000ea20000000800 */
[----:B------:R-:W-:Y:S01]  /*275b0*/  LEA.HI.X.SX32 R167, R151, R15, 0x1, P6 ;  /* 0x0000000f97a77211 */ /* 0x000fe200030f0eff */
[----:B----4-:R-:W-:-:S06]  /*275c0*/  IMAD R109, R0, 0x35, RZ ;  /* 0x00000035006d7824 */ /* 0x010fcc00078e02ff */
[----:B------:R-:W4:Y:S01]  /*275d0*/  LDC R0, c[0x0][0x278] ;  /* 0x00009e00ff007b82 */ /* 0x000f220000000800 */
[----:B------:R-:W-:Y:S02]  /*275e0*/  IMAD R151, R4, 0x68, RZ ;  /* 0x0000006804977824 */ /* 0x000fe400078e02ff */
[----:B------:R-:W-:Y:S01]  /*275f0*/  IMAD R149, R6, 0x6a, RZ ;  /* 0x0000006a06957824 */ /* 0x000fe200078e02ff */
[----:B------:R1:W-:Y:S02]  /*27600*/  STG.E.U16 desc[UR60][R166.64], R26 ;  /* 0x0000001aa6007986 */ /* 0x0003e4000c10153c */
[-C--:B------:R-:W-:Y:S02]  /*27610*/  IADD3 R106, P3, R151, R14.reuse, RZ ;  /* 0x0000000e976a7210 */ /* 0x080fe40007f7e0ff */
[-C--:B------:R-:W-:Y:S01]  /*27620*/  IADD3 R108, P5, R149, R14.reuse, RZ ;  /* 0x0000000e956c7210 */ /* 0x080fe20007fbe0ff */
[----:B------:R-:W4:Y:S01]  /*27630*/  LDC R24, c[0x0][0x278] ;  /* 0x00009e00ff187b82 */ /* 0x000f220000000800 */
[----:B------:R-:W-:Y:S01]  /*27640*/  LEA.HI.X.SX32 R107, R153, R15, 0x1, P3 ;  /* 0x0000000f996b7211 */ /* 0x000fe200018f0eff */
[----:B---3--:R-:W-:Y:S01]  /*27650*/  IMAD R153, R8, 0x6e, RZ ;  /* 0x0000006e08997824 */ /* 0x008fe200078e02ff */
[----:B------:R-:W-:-:S02]  /*27660*/  IADD3 R162, P6, R135, R14, RZ ;  /* 0x0000000e87a27210 */ /* 0x000fc40007fde0ff */
[----:B------:R-:W-:-:S03]  /*27670*/  LEA.HI.X.SX32 R109, R109, R15, 0x1, P5 ;  /* 0x0000000f6d6d7211 */ /* 0x000fc600028f0eff */
[----:B-1----:R-:W1:Y:S01]  /*27680*/  LDC R26, c[0x0][0x278] ;  /* 0x00009e00ff1a7b82 */ /* 0x002e620000000800 */
[----:B------:R-:W-:Y:S01]  /*27690*/  PRMT R28, R110, 0x7632, R28 ;  /* 0x000076326e1c7816 */ /* 0x000fe2000000001c */
[----:B------:R2:W-:Y:S06]  /*276a0*/  STG.E.U16 desc[UR60][R106.64], R110 ;  /* 0x0000006e6a007986 */ /* 0x0005ec000c10153c */
[----:B------:R-:W3:Y:S01]  /*276b0*/  LDC R6, c[0x0][0x278] ;  /* 0x00009e00ff067b82 */ /* 0x000ee20000000800 */
[----:B------:R-:W-:Y:S01]  /*276c0*/  LEA.HI.X.SX32 R163, R155, R15, 0x1, P6 ;  /* 0x0000000f9ba37211 */ /* 0x000fe200030f0eff */
[----:B------:R2:W-:Y:S01]  /*276d0*/  STG.E.U16 desc[UR60][R108.64], R28 ;  /* 0x0000001c6c007986 */ /* 0x0005e2000c10153c */
[----:B0-----:R-:W-:-:S05]  /*276e0*/  IMAD R155, R20, 0x70, RZ ;  /* 0x00000070149b7824 */ /* 0x001fca00078e02ff */
[----:B------:R-:W0:Y:S01]  /*276f0*/  LDC R4, c[0x0][0x278] ;  /* 0x00009e00ff047b82 */ /* 0x000e220000000800 */
[----:B------:R-:W-:Y:S01]  /*27700*/  IMAD R167, R2, 0x37, RZ ;  /* 0x0000003702a77824 */ /* 0x000fe200078e02ff */
[----:B------:R-:W-:Y:S01]  /*27710*/  IADD3 R166, P5, R153, R14, RZ ;  /* 0x0000000e99a67210 */ /* 0x000fe20007fbe0ff */
[----:B--2---:R-:W-:-:S05]  /*27720*/  IMAD R107, R16, 0x74, RZ ;  /* 0x00000074106b7824 */ /* 0x004fca00078e02ff */
[----:B------:R-:W2:Y:S01]  /*27730*/  LDC R8, c[0x0][0x278] ;  /* 0x00009e00ff087b82 */ /* 0x000ea20000000800 */
[----:B------:R-:W-:Y:S01]  /*27740*/  IMAD R109, R22, 0x72, RZ ;  /* 0x00000072166d7824 */ /* 0x000fe200078e02ff */
[----:B------:R-:W-:Y:S01]  /*27750*/  PRMT R32, R111, 0x7632, R32 ;  /* 0x000076326f207816 */ /* 0x000fe20000000020 */
[----:B------:R4:W-:Y:S01]  /*27760*/  STG.E.U16 desc[UR60][R162.64], R111 ;  /* 0x0000006fa2007986 */ /* 0x0009e2000c10153c */
[-C--:B------:R-:W-:Y:S02]  /*27770*/  IADD3 R156, P3, R155, R14.reuse, RZ ;  /* 0x0000000e9b9c7210 */ /* 0x080fe40007f7e0ff */
[-C--:B------:R-:W-:Y:S02]  /*27780*/  LEA.HI.X.SX32 R167, R167, R15.reuse, 0x1, P5 ;  /* 0x0000000fa7a77211 */ /* 0x080fe400028f0eff */
[----:B------:R-:W3:Y:S01]  /*27790*/  LDC R16, c[0x0][0x278] ;  /* 0x00009e00ff107b82 */ /* 0x000ee20000000800 */
[-C--:B------:R-:W-:Y:S02]  /*277a0*/  IADD3 R170, P6, R107, R14.reuse, RZ ;  /* 0x0000000e6baa7210 */ /* 0x080fe40007fde0ff */
[----:B------:R-:W-:Y:S01]  /*277b0*/  LEA.HI.X.SX32 R157, R157, R15, 0x1, P3 ;  /* 0x0000000f9d9d7211 */ /* 0x000fe200018f0eff */
[----:B----4-:R-:W-:Y:S01]  /*277c0*/  IMAD R111, R0, 0x39, RZ ;  /* 0x00000039006f7824 */ /* 0x010fe200078e02ff */
[----:B------:R-:W-:-:S03]  /*277d0*/  IADD3 R162, P5, R109, R14, RZ ;  /* 0x0000000e6da27210 */ /* 0x000fc60007fbe0ff */
[----:B------:R-:W4:Y:S01]  /*277e0*/  LDC R20, c[0x0][0x278] ;  /* 0x00009e00ff147b82 */ /* 0x000f220000000800 */
[----:B------:R-:W-:Y:S02]  /*277f0*/  PRMT R28, R112, 0x7632, R28 ;  /* 0x00007632701c7816 */ /* 0x000fe4000000001c */
[-C--:B------:R-:W-:Y:S02]  /*27800*/  LEA.HI.X.SX32 R163, R111, R15.reuse, 0x1, P5 ;  /* 0x0000000f6fa37211 */ /* 0x080fe400028f0eff */
[----:B------:R-:W-:-:S03]  /*27810*/  LEA.HI.X.SX32 R171, R159, R15, 0x1, P6 ;  /* 0x0000000f9fab7211 */ /* 0x000fc600030f0eff */
[----:B------:R-:W4:Y:S01]  /*27820*/  LDC R22, c[0x0][0x278] ;  /* 0x00009e00ff167b82 */ /* 0x000f220000000800 */
[----:B------:R0:W-:Y:S01]  /*27830*/  STG.E.U16 desc[UR60][R166.64], R32 ;  /* 0x00000020a6007986 */ /* 0x0001e2000c10153c */
[----:B------:R-:W-:-:S03]  /*27840*/  IMAD R159, R24, 0x76, RZ ;  /* 0x00000076189f7824 */ /* 0x000fc600078e02ff */
[----:B------:R2:W-:Y:S03]  /*27850*/  STG.E.U16 desc[UR60][R156.64], R112 ;  /* 0x000000709c007986 */ /* 0x0005e6000c10153c */
[----:B------:R-:W4:Y:S01]  /*27860*/  LDC R2, c[0x0][0x278] ;  /* 0x00009e00ff027b82 */ /* 0x000f220000000800 */
[----:B------:R2:W-:Y:S01]  /*27870*/  STG.E.U16 desc[UR60][R162.64], R28 ;  /* 0x0000001ca2007986 */ /* 0x0005e2000c10153c */
[----:B-1----:R-:W-:-:S03]  /*27880*/  IMAD R111, R26, 0x78, RZ ;  /* 0x000000781a6f7824 */ /* 0x002fc600078e02ff */
[----:B------:R3:W-:Y:S03]  /*27890*/  STG.E.U16 desc[UR60][R170.64], R113 ;  /* 0x00000071aa007986 */ /* 0x0007e6000c10153c */
[----:B------:R-:W1:Y:S01]  /*278a0*/  LDC R0, c[0x0][0x278] ;  /* 0x00009e00ff007b82 */ /* 0x000e620000000800 */
[-C--:B0-----:R-:W-:Y:S01]  /*278b0*/  IADD3 R166, P3, R159, R14.reuse, RZ ;  /* 0x0000000e9fa67210 */ /* 0x081fe20007f7e0ff */
[----:B--2---:R-:W-:Y:S01]  /*278c0*/  IMAD R157, R8, 0x7a, RZ ;  /* 0x0000007a089d7824 */ /* 0x004fe200078e02ff */
[----:B------:R-:W-:Y:S01]  /*278d0*/  IADD3 R112, P5, R111, R14, RZ ;  /* 0x0000000e6f707210 */ /* 0x000fe20007fbe0ff */
[----:B------:R-:W-:Y:S01]  /*278e0*/  IMAD R163, R4, 0x3b, RZ ;  /* 0x0000003b04a37824 */ /* 0x000fe200078e02ff */
[----:B------:R-:W-:-:S03]  /*278f0*/  PRMT R24, R113, 0x7632, R24 ;  /* 0x0000763271187816 */ /* 0x000fc60000000018 */
[----:B------:R-:W0:Y:S01]  /*27900*/  LDC R8, c[0x0][0x278] ;  /* 0x00009e00ff087b82 */ /* 0x000e220000000800 */
[----:B---3--:R-:W-:-:S07]  /*27910*/  IMAD R171, R6, 0x3d, RZ ;  /* 0x0000003d06ab7824 */ /* 0x008fce00078e02ff */
[----:B------:R-:W2:Y:S01]  /*27920*/  LDC R6, c[0x0][0x278] ;  /* 0x00009e00ff067b82 */ /* 0x000ea20000000800 */
[-C--:B------:R-:W-:Y:S01]  /*27930*/  LEA.HI.X.SX32 R167, R163, R15.reuse, 0x1, P3 ;  /* 0x0000000fa3a77211 */ /* 0x080fe200018f0eff */
[----:B------:R-:W-:Y:S01]  /*27940*/  IMAD R163, R16, 0x7c, RZ ;  /* 0x0000007c10a37824 */ /* 0x000fe200078e02ff */
[----:B------:R-:W-:Y:S02]  /*27950*/  LEA.HI.X.SX32 R113, R161, R15, 0x1, P5 ;  /* 0x0000000fa1717211 */ /* 0x000fe400028f0eff */
[----:B------:R-:W-:-:S03]  /*27960*/  IADD3 R170, P6, R157, R14, RZ ;  /* 0x0000000e9daa7210 */ /* 0x000fc60007fde0ff */
[----:B------:R-:W3:Y:S01]  /*27970*/  LDC R4, c[0x0][0x278] ;  /* 0x00009e00ff047b82 */ /* 0x000ee20000000800 */
[----:B------:R-:W-:Y:S01]  /*27980*/  STG.E.U16 desc[UR60][R166.64], R24 ;  /* 0x00000018a6007986 */ /* 0x000fe2000c10153c */
[----:B----4-:R-:W-:Y:S01]  /*27990*/  IMAD R161, R20, 0x7e, RZ ;  /* 0x0000007e14a17824 */ /* 0x010fe200078e02ff */
[----:B------:R-:W-:Y:S02]  /*279a0*/  IADD3 R172, P5, R163, R14, RZ ;  /* 0x0000000ea3ac7210 */ /* 0x000fe40007fbe0ff */
[----:B------:R4:W-:Y:S03]  /*279b0*/  STG.E.U16 desc[UR60][R112.64], R114 ;  /* 0x0000007270007986 */ /* 0x0009e6000c10153c */
[----:B------:R-:W3:Y:S01]  /*279c0*/  LDC R16, c[0x0][0x278] ;  /* 0x00009e00ff107b82 */ /* 0x000ee20000000800 */
[----:B------:R-:W-:Y:S02]  /*279d0*/  LEA.HI.X.SX32 R171, R171, R15, 0x1, P6 ;  /* 0x0000000fabab7211 */ /* 0x000fe400030f0eff */
[----:B------:R-:W-:-:S02]  /*279e0*/  PRMT R26, R114, 0x7632, R26 ;  /* 0x00007632721a7816 */ /* 0x000fc4000000001a */
[----:B------:R-:W-:-:S03]  /*279f0*/  LEA.HI.X.SX32 R173, R165, R15, 0x1, P5 ;  /* 0x0000000fa5ad7211 */ /* 0x000fc600028f0eff */
[----:B------:R-:W3:Y:S01]  /*27a00*/  LDC R20, c[0x0][0x278] ;  /* 0x00009e00ff147b82 */ /* 0x000ee20000000800 */
[----:B----4-:R-:W-:Y:S01]  /*27a10*/  IMAD R113, R22, 0x82, RZ ;  /* 0x0000008216717824 */ /* 0x010fe200078e02ff */
[----:B------:R-:W-:Y:S01]  /*27a20*/  LEA R165, R2, R2, 0x6 ;  /* 0x0000000202a57211 */ /* 0x000fe200078e30ff */
[----:B------:R4:W-:Y:S03]  /*27a30*/  STG.E.U16 desc[UR60][R170.64], R26 ;  /* 0x0000001aaa007986 */ /* 0x0009e6000c10153c */
[-C--:B------:R-:W-:Y:S02]  /*27a40*/  IADD3 R176, P6, R113, R14.reuse, RZ ;  /* 0x0000000e71b07210 */ /* 0x080fe40007fde0ff */
[----:B-1----:R-:W-:Y:S01]  /*27a50*/  SHF.L.U32 R167, R0, 0x6, RZ ;  /* 0x0000000600a77819 */ /* 0x002fe200000006ff */
[----:B------:R-:W1:Y:S01]  /*27a60*/  LDC R22, c[0x0][0x278] ;  /* 0x00009e00ff167b82 */ /* 0x000e620000000800 */
[----:B------:R-:W-:-:S02]  /*27a70*/  LEA R174, P5, R177, R14, 0x7 ;  /* 0x0000000eb1ae7211 */ /* 0x000fc400078a38ff */
[-C--:B------:R-:W-:Y:S02]  /*27a80*/  LEA.HI.X.SX32 R177, R165, R15.reuse, 0x1, P6 ;  /* 0x0000000fa5b17211 */ /* 0x080fe400030f0eff */
[----:B----4-:R-:W-:Y:S01]  /*27a90*/  IADD3 R170, P3, R161, R14, RZ ;  /* 0x0000000ea1aa7210 */ /* 0x010fe20007f7e0ff */
[----:B--2---:R-:W-:Y:S01]  /*27aa0*/  IMAD R165, R6, 0x84, RZ ;  /* 0x0000008406a57824 */ /* 0x004fe200078e02ff */
[----:B------:R-:W-:Y:S01]  /*27ab0*/  PRMT R2, R115, 0x7632, R2 ;  /* 0x0000763273027816 */ /* 0x000fe20000000002 */
[----:B------:R-:W2:Y:S01]  /*27ac0*/  LDC R6, c[0x0][0x278] ;  /* 0x00009e00ff067b82 */ /* 0x000ea20000000800 */
[-C--:B------:R-:W-:Y:S02]  /*27ad0*/  LEA.HI.X.SX32 R171, R175, R15.reuse, 0x1, P3 ;  /* 0x0000000fafab7211 */ /* 0x080fe400018f0eff */
[----:B------:R-:W-:Y:S02]  /*27ae0*/  LEA.HI.X.SX32 R175, R167, R15, 0x1, P5 ;  /* 0x0000000fa7af7211 */ /* 0x000fe400028f0eff */
[----:B------:R-:W-:Y:S01]  /*27af0*/  PRMT R24, R124, 0x7632, R24 ;  /* 0x000076327c187816 */ /* 0x000fe20000000018 */
[----:B------:R3:W-:Y:S01]  /*27b00*/  STG.E.U16 desc[UR60][R172.64], R115 ;  /* 0x00000073ac007986 */ /* 0x0007e2000c10153c */
[----:B0-----:R-:W-:Y:S01]  /*27b10*/  IMAD R167, R8, 0x86, RZ ;  /* 0x0000008608a77824 */ /* 0x001fe200078e02ff */
[----:B------:R-:W0:Y:S02]  /*27b20*/  LDC R0, c[0x0][0x278] ;  /* 0x00009e00ff007b82 */ /* 0x000e240000000800 */
[----:B------:R4:W-:Y:S04]  /*27b30*/  STG.E.U16 desc[UR60][R170.64], R2 ;  /* 0x00000002aa007986 */ /* 0x0009e8000c10153c */
[----:B------:R4:W-:Y:S02]  /*27b40*/  STG.E.U16 desc[UR60][R174.64], R124 ;  /* 0x0000007cae007986 */ /* 0x0009e4000c10153c */
[----:B------:R-:W2:Y:S02]  /*27b50*/  LDC R8, c[0x0][0x278] ;  /* 0x00009e00ff087b82 */ /* 0x000ea40000000800 */
[----:B------:R1:W-:Y:S01]  /*27b60*/  STG.E.U16 desc[UR60][R176.64], R24 ;  /* 0x00000018b0007986 */ /* 0x0003e2000c10153c */
[----:B---3--:R-:W-:-:S02]  /*27b70*/  IMAD R115, R16, 0x88, RZ ;  /* 0x0000008810737824 */ /* 0x008fc400078e02ff */
[----:B----4-:R-:W-:Y:S01]  /*27b80*/  IMAD R171, R4, 0x43, RZ ;  /* 0x0000004304ab7824 */ /* 0x010fe200078e02ff */
[-C--:B------:R-:W-:Y:S02]  /*27b90*/  IADD3 R172, P3, R165, R14.reuse, RZ ;  /* 0x0000000ea5ac7210 */ /* 0x080fe40007f7e0ff */
[----:B------:R-:W3:Y:S01]  /*27ba0*/  LDC R4, c[0x0][0x278] ;  /* 0x00009e00ff047b82 */ /* 0x000ee20000000800 */
[----:B------:R-:W-:-:S07]  /*27bb0*/  IADD3 R174, P5, R167, R14, RZ ;  /* 0x0000000ea7ae7210 */ /* 0x000fce0007fbe0ff */
[----:B-1----:R-:W1:Y:S01]  /*27bc0*/  LDC R177, c[0x0][0x278] ;  /* 0x00009e00ffb17b82 */ /* 0x002e620000000800 */
[-C--:B------:R-:W-:Y:S01]  /*27bd0*/  LEA.HI.X.SX32 R175, R171, R15.reuse, 0x1, P5 ;  /* 0x0000000fabaf7211 */ /* 0x080fe200028f0eff */
[----:B------:R-:W-:Y:S01]  /*27be0*/  IMAD R171, R20, 0x8a, RZ ;  /* 0x0000008a14ab7824 */ /* 0x000fe200078e02ff */
[----:B------:R-:W-:Y:S02]  /*27bf0*/  IADD3 R168, P6, R115, R14, RZ ;  /* 0x0000000e73a87210 */ /* 0x000fe40007fde0ff */
[----:B------:R-:W-:-:S03]  /*27c00*/  LEA.HI.X.SX32 R173, R3, R15, 0x1, P3 ;  /* 0x0000000f03ad7211 */ /* 0x000fc600018f0eff */
[----:B------:R-:W4:Y:S01]  /*27c10*/  LDC R20, c[0x0][0x278] ;  /* 0x00009e00ff147b82 */ /* 0x000f220000000800 */
[----:B------:R-:W-:Y:S02]  /*27c20*/  PRMT R26, R125, 0x7632, R26 ;  /* 0x000076327d1a7816 */ /* 0x000fe4000000001a */
[----:B------:R-:W-:Y:S01]  /*27c30*/  LEA.HI.X.SX32 R169, R169, R15, 0x1, P6 ;  /* 0x0000000fa9a97211 */ /* 0x000fe200030f0eff */
[----:B------:R0:W-:Y:S04]  /*27c40*/  STG.E.U16 desc[UR60][R172.64], R125 ;  /* 0x0000007dac007986 */ /* 0x0001e8000c10153c */
[----:B------:R-:W3:Y:S01]  /*27c50*/  LDC R24, c[0x0][0x278] ;  /* 0x00009e00ff187b82 */ /* 0x000ee20000000800 */
[----:B------:R-:W-:Y:S04]  /*27c60*/  STG.E.U16 desc[UR60][R174.64], R26 ;  /* 0x0000001aae007986 */ /* 0x000fe8000c10153c */
[----:B------:R2:W-:Y:S03]  /*27c70*/  STG.E.U16 desc[UR60][R168.64], R126 ;  /* 0x0000007ea8007986 */ /* 0x0005e6000c10153c */
[----:B------:R-:W3:Y:S01]  /*27c80*/  LDC R2, c[0x0][0x278] ;  /* 0x00009e00ff027b82 */ /* 0x000ee20000000800 */
[----:B------:R-:W-:Y:S01]  /*27c90*/  IMAD R3, R22, 0x8c, RZ ;  /* 0x0000008c16037824 */ /* 0x000fe200078e02ff */
[----:B0-----:R-:W-:Y:S01]  /*27ca0*/  IADD3 R172, P5, R171, R14, RZ ;  /* 0x0000000eabac7210 */ /* 0x001fe20007fbe0ff */
[----:B------:R-:W-:-:S05]  /*27cb0*/  IMAD R173, R0, 0x45, RZ ;  /* 0x0000004500ad7824 */ /* 0x000fca00078e02ff */
[----:B------:R-:W0:Y:S01]  /*27cc0*/  LDC R16, c[0x0][0x278] ;  /* 0x00009e00ff107b82 */ /* 0x000e220000000800 */
[----:B--2---:R-:W-:Y:S02]  /*27cd0*/  IMAD R169, R6, 0x8e, RZ ;  /* 0x0000008e06a97824 */ /* 0x004fe400078e02ff */
[----:B------:R-:W-:-:S05]  /*27ce0*/  IMAD R125, R8, 0x90, RZ ;  /* 0x00000090087d7824 */ /* 0x000fca00078e02ff */
[----:B------:R-:W2:Y:S01]  /*27cf0*/  LDC R6, c[0x0][0x278] ;  /* 0x00009e00ff067b82 */ /* 0x000ea20000000800 */
[-C--:B------:R-:W-:Y:S01]  /*27d00*/  IADD3 R174, P3, R3, R14.reuse, RZ ;  /* 0x0000000e03ae7210 */ /* 0x080fe20007f7e0ff */
[----:B-1----:R-:W-:Y:S01]  /*27d10*/  IMAD R177, R177, 0x47, RZ ;  /* 0x00000047b1b17824 */ /* 0x002fe200078e02ff */
[-C--:B------:R-:W-:Y:S02]  /*27d20*/  LEA.HI.X.SX32 R173, R173, R15.reuse, 0x1, P5 ;  /* 0x0000000fadad7211 */ /* 0x080fe400028f0eff */
[-C--:B------:R-:W-:Y:S02]  /*27d30*/  IADD3 R176, P5, R169, R14.reuse, RZ ;  /* 0x0000000ea9b07210 */ /* 0x080fe40007fbe0ff */
[----:B------:R-:W-:Y:S01]  /*27d40*/  IADD3 R178, P6, R125, R14, RZ ;  /* 0x0000000e7db27210 */ /* 0x000fe20007fde0ff */
[----:B------:R-:W1:Y:S01]  /*27d50*/  LDC R8, c[0x0][0x278] ;  /* 0x00009e00ff087b82 */ /* 0x000e620000000800 */
[----:B------:R-:W-:Y:S02]  /*27d60*/  PRMT R28, R126, 0x7632, R28 ;  /* 0x000076327e1c7816 */ /* 0x000fe4000000001c */
[----:B------:R-:W-:-:S02]  /*27d70*/  LEA.HI.X.SX32 R175, R9, R15, 0x1, P3 ;  /* 0x0000000f09af7211 */ /* 0x000fc400018f0eff */
[-C--:B------:R-:W-:Y:S02]  /*27d80*/  LEA.HI.X.SX32 R177, R177, R15.reuse, 0x1, P5 ;  /* 0x0000000fb1b17211 */ /* 0x080fe400028f0eff */
[----:B------:R-:W-:Y:S01]  /*27d90*/  PRMT R26, R127, 0x7632, R26 ;  /* 0x000076327f1a7816 */ /* 0x000fe2000000001a */
[----:B------:R-:W1:Y:S01]  /*27da0*/  LDC R0, c[0x0][0x278] ;  /* 0x00009e00ff007b82 */ /* 0x000e620000000800 */
[----:B------:R-:W-:Y:S01]  /*27db0*/  LEA.HI.X.SX32 R179, R7, R15, 0x1, P6 ;  /* 0x0000000f07b37211 */ /* 0x000fe200030f0eff */
[----:B----4-:R-:W-:Y:S01]  /*27dc0*/  IMAD R7, R20, 0x96, RZ ;  /* 0x0000009614077824 */ /* 0x010fe200078e02ff */
[----:B------:R4:W-:Y:S01]  /*27dd0*/  STG.E.U16 desc[UR60][R172.64], R28 ;  /* 0x0000001cac007986 */ /* 0x0009e2000c10153c */
[----:B---3--:R-:W-:-:S03]  /*27de0*/  IMAD R9, R24, 0x94, RZ ;  /* 0x0000009418097824 */ /* 0x008fc600078e02ff */
[----:B------:R3:W-:Y:S01]  /*27df0*/  STG.E.U16 desc[UR60][R174.64], R127 ;  /* 0x0000007fae007986 */ /* 0x0007e2000c10153c */
[----:B------:R-:W1:Y:S03]  /*27e00*/  LDC R22, c[0x0][0x278] ;  /* 0x00009e00ff167b82 */ /* 0x000e660000000800 */
[----:B------:R-:W-:Y:S04]  /*27e10*/  STG.E.U16 desc[UR60][R176.64], R26 ;  /* 0x0000001ab0007986 */ /* 0x000fe8000c10153c */
[----:B------:R2:W-:Y:S01]  /*27e20*/  STG.E.U16 desc[UR60][R178.64], R116 ;  /* 0x00000074b2007986 */ /* 0x0005e2000c10153c */
[----:B----4-:R-:W4:Y:S01]  /*27e30*/  LDC R28, c[0x0][0x278] ;  /* 0x00009e00ff1c7b82 */ /* 0x010f220000000800 */
[----:B---3--:R-:W-:-:S02]  /*27e40*/  IMAD R175, R4, 0x4b, RZ ;  /* 0x0000004b04af7824 */ /* 0x008fc400078e02ff */
[----:B------:R-:W-:Y:S02]  /*27e50*/  IMAD R127, R2, 0x49, RZ ;  /* 0x00000049027f7824 */ /* 0x000fe400078e02ff */
[----:B0-----:R-:W-:-:S03]  /*27e60*/  IMAD R173, R16, 0x92, RZ ;  /* 0x0000009210ad7824 */ /* 0x001fc600078e02ff */
[----:B------:R-:W0:Y:S01]  /*27e70*/  LDC R2, c[0x0][0x278] ;  /* 0x00009e00ff027b82 */ /* 0x000e220000000800 */
[-C--:B--2---:R-:W-:Y:S02]  /*27e80*/  IADD3 R178, P6, R7, R14.reuse, RZ ;  /* 0x0000000e07b27210 */ /* 0x084fe40007fde0ff */
[----:B------:R-:W-:Y:S02]  /*27e90*/  IADD3 R26, P5, R9, R14, RZ ;  /* 0x0000000e091a7210 */ /* 0x000fe40007fbe0ff */
[----:B------:R-:W-:-:S03]  /*27ea0*/  LEA.HI.X.SX32 R179, R175, R15, 0x1, P6 ;  /* 0x0000000fafb37211 */ /* 0x000fc600030f0eff */
[----:B------:R-:W2:Y:S01]  /*27eb0*/  LDC R4, c[0x0][0x278] ;  /* 0x00009e00ff047b82 */ /* 0x000ea20000000800 */
[----:B------:R-:W-:Y:S01]  /*27ec0*/  IMAD R175, R6, 0x98, RZ ;  /* 0x0000009806af7824 */ /* 0x000fe200078e02ff */
[-C--:B------:R-:W-:Y:S02]  /*27ed0*/  IADD3 R176, P3, R173, R14.reuse, RZ ;  /* 0x0000000eadb07210 */ /* 0x080fe40007f7e0ff */
[-C--:B------:R-:W-:Y:S02]  /*27ee0*/  LEA.HI.X.SX32 R27, R27, R15.reuse, 0x1, P5 ;  /* 0x0000000f1b1b7211 */ /* 0x080fe400028f0eff */
[----:B------:R-:W-:Y:S02]  /*27ef0*/  IADD3 R16, P5, R175, R14, RZ ;  /* 0x0000000eaf107210 */ /* 0x000fe40007fbe0ff */
[----:B------:R-:W3:Y:S01]  /*27f00*/  LDC R20, c[0x0][0x278] ;  /* 0x00009e00ff147b82 */ /* 0x000ee20000000800 */
[----:B------:R-:W-:Y:S02]  /*27f10*/  LEA.HI.X.SX32 R177, R127, R15, 0x1, P3 ;  /* 0x0000000f7fb17211 */ /* 0x000fe400018f0eff */
[----:B------:R-:W-:-:S05]  /*27f20*/  PRMT R116, R116, 0x7632, R116 ;  /* 0x0000763274747816 */ /* 0x000fca0000000074 */
[----:B------:R-:W3:Y:S01]  /*27f30*/  LDC R24, c[0x0][0x278] ;  /* 0x00009e00ff187b82 */ /* 0x000ee20000000800 */
[----:B------:R-:W-:Y:S02]  /*27f40*/  PRMT R34, R117, 0x7632, R34 ;  /* 0x0000763275227816 */ /* 0x000fe40000000022 */
[----:B------:R-:W-:-:S05]  /*27f50*/  LEA.HI.X.SX32 R17, R17, R15, 0x1, P5 ;  /* 0x0000000f11117211 */ /* 0x000fca00028f0eff */
[----:B------:R-:W3:Y:S01]  /*27f60*/  LDC R32, c[0x0][0x278] ;  /* 0x00009e00ff207b82 */ /* 0x000ee20000000800 */
[----:B------:R4:W-:Y:S01]  /*27f70*/  STG.E.U16 desc[UR60][R176.64], R116 ;  /* 0x00000074b0007986 */ /* 0x0009e2000c10153c */
[----:B-1----:R-:W-:-:S03]  /*27f80*/  IMAD R127, R8, 0x9a, RZ ;  /* 0x0000009a087f7824 */ /* 0x002fc600078e02ff */
[----:B------:R1:W-:Y:S03]  /*27f90*/  STG.E.U16 desc[UR60][R26.64], R117 ;  /* 0x000000751a007986 */ /* 0x0003e6000c10153c */
[----:B------:R-:W3:Y:S01]  /*27fa0*/  LDC R6, c[0x0][0x278] ;  /* 0x00009e00ff067b82 */ /* 0x000ee20000000800 */
[----:B------:R0:W-:Y:S04]  /*27fb0*/  STG.E.U16 desc[UR60][R178.64], R34 ;  /* 0x00000022b2007986 */ /* 0x0001e8000c10153c */
[----:B------:R2:W-:Y:S01]  /*27fc0*/  STG.E.U16 desc[UR60][R16.64], R118 ;  /* 0x0000007610007986 */ /* 0x0005e2000c10153c */
[----:B----4-:R-:W-:Y:S02]  /*27fd0*/  IMAD R177, R0, 0x4d, RZ ;  /* 0x0000004d00b17824 */ /* 0x010fe400078e02ff */
[----:B------:R-:W4:Y:S01]  /*27fe0*/  LDC R8, c[0x0][0x278] ;  /* 0x00009e00ff087b82 */ /* 0x000f220000000800 */
[----:B-1----:R-:W-:Y:S01]  /*27ff0*/  IMAD R27, R28, 0x9e, RZ ;  /* 0x0000009e1c1b7824 */ /* 0x002fe200078e02ff */
[----:B------:R-:W-:Y:S01]  /*28000*/  IADD3 R180, P3, R127, R14, RZ ;  /* 0x0000000e7fb47210 */ /* 0x000fe20007f7e0ff */
[----:B------:R-:W-:-:S02]  /*28010*/  IMAD R117, R22, 0x9c, RZ ;  /* 0x0000009c16757824 */ /* 0x000fc400078e02ff */
[----:B0-----:R-:W-:-:S03]  /*28020*/  IMAD R179, R2, 0x4f, RZ ;  /* 0x0000004f02b37824 */ /* 0x001fc600078e02ff */
[----:B------:R-:W0:Y:S01]  /*28030*/  LDC R0, c[0x0][0x278] ;  /* 0x00009e00ff007b82 */ /* 0x000e220000000800 */
[----:B------:R-:W-:-:S07]  /*28040*/  IADD3 R184, P6, R27, R14, RZ ;  /* 0x0000000e1bb87210 */ /* 0x000fce0007fde0ff */
[----:B--2---:R-:W1:Y:S01]  /*28050*/  LDC R16, c[0x0][0x278] ;  /* 0x00009e00ff107b82 */ /* 0x004e620000000800 */
[-C--:B------:R-:W-:Y:S01]  /*28060*/  LEA.HI.X.SX32 R181, R177, R15.reuse, 0x1, P3 ;  /* 0x0000000fb1b57211 */ /* 0x080fe200018f0eff */
[----:B------:R-:W-:Y:S01]  /*28070*/  IMAD R177, R4, 0xa0, RZ ;  /* 0x000000a004b17824 */ /* 0x000fe200078e02ff */
[-C--:B------:R-:W-:Y:S02]  /*28080*/  IADD3 R182, P5, R117, R14.reuse, RZ ;  /* 0x0000000e75b67210 */ /* 0x080fe40007fbe0ff */
[----:B------:R-:W-:Y:S02]  /*28090*/  PRMT R2, R118, 0x7632, R2 ;  /* 0x0000763276027816 */ /* 0x000fe40000000002 */
[-C--:B------:R-:W-:Y:S01]  /*280a0*/  LEA.HI.X.SX32 R185, R179, R15.reuse, 0x1, P6 ;  /* 0x0000000fb3b97211 */ /* 0x080fe200030f0eff */
[----:B---3--:R-:W-:Y:S01]  /*280b0*/  IMAD R179, R20, 0xa2, RZ ;  /* 0x000000a214b37824 */ /* 0x008fe200078e02ff */
[-C--:B------:R-:W-:Y:S01]  /*280c0*/  LEA.HI.X.SX32 R183, R19, R15.reuse, 0x1, P5 ;  /* 0x0000000f13b77211 */ /* 0x080fe200028f0eff */
[----:B------:R-:W2:Y:S01]  /*280d0*/  LDC R22, c[0x0][0x278] ;  /* 0x00009e00ff167b82 */ /* 0x000ea20000000800 */
[----:B------:R-:W-:Y:S01]  /*280e0*/  PRMT R26, R119, 0x7632, R26 ;  /* 0x00007632771a7816 */ /* 0x000fe2000000001a */
[----:B------:R-:W-:Y:S01]  /*280f0*/  IMAD R17, R24, 0xa4, RZ ;  /* 0x000000a418117824 */ /* 0x000fe200078e02ff */
[----:B------:R-:W-:Y:S01]  /*28100*/  IADD3 R4, P5, R177, R14, RZ ;  /* 0x0000000eb1047210 */ /* 0x000fe20007fbe0ff */
[----:B------:R-:W-:Y:S01]  /*28110*/  IMAD R19, R32, 0xa6, RZ ;  /* 0x000000a620137824 */ /* 0x000fe200078e02ff */
[----:B------:R3:W-:Y:S02]  /*28120*/  STG.E.U16 desc[UR60][R180.64], R2 ;  /* 0x00000002b4007986 */ /* 0x0007e4000c10153c */
[----:B------:R-:W-:Y:S01]  /*28130*/  LEA.HI.X.SX32 R5, R5, R15, 0x1, P5 ;  /* 0x0000000f05057211 */ /* 0x000fe200028f0eff */
[----:B------:R-:W2:Y:S01]  /*28140*/  LDC R20, c[0x0][0x278] ;  /* 0x00009e00ff147b82 */ /* 0x000ea20000000800 */
[----:B------:R4:W-:Y:S01]  /*28150*/  STG.E.U16 desc[UR60][R182.64], R119 ;  /* 0x00000077b6007986 */ /* 0x0009e2000c10153c */
[----:B------:R-:W-:-:S03]  /*28160*/  PRMT R24, R120, 0x7632, R24 ;  /* 0x0000763278187816 */ /* 0x000fc60000000018 */
[----:B------:R0:W-:Y:S03]  /*28170*/  STG.E.U16 desc[UR60][R184.64], R26 ;  /* 0x0000001ab8007986 */ /* 0x0001e6000c10153c */
[----:B------:R-:W2:Y:S01]  /*28180*/  LDC R28, c[0x0][0x278] ;  /* 0x00009e00ff1c7b82 */ /* 0x000ea20000000800 */
[-C--:B---3--:R-:W-:Y:S01]  /*28190*/  IADD3 R180, P3, R179, R14.reuse, RZ ;  /* 0x0000000eb3b47210 */ /* 0x088fe20007f7e0ff */
[----:B----4-:R-:W-:Y:S01]  /*281a0*/  IMAD R119, R6, 0x53, RZ ;  /* 0x0000005306777824 */ /* 0x010fe200078e02ff */
[----:B------:R-:W-:-:S05]  /*281b0*/  IADD3 R182, P5, R17, R14, RZ ;  /* 0x0000000e11b67210 */ /* 0x000fca0007fbe0ff */
[----:B------:R-:W3:Y:S01]  /*281c0*/  LDC R6, c[0x0][0x278] ;  /* 0x00009e00ff067b82 */ /* 0x000ee20000000800 */
[----:B0-----:R-:W-:Y:S02]  /*281d0*/  IADD3 R184, P6, R19, R14, RZ ;  /* 0x0000000e13b87210 */ /* 0x001fe40007fde0ff */
[-C--:B------:R-:W-:Y:S02]  /*281e0*/  LEA.HI.X.SX32 R181, R187, R15.reuse, 0x1, P3 ;  /* 0x0000000fbbb57211 */ /* 0x080fe400018f0eff */
[-C--:B------:R-:W-:Y:S01]  /*281f0*/  LEA.HI.X.SX32 R183, R33, R15.reuse, 0x1, P5 ;  /* 0x0000000f21b77211 */ /* 0x080fe200028f0eff */
[----:B------:R-:W-:Y:S01]  /*28200*/  IMAD R33, R8, 0xa8, RZ ;  /* 0x000000a808217824 */ /* 0x000fe200078e02ff */
[----:B------:R-:W-:Y:S01]  /*28210*/  LEA.HI.X.SX32 R185, R119, R15, 0x1, P6 ;  /* 0x0000000f77b97211 */ /* 0x000fe200030f0eff */
[----:B------:R-:W0:Y:S01]  /*28220*/  LDC R2, c[0x0][0x278] ;  /* 0x00009e00ff027b82 */ /* 0x000e220000000800 */
[----:B-1----:R-:W-:Y:S01]  /*28230*/  IMAD R119, R16, 0xaa, RZ ;  /* 0x000000aa10777824 */ /* 0x002fe200078e02ff */
[----:B------:R-:W-:Y:S01]  /*28240*/  STG.E.U16 desc[UR60][R4.64], R120 ;  /* 0x0000007804007986 */ /* 0x000fe2000c10153c */
[----:B------:R-:W-:-:S03]  /*28250*/  PRMT R26, R121, 0x7632, R26 ;  /* 0x00007632791a7816 */ /* 0x000fc6000000001a */
[----:B------:R-:W-:Y:S02]  /*28260*/  STG.E.U16 desc[UR60][R180.64], R24 ;  /* 0x00000018b4007986 */ /* 0x000fe4000c10153c */
[----:B------:R-:W1:Y:S02]  /*28270*/  LDC R8, c[0x0][0x278] ;  /* 0x00009e00ff087b82 */ /* 0x000e640000000800 */
[----:B------:R4:W-:Y:S06]  /*28280*/  STG.E.U16 desc[UR60][R182.64], R121 ;  /* 0x00000079b6007986 */ /* 0x0009ec000c10153c */
[----:B------:R-:W1:Y:S01]  /*28290*/  LDC R16, c[0x0][0x278] ;  /* 0x00009e00ff107b82 */ /* 0x000e620000000800 */
[----:B----4-:R-:W-:-:S07]  /*282a0*/  IMAD R121, R0, 0x55, RZ ;  /* 0x0000005500797824 */ /* 0x010fce00078e02ff */
[----:B------:R-:W4:Y:S01]  /*282b0*/  LDC R0, c[0x0][0x278] ;  /* 0x00009e00ff007b82 */ /* 0x000f220000000800 */
[----:B--2---:R-:W-:Y:S01]  /*282c0*/  IMAD R5, R22, 0xac, RZ ;  /* 0x000000ac16057824 */ /* 0x004fe200078e02ff */
[-C--:B------:R-:W-:Y:S02]  /*282d0*/  IADD3 R22, P3, R33, R14.reuse, RZ ;  /* 0x0000000e21167210 */ /* 0x080fe40007f7e0ff */
[----:B------:R-:W-:-:S04]  /*282e0*/  IADD3 R120, P5, R119, R14, RZ ;  /* 0x0000000e77787210 */ /* 0x000fc80007fbe0ff */
[----:B------:R-:W2:Y:S01]  /*282f0*/  LDC R24, c[0x0][0x278] ;  /* 0x00009e00ff187b82 */ /* 0x000ea20000000800 */
[-C--:B------:R-:W-:Y:S01]  /*28300*/  LEA.HI.X.SX32 R23, R23, R15.reuse, 0x1, P3 ;  /* 0x0000000f17177211 */ /* 0x080fe200018f0eff */
[----:B------:R0:W-:Y:S01]  /*28310*/  STG.E.U16 desc[UR60][R184.64], R26 ;  /* 0x0000001ab8007986 */ /* 0x0001e2000c10153c */
[----:B------:R-:W-:Y:S01]  /*28320*/  IADD3 R182, P6, R5, R14, RZ ;  /* 0x0000000e05b67210 */ /* 0x000fe20007fde0ff */
[----:B---3--:R-:W-:Y:S01]  /*28330*/  IMAD R181, R6, 0xae, RZ ;  /* 0x000000ae06b57824 */ /* 0x008fe200078e02ff */
[-C--:B------:R-:W-:Y:S02]  /*28340*/  LEA.HI.X.SX32 R121, R121, R15.reuse, 0x1, P5 ;  /* 0x0000000f79797211 */ /* 0x080fe400028f0eff */
[----:B------:R-:W-:Y:S01]  /*28350*/  PRMT R32, R122, 0x7632, R32 ;  /* 0x000076327a207816 */ /* 0x000fe20000000020 */
[----:B------:R-:W3:Y:S01]  /*28360*/  LDC R4, c[0x0][0x278] ;  /* 0x00009e00ff047b82 */ /* 0x000ee20000000800 */
[----:B------:R-:W-:Y:S01]  /*28370*/  LEA.HI.X.SX32 R183, R25, R15, 0x1, P6 ;  /* 0x0000000f19b77211 */ /* 0x000fe200030f0eff */
[----:B------:R1:W-:Y:S01]  /*28380*/  STG.E.U16 desc[UR60][R22.64], R122 ;  /* 0x0000007a16007986 */ /* 0x0003e2000c10153c */
[----:B------:R-:W-:-:S05]  /*28390*/  IMAD R25, R20, 0xb0, RZ ;  /* 0x000000b014197824 */ /* 0x000fca00078e02ff */
[----:B0-----:R-:W0:Y:S01]  /*283a0*/  LDC R26, c[0x0][0x278] ;  /* 0x00009e00ff1a7b82 */ /* 0x001e220000000800 */
[----:B------:R1:W-:Y:S01]  /*283b0*/  STG.E.U16 desc[UR60][R120.64], R32 ;  /* 0x0000002078007986 */ /* 0x0003e2000c10153c */
[----:B------:R-:W-:Y:S01]  /*283c0*/  IMAD R185, R2, 0x57, RZ ;  /* 0x0000005702b97824 */ /* 0x000fe200078e02ff */
[----:B------:R-:W-:Y:S01]  /*283d0*/  IADD3 R184, P5, R181, R14, RZ ;  /* 0x0000000eb5b87210 */ /* 0x000fe20007fbe0ff */
[----:B-1----:R-:W-:-:S04]  /*283e0*/  IMAD R23, R16, 0xb4, RZ ;  /* 0x000000b410177824 */ /* 0x002fc800078e02ff */
[----:B------:R-:W1:Y:S01]  /*283f0*/  LDC R6, c[0x0][0x278] ;  /* 0x00009e00ff067b82 */ /* 0x000e620000000800 */
[----:B------:R-:W-:Y:S01]  /*28400*/  PRMT R34, R123, 0x7632, R34 ;  /* 0x000076327b227816 */ /* 0x000fe20000000022 */
[----:B------:R4:W-:Y:S01]  /*28410*/  STG.E.U16 desc[UR60][R182.64], R123 ;  /* 0x0000007bb6007986 */ /* 0x0009e2000c10153c */
[----:B------:R-:W-:Y:S01]  /*28420*/  IMAD R121, R8, 0xb2, RZ ;  /* 0x000000b208797824 */ /* 0x000fe200078e02ff */
[----:B------:R-:W-:Y:S02]  /*28430*/  LEA.HI.X.SX32 R185, R185, R15, 0x1, P5 ;  /* 0x0000000fb9b97211 */ /* 0x000fe400028f0eff */
[-C--:B------:R-:W-:Y:S02]  /*28440*/  IADD3 R188, P6, R23, R14.reuse, RZ ;  /* 0x0000000e17bc7210 */ /* 0x080fe40007fde0ff */
[----:B------:R-:W1:Y:S01]  /*28450*/  LDC R8, c[0x0][0x278] ;  /* 0x00009e00ff087b82 */ /* 0x000e620000000800 */
[-C--:B------:R-:W-:Y:S02]  /*28460*/  IADD3 R186, P5, R121, R14.reuse, RZ ;  /* 0x0000000e79ba7210 */ /* 0x080fe40007fbe0ff */
[----:B----4-:R-:W-:Y:S01]  /*28470*/  IADD3 R182, P3, R25, R14, RZ ;  /* 0x0000000e19b67210 */ /* 0x010fe20007f7e0ff */
[----:B------:R-:W-:-:S04]  /*28480*/  IMAD R123, R0, 0x59, RZ ;  /* 0x00000059007b7824 */ /* 0x000fc800078e02ff */
[----:B------:R-:W4:Y:S01]  /*28490*/  LDC R0, c[0x0][0x278] ;  /* 0x00009e00ff007b82 */ /* 0x000f220000000800 */
[-C--:B------:R-:W-:Y:S02]  /*284a0*/  LEA.HI.X.SX32 R183, R103, R15.reuse, 0x1, P3 ;  /* 0x0000000f67b77211 */ /* 0x080fe400018f0eff */
[-C--:B------:R-:W-:Y:S02]  /*284b0*/  LEA.HI.X.SX32 R187, R123, R15.reuse, 0x1, P5 ;  /* 0x0000000f7bbb7211 */ /* 0x080fe400028f0eff */
[----:B------:R-:W-:Y:S02]  /*284c0*/  PRMT R2, R128, 0x7632, R2 ;  /* 0x0000763280027816 */ /* 0x000fe40000000002 */
[----:B------:R-:W-:Y:S01]  /*284d0*/  LEA.HI.X.SX32 R189, R133, R15, 0x1, P6 ;  /* 0x0000000f85bd7211 */ /* 0x000fe200030f0eff */
[----:B--2---:R-:W-:Y:S01]  /*284e0*/  IMAD R133, R24, 0xb6, RZ ;  /* 0x000000b618857824 */ /* 0x004fe200078e02ff */
[----:B------:R-:W2:Y:S01]  /*284f0*/  LDC R16, c[0x0][0x278] ;  /* 0x00009e00ff107b82 */ /* 0x000ea20000000800 */
[----:B------:R-:W-:Y:S04]  /*28500*/  STG.E.U16 desc[UR60][R184.64], R34 ;  /* 0x00000022b8007986 */ /* 0x000fe8000c10153c */
[----:B------:R3:W-:Y:S03]  /*28510*/  STG.E.U16 desc[UR60][R182.64], R128 ;  /* 0x00000080b6007986 */ /* 0x0007e6000c10153c */
[----:B------:R-:W2:Y:S01]  /*28520*/  LDC R24, c[0x0][0x278] ;  /* 0x00009e00ff187b82 */ /* 0x000ea20000000800 */
[----:B------:R1:W-:Y:S01]  /*28530*/  STG.E.U16 desc[UR60][R186.64], R2 ;  /* 0x00000002ba007986 */ /* 0x0003e2000c10153c */
[----:B0-----:R-:W-:-:S06]  /*28540*/  IMAD R103, R26, 0xb8, RZ ;  /* 0x000000b81a677824 */ /* 0x001fcc00078e02ff */
[----:B------:R-:W0:Y:S01]  /*28550*/  LDC R22, c[0x0][0x278] ;  /* 0x00009e00ff167b82 */ /* 0x000e220000000800 */
[----:B---3--:R-:W-:-:S07]  /*28560*/  IMAD R183, R4, 0x5b, RZ ;  /* 0x0000005b04b77824 */ /* 0x008fce00078e02ff */
[----:B-1----:R-:W1:Y:S01]  /*28570*/  LDC R2, c[0x0][0x278] ;  /* 0x00009e00ff027b82 */ /* 0x002e620000000800 */
[----:B------:R-:W-:Y:S01]  /*28580*/  IMAD R123, R28, 0xba, RZ ;  /* 0x000000ba1c7b7824 */ /* 0x000fe200078e02ff */
[-C--:B------:R-:W-:Y:S01]  /*28590*/  IADD3 R182, P3, R133, R14.reuse, RZ ;  /* 0x0000000e85b67210 */ /* 0x080fe20007f7e0ff */
[----:B------:R-:W-:Y:S01]  /*285a0*/  IMAD R185, R6, 0x5d, RZ ;  /* 0x0000005d06b97824 */ /* 0x000fe200078e02ff */
[----:B------:R-:W-:-:S04]  /*285b0*/  IADD3 R28, P5, R103, R14, RZ ;  /* 0x0000000e671c7210 */ /* 0x000fc80007fbe0ff */
[----:B------:R-:W3:Y:S01]  /*285c0*/  LDC R4, c[0x0][0x278] ;  /* 0x00009e00ff047b82 */ /* 0x000ee20000000800 */
[----:B------:R-:W-:Y:S01]  /*285d0*/  IADD3 R186, P6, R123, R14, RZ ;  /* 0x0000000e7bba7210 */ /* 0x000fe20007fde0ff */
[----:B------:R4:W-:Y:S01]  /*285e0*/  STG.E.U16 desc[UR60][R188.64], R129 ;  /* 0x00000081bc007986 */ /* 0x0009e2000c10153c */
[-C--:B------:R-:W-:Y:S02]  /*285f0*/  LEA.HI.X.SX32 R183, R183, R15.reuse, 0x1, P3 ;  /* 0x0000000fb7b77211 */ /* 0x080fe400018f0eff */
[----:B------:R-:W-:Y:S02]  /*28600*/  PRMT R20, R129, 0x7632, R20 ;  /* 0x0000763281147816 */ /* 0x000fe40000000014 */
[-C--:B------:R-:W-:Y:S01]  /*28610*/  LEA.HI.X.SX32 R29, R29, R15.reuse, 0x1, P5 ;  /* 0x0000000f1d1d7211 */ /* 0x080fe200028f0eff */
[----:B------:R-:W3:Y:S01]  /*28620*/  LDC R26, c[0x0][0x278] ;  /* 0x00009e00ff1a7b82 */ /* 0x000ee20000000800 */
[----:B------:R-:W-:Y:S01]  /*28630*/  LEA.HI.X.SX32 R187, R185, R15, 0x1, P6 ;  /* 0x0000000fb9bb7211 */ /* 0x000fe200030f0eff */
[----:B------:R-:W-:Y:S01]  /*28640*/  IMAD R185, R8, 0xbc, RZ ;  /* 0x000000bc08b97824 */ /* 0x000fe200078e02ff */
[----:B------:R-:W-:Y:S01]  /*28650*/  PRMT R32, R130, 0x7632, R32 ;  /* 0x0000763282207816 */ /* 0x000fe20000000020 */
[----:B----4-:R-:W-:-:S04]  /*28660*/  IMAD R189, R0, 0x5f, RZ ;  /* 0x0000005f00bd7824 */ /* 0x010fc800078e02ff */
[----:B------:R-:W4:Y:S01]  /*28670*/  LDC R6, c[0x0][0x278] ;  /* 0x00009e00ff067b82 */ /* 0x000f220000000800 */
[----:B------:R0:W-:Y:S01]  /*28680*/  STG.E.U16 desc[UR60][R182.64], R20 ;  /* 0x00000014b6007986 */ /* 0x0001e2000c10153c */
[----:B--2---:R-:W-:-:S03]  /*28690*/  IMAD R129, R16, 0xbe, RZ ;  /* 0x000000be10817824 */ /* 0x004fc600078e02ff */
[----:B------:R2:W-:Y:S03]  /*286a0*/  STG.E.U16 desc[UR60][R28.64], R130 ;  /* 0x000000821c007986 */ /* 0x0005e6000c10153c */
[----:B------:R-:W4:Y:S01]  /*286b0*/  LDC R0, c[0x0][0x278] ;  /* 0x00009e00ff007b82 */ /* 0x000f220000000800 */
[----:B------:R1:W-:Y:S01]  /*286c0*/  STG.E.U16 desc[UR60][R186.64], R32 ;  /* 0x00000020ba007986 */ /* 0x0003e2000c10153c */
[----:B0-----:R-:W-:-:S06]  /*286d0*/  IADD3 R20, P5, R185, R14, RZ ;  /* 0x0000000eb9147210 */ /* 0x001fcc0007fbe0ff */
[----:B------:R-:W0:Y:S01]  /*286e0*/  LDC R8, c[0x0][0x278] ;  /* 0x00009e00ff087b82 */ /* 0x000e220000000800 */
[----:B--2---:R-:W-:Y:S01]  /*286f0*/  IMAD R29, R24, 0xc2, RZ ;  /* 0x000000c2181d7824 */ /* 0x004fe200078e02ff */
[-C--:B------:R-:W-:Y:S01]  /*28700*/  IADD3 R188, P3, R129, R14.reuse, RZ ;  /* 0x0000000e81bc7210 */ /* 0x080fe20007f7e0ff */
[----:B------:R-:W-:Y:S01]  /*28710*/  IMAD R183, R22, 0xc0, RZ ;  /* 0x000000c016b77824 */ /* 0x000fe200078e02ff */
[-C--:B------:R-:W-:Y:S01]  /*28720*/  LEA.HI.X.SX32 R21, R21, R15.reuse, 0x1, P5 ;  /* 0x0000000f15157211 */ /* 0x080fe200028f0eff */
[----:B-1----:R-:W-:Y:S01]  /*28730*/  IMAD R187, R2, 0x61, RZ ;  /* 0x0000006102bb7824 */ /* 0x002fe200078e02ff */
[----:B------:R-:W-:Y:S02]  /*28740*/  IADD3 R190, P6, R29, R14, RZ ;  /* 0x0000000e1dbe7210 */ /* 0x000fe40007fde0ff */
[----:B------:R-:W1:Y:S01]  /*28750*/  LDC R16, c[0x0][0x278] ;  /* 0x00009e00ff107b82 */ /* 0x000e620000000800 */
[----:B------:R-:W-:Y:S01]  /*28760*/  LEA.HI.X.SX32 R189, R189, R15, 0x1, P3 ;  /* 0x0000000fbdbd7211 */ /* 0x000fe200018f0eff */
[----:B------:R2:W-:Y:S01]  /*28770*/  STG.E.U16 desc[UR60][R20.64], R131 ;  /* 0x0000008314007986 */ /* 0x0005e2000c10153c */
[----:B------:R-:W-:-:S02]  /*28780*/  PRMT R24, R131, 0x7632, R24 ;  /* 0x0000763283187816 */ /* 0x000fc40000000018 */
[----:B------:R-:W-:-:S03]  /*28790*/  LEA.HI.X.SX32 R191, R187, R15, 0x1, P6 ;  /* 0x0000000fbbbf7211 */ /* 0x000fc600030f0eff */
[----:B------:R-:W1:Y:S01]  /*287a0*/  LDC R22, c[0x0][0x278] ;  /* 0x00009e00ff167b82 */ /* 0x000e620000000800 */
[----:B------:R-:W-:Y:S01]  /*287b0*/  IADD3 R104, P5, R183, R14, RZ ;  /* 0x0000000eb7687210 */ /* 0x000fe20007fbe0ff */
[----:B---3--:R-:W-:Y:S01]  /*287c0*/  IMAD R187, R4, 0xc4, RZ ;  /* 0x000000c404bb7824 */ /* 0x008fe200078e02ff */
[----:B------:R3:W-:Y:S02]  /*287d0*/  STG.E.U16 desc[UR60][R188.64], R24 ;  /* 0x00000018bc007986 */ /* 0x0007e4000c10153c */
[----:B------:R-:W-:-:S03]  /*287e0*/  LEA.HI.X.SX32 R105, R105, R15, 0x1, P5 ;  /* 0x0000000f69697211 */ /* 0x000fc600028f0eff */
[----:B--2---:R-:W2:Y:S01]  /*287f0*/  LDC R20, c[0x0][0x278] ;  /* 0x00009e00ff147b82 */ /* 0x004ea20000000800 */
[----:B------:R-:W-:Y:S01]  /*28800*/  PRMT R28, R136, 0x7632, R28 ;  /* 0x00007632881c7816 */ /* 0x000fe2000000001c */
[----:B------:R-:W-:Y:S01]  /*28810*/  IMAD R131, R26, 0xca, RZ ;  /* 0x000000ca1a837824 */ /* 0x000fe200078e02ff */
[----:B---3--:R-:W-:-:S05]  /*28820*/  IADD3 R188, P5, R187, R14, RZ ;  /* 0x0000000ebbbc7210 */ /* 0x008fca0007fbe0ff */
[----:B------:R-:W3:Y:S01]  /*28830*/  LDC R4, c[0x0][0x278] ;  /* 0x00009e00ff047b82 */ /* 0x000ee20000000800 */
[----:B----4-:R-:W-:Y:S01]  /*28840*/  IMAD R21, R6, 0xc6, RZ ;  /* 0x000000c606157824 */ /* 0x010fe200078e02ff */
[----:B------:R-:W-:-:S06]  /*28850*/  LEA.HI.X.SX32 R189, R35, R15, 0x1, P5 ;  /* 0x0000000f23bd7211 */ /* 0x000fcc00028f0eff */
[----:B------:R-:W4:Y:S01]  /*28860*/  LDC R2, c[0x0][0x278] ;  /* 0x00009e00ff027b82 */ /* 0x000f220000000800 */
[----:B------:R-:W-:Y:S01]  /*28870*/  IMAD R35, R0, 0x65, RZ ;  /* 0x0000006500237824 */ /* 0x000fe200078e02ff */
[----:B------:R0:W-:Y:S01]  /*28880*/  STG.E.U16 desc[UR60][R104.64], R136 ;  /* 0x0000008868007986 */ /* 0x0001e2000c10153c */
[----:B------:R-:W-:-:S05]  /*28890*/  IADD3 R196, P6, R131, R14, RZ ;  /* 0x0000000e83c47210 */ /* 0x000fca0007fde0ff */
[----:B------:R-:W4:Y:S01]  /*288a0*/  LDC R0, c[0x0][0x278] ;  /* 0x00009e00ff007b82 */ /* 0x000f220000000800 */
[----:B------:R1:W-:Y:S01]  /*288b0*/  STG.E.U16 desc[UR60][R190.64], R28 ;  /* 0x0000001cbe007986 */ /* 0x0003e2000c10153c */
[----:B------:R-:W-:Y:S01]  /*288c0*/  LEA.HI.X.SX32 R197, R35, R15, 0x1, P6 ;  /* 0x0000000f23c57211 */ /* 0x000fe200030f0eff */
[----:B0-----:R-:W-:-:S05]  /*288d0*/  IMAD R105, R8, 0xc8, RZ ;  /* 0x000000c808697824 */ /* 0x001fca00078e02ff */
[----:B------:R-:W0:Y:S01]  /*288e0*/  LDC R6, c[0x0][0x278] ;  /* 0x00009e00ff067b82 */ /* 0x000e220000000800 */
[----:B------:R2:W-:Y:S01]  /*288f0*/  STG.E.U16 desc[UR60][R188.64], R137 ;  /* 0x00000089bc007986 */ /* 0x0005e2000c10153c */
[----:B-1----:R-:W-:-:S06]  /*28900*/  IADD3 R190, P3, R21, R14, RZ ;  /* 0x0000000e15be7210 */ /* 0x002fcc0007f7e0ff */
[----:B------:R-:W1:Y:S01]  /*28910*/  LDC R8, c[0x0][0x278] ;  /* 0x00009e00ff087b82 */ /* 0x000e620000000800 */
[-C--:B------:R-:W-:Y:S01]  /*28920*/  IADD3 R194, P5, R105, R14.reuse, RZ ;  /* 0x0000000e69c27210 */ /* 0x080fe20007fbe0ff */
[----:B------:R-:W-:Y:S01]  /*28930*/  IMAD R35, R16, 0xcc, RZ ;  /* 0x000000cc10237824 */ /* 0x000fe200078e02ff */
[-C--:B------:R-:W-:Y:S02]  /*28940*/  LEA.HI.X.SX32 R191, R195, R15.reuse, 0x1, P3 ;  /* 0x0000000fc3bf7211 */ /* 0x080fe400018f0eff */
[----:B------:R-:W-:Y:S01]  /*28950*/  PRMT R24, R137, 0x7632, R24 ;  /* 0x0000763289187816 */ /* 0x000fe20000000018 */
[----:B--2---:R-:W-:Y:S02]  /*28960*/  IMAD R189, R22, 0xce, RZ ;  /* 0x000000ce16bd7824 */ /* 0x004fe400078e02ff */
[----:B------:R-:W2:Y:S01]  /*28970*/  LDC R16, c[0x0][0x278] ;  /* 0x00009e00ff107b82 */ /* 0x000ea20000000800 */
[----:B------:R-:W-:Y:S01]  /*28980*/  LEA.HI.X.SX32 R195, R101, R15, 0x1, P5 ;  /* 0x0000000f65c37211 */ /* 0x000fe200028f0eff */
[----:B------:R4:W-:Y:S01]  /*28990*/  STG.E.U16 desc[UR60][R190.64], R24 ;  /* 0x00000018be007986 */ /* 0x0009e2000c10153c */
[----:B------:R-:W-:Y:S01]  /*289a0*/  IADD3 R198, P5, R35, R14, RZ ;  /* 0x0000000e23c67210 */ /* 0x000fe20007fbe0ff */
[----:B------:R-:W-:Y:S01]  /*289b0*/  IMAD R101, R20, 0xd0, RZ ;  /* 0x000000d014657824 */ /* 0x000fe200078e02ff */
[----:B------:R-:W-:Y:S01]  /*289c0*/  PRMT R26, R138, 0x7632, R26 ;  /* 0x000076328a1a7816 */ /* 0x000fe2000000001a */
[----:B---3--:R-:W-:-:S02]  /*289d0*/  IMAD R137, R4, 0xd2, RZ ;  /* 0x000000d204897824 */ /* 0x008fc400078e02ff */
[----:B------:R-:W3:Y:S01]  /*289e0*/  LDC R20, c[0x0][0x278] ;  /* 0x00009e00ff147b82 */ /* 0x000ee20000000800 */
[----:B------:R-:W-:Y:S01]  /*289f0*/  LEA.HI.X.SX32 R199, R31, R15, 0x1, P5 ;  /* 0x0000000f1fc77211 */ /* 0x000fe200028f0eff */
[----:B----4-:R-:W-:Y:S01]  /*28a00*/  IMAD R31, R2, 0x69, RZ ;  /* 0x00000069021f7824 */ /* 0x010fe200078e02ff */
[----:B------:R-:W-:Y:S02]  /*28a10*/  IADD3 R190, P3, R189, R14, RZ ;  /* 0x0000000ebdbe7210 */ /* 0x000fe40007f7e0ff */
[----:B------:R-:W-:-:S03]  /*28a20*/  PRMT R4, R139, 0x7632, R4 ;  /* 0x000076328b047816 */ /* 0x000fc60000000004 */
[----:B------:R-:W4:Y:S01]  /*28a30*/  LDC R2, c[0x0][0x278] ;  /* 0x00009e00ff027b82 */ /* 0x000f220000000800 */
[----:B------:R-:W-:Y:S01]  /*28a40*/  LEA.HI.X.SX32 R191, R201, R15, 0x1, P3 ;  /* 0x0000000fc9bf7211 */ /* 0x000fe200018f0eff */
[----:B------:R0:W-:Y:S04]  /*28a50*/  STG.E.U16 desc[UR60][R194.64], R138 ;  /* 0x0000008ac2007986 */ /* 0x0001e8000c10153c */
[----:B------:R1:W-:Y:S02]  /*28a60*/  STG.E.U16 desc[UR60][R196.64], R26 ;  /* 0x0000001ac4007986 */ /* 0x0003e4000c10153c */
[----:B------:R-:W4:Y:S02]  /*28a70*/  LDC R22, c[0x0][0x278] ;  /* 0x00009e00ff167b82 */ /* 0x000f240000000800 */
[----:B------:R1:W-:Y:S01]  /*28a80*/  STG.E.U16 desc[UR60][R198.64], R139 ;  /* 0x0000008bc6007986 */ /* 0x0003e2000c10153c */
[----:B0-----:R-:W-:-:S05]  /*28a90*/  IADD3 R194, P5, R101, R14, RZ ;  /* 0x0000000e65c27210 */ /* 0x001fca0007fbe0ff */
[----:B------:R-:W0:Y:S01]  /*28aa0*/  LDC R24, c[0x0][0x278] ;  /* 0x00009e00ff187b82 */ /* 0x000e220000000800 */
[----:B------:R2:W-:Y:S01]  /*28ab0*/  STG.E.U16 desc[UR60][R190.64], R4 ;  /* 0x00000004be007986 */ /* 0x0005e2000c10153c */
[----:B------:R-:W-:Y:S01]  /*28ac0*/  LEA.HI.X.SX32 R195, R151, R15, 0x1, P5 ;  /* 0x0000000f97c37211 */ /* 0x000fe200028f0eff */
[----:B------:R-:W-:Y:S01]  /*28ad0*/  IMAD R151, R6, 0xd4, RZ ;  /* 0x000000d406977824 */ /* 0x000fe200078e02ff */
[----:B-1----:R-:W-:Y:S01]  /*28ae0*/  IADD3 R196, P6, R137, R14, RZ ;  /* 0x0000000e89c47210 */ /* 0x002fe20007fde0ff */
[----:B------:R-:W-:-:S03]  /*28af0*/  IMAD R139, R8, 0xd6, RZ ;  /* 0x000000d6088b7824 */ /* 0x000fc600078e02ff */
[----:B------:R-:W1:Y:S01]  /*28b00*/  LDC R8, c[0x0][0x278] ;  /* 0x00009e00ff087b82 */ /* 0x000e620000000800 */
[----:B--2---:R-:W-:-:S07]  /*28b10*/  IMAD R191, R0, 0x6b, RZ ;  /* 0x0000006b00bf7824 */ /* 0x004fce00078e02ff */
[----:B------:R-:W2:Y:S01]  /*28b20*/  LDC R0, c[0x0][0x278] ;  /* 0x00009e00ff007b82 */ /* 0x000ea20000000800 */
[----:B------:R-:W-:Y:S01]  /*28b30*/  LEA.HI.X.SX32 R197, R31, R15, 0x1, P6 ;  /* 0x0000000f1fc57211 */ /* 0x000fe200030f0eff */
[----:B------:R3:W-:Y:S01]  /*28b40*/  STG.E.U16 desc[UR60][R194.64], R140 ;  /* 0x0000008cc2007986 */ /* 0x0007e2000c10153c */
[----:B------:R-:W-:Y:S01]  /*28b50*/  PRMT R26, R140, 0x7632, R26 ;  /* 0x000076328c1a7816 */ /* 0x000fe2000000001a */
[----:B------:R-:W-:Y:S01]  /*28b60*/  IMAD R31, R16, 0xd8, RZ ;  /* 0x000000d8101f7824 */ /* 0x000fe200078e02ff */
[----:B------:R-:W-:-:S03]  /*28b70*/  IADD3 R148, P3, R151, R14, RZ ;  /* 0x0000000e97947210 */ /* 0x000fc60007f7e0ff */
[----:B------:R-:W1:Y:S01]  /*28b80*/  LDC R16, c[0x0][0x278] ;  /* 0x00009e00ff107b82 */ /* 0x000e620000000800 */
[----:B------:R-:W-:Y:S01]  /*28b90*/  LEA.HI.X.SX32 R149, R149, R15, 0x1, P3 ;  /* 0x0000000f95957211 */ /* 0x000fe200018f0eff */
[----:B------:R4:W-:Y:S01]  /*28ba0*/  STG.E.U16 desc[UR60][R196.64], R26 ;  /* 0x0000001ac4007986 */ /* 0x0009e2000c10153c */
[----:B---3--:R-:W-:Y:S02]  /*28bb0*/  IADD3 R194, P5, R139, R14, RZ ;  /* 0x0000000e8bc27210 */ /* 0x008fe40007fbe0ff */
[----:B------:R-:W-:-:S03]  /*28bc0*/  PRMT R28, R141, 0x7632, R28 ;  /* 0x000076328d1c7816 */ /* 0x000fc6000000001c */
[----:B------:R-:W3:Y:S01]  /*28bd0*/  LDC R4, c[0x0][0x278] ;  /* 0x00009e00ff047b82 */ /* 0x000ee20000000800 */
[-C--:B------:R-:W-:Y:S01]  /*28be0*/  LEA.HI.X.SX32 R195, R191, R15.reuse, 0x1, P5 ;  /* 0x0000000fbfc37211 */ /* 0x080fe200028f0eff */
[----:B------:R-:W-:Y:S01]  /*28bf0*/  IMAD R191, R20, 0xda, RZ ;  /* 0x000000da14bf7824 */ /* 0x000fe200078e02ff */
[----:B----4-:R-:W-:Y:S01]  /*28c00*/  IADD3 R196, P6, R31, R14, RZ ;  /* 0x0000000e1fc47210 */ /* 0x010fe20007fde0ff */
[----:B------:R0:W-:Y:S04]  /*28c10*/  STG.E.U16 desc[UR60][R148.64], R141 ;  /* 0x0000008d94007986 */ /* 0x0001e8000c10153c */
[----:B------:R-:W4:Y:S01]  /*28c20*/  LDC R20, c[0x0][0x278] ;  /* 0x00009e00ff147b82 */ /* 0x000f220000000800 */
[----:B------:R-:W-:Y:S01]  /*28c30*/  LEA.HI.X.SX32 R197, R135, R15, 0x1, P6 ;  /* 0x0000000f87c57211 */ /* 0x000fe200030f0eff */
[----:B------:R0:W-:Y:S01]  /*28c40*/  STG.E.U16 desc[UR60][R194.64], R28 ;  /* 0x0000001cc2007986 */ /* 0x0001e2000c10153c */
[----:B------:R-:W-:-:S02]  /*28c50*/  IMAD R199, R2, 0x6d, RZ ;  /* 0x0000006d02c77824 */ /* 0x000fc400078e02ff */
[----:B------:R-:W-:-:S03]  /*28c60*/  IMAD R135, R22, 0xdc, RZ ;  /* 0x000000dc16877824 */ /* 0x000fc600078e02ff */
[----:B------:R-:W3:Y:S01]  /*28c70*/  LDC R26, c[0x0][0x278] ;  /* 0x00009e00ff1a7b82 */ /* 0x000ee20000000800 */
[----:B0-----:R-:W-:Y:S01]  /*28c80*/  IMAD R149, R24, 0xde, RZ ;  /* 0x000000de18957824 */ /* 0x001fe200078e02ff */
[----:B------:R-:W-:-:S06]  /*28c90*/  IADD3 R194, P5, R191, R14, RZ ;  /* 0x0000000ebfc27210 */ /* 0x000fcc0007fbe0ff */
[----:B------:R-:W0:Y:S01]  /*28ca0*/  LDC R6, c[0x0][0x278] ;  /* 0x00009e00ff067b82 */ /* 0x000e220000000800 */
[----:B------:R1:W-:Y:S01]  /*28cb0*/  STG.E.U16 desc[UR60][R196.64], R142 ;  /* 0x0000008ec4007986 */ /* 0x0003e2000c10153c */
[-C--:B------:R-:W-:Y:S01]  /*28cc0*/  LEA.HI.X.SX32 R195, R199, R15.reuse, 0x1, P5 ;  /* 0x0000000fc7c37211 */ /* 0x080fe200028f0eff */
[----:B--2---:R-:W-:Y:S01]  /*28cd0*/  IMAD R199, R0, 0x6f, RZ ;  /* 0x0000006f00c77824 */ /* 0x004fe200078e02ff */
[-C--:B------:R-:W-:Y:S01]  /*28ce0*/  IADD3 R198, P5, R149, R14.reuse, RZ ;  /* 0x0000000e95c67210 */ /* 0x080fe20007fbe0ff */
[----:B-1----:R-:W-:Y:S01]  /*28cf0*/  IMAD R141, R8, 0xe0, RZ ;  /* 0x000000e0088d7824 */ /* 0x002fe200078e02ff */
[----:B------:R-:W-:Y:S02]  /*28d00*/  PRMT R32, R142, 0x7632, R32 ;  /* 0x000076328e207816 */ /* 0x000fe40000000020 */
[----:B------:R-:W1:Y:S01]  /*28d10*/  LDC R2, c[0x0][0x278] ;  /* 0x00009e00ff027b82 */ /* 0x000e620000000800 */
[----:B------:R-:W-:Y:S02]  /*28d20*/  IADD3 R196, P3, R135, R14, RZ ;  /* 0x0000000e87c47210 */ /* 0x000fe40007f7e0ff */
[----:B------:R-:W-:-:S05]  /*28d30*/  LEA.HI.X.SX32 R199, R199, R15, 0x1, P5 ;  /* 0x0000000fc7c77211 */ /* 0x000fca00028f0eff */
[----:B------:R-:W2:Y:S01]  /*28d40*/  LDC R8, c[0x0][0x278] ;  /* 0x00009e00ff087b82 */ /* 0x000ea20000000800 */
[----:B------:R-:W-:Y:S02]  /*28d50*/  LEA.HI.X.SX32 R197, R153, R15, 0x1, P3 ;  /* 0x0000000f99c57211 */ /* 0x000fe400018f0eff */
[----:B------:R-:W-:Y:S01]  /*28d60*/  PRMT R0, R143, 0x7632, R0 ;  /* 0x000076328f007816 */ /* 0x000fe20000000000 */
[----:B------:R4:W-:Y:S04]  /*28d70*/  STG.E.U16 desc[UR60][R194.64], R32 ;  /* 0x00000020c2007986 */ /* 0x0009e8000c10153c */
[----:B------:R-:W2:Y:S01]  /*28d80*/  LDC R22, c[0x0][0x278] ;  /* 0x00009e00ff167b82 */ /* 0x000ea20000000800 */
[----:B------:R3:W-:Y:S01]  /*28d90*/  STG.E.U16 desc[UR60][R196.64], R143 ;  /* 0x0000008fc4007986 */ /* 0x0007e2000c10153c */
[----:B------:R-:W-:-:S03]  /*28da0*/  IADD3 R200, P6, R141, R14, RZ ;  /* 0x0000000e8dc87210 */ /* 0x000fc60007fde0ff */
[----:B------:R0:W-:Y:S01]  /*28db0*/  STG.E.U16 desc[UR60][R198.64], R0 ;  /* 0x00000000c6007986 */ /* 0x0001e2000c10153c */
[----:B----4-:R-:W-:Y:S01]  /*28dc0*/  IMAD R195, R16, 0xe2, RZ ;  /* 0x000000e210c37824 */ /* 0x010fe200078e02ff */
[----:B------:R-:W-:Y:S01]  /*28dd0*/  PRMT R100, R85, 0x7632, R100 ;  /* 0x0000763255647816 */ /* 0x000fe20000000064 */
[----:B------:R-:W4:Y:S01]  /*28de0*/  LDC R16, c[0x0][0x278] ;  /* 0x00009e00ff107b82 */ /* 0x000f220000000800 */
[----:B------:R-:W-:Y:S01]  /*28df0*/  LEA.HI.X.SX32 R201, R155, R15, 0x1, P6 ;  /* 0x0000000f9bc97211 */ /* 0x000fe200030f0eff */
[----:B------:R-:W-:Y:S02]  /*28e00*/  IMAD R153, R20, 0xe6, RZ ;  /* 0x000000e614997824 */ /* 0x000fe400078e02ff */
[----:B---3--:R-:W-:-:S04]  /*28e10*/  IMAD R143, R4, 0x71, RZ ;  /* 0x00000071048f7824 */ /* 0x008fc800078e02ff */
[----:B0-----:R-:W0:Y:S01]  /*28e20*/  LDC R0, c[0x0][0x278] ;  /* 0x00009e00ff007b82 */ /* 0x001e220000000800 */
[----:B------:R-:W-:Y:S01]  /*28e30*/  IMAD R155, R26, 0xe4, RZ ;  /* 0x000000e41a9b7824 */ /* 0x000fe200078e02ff */
[----:B------:R3:W-:Y:S01]  /*28e40*/  STG.E.U16 desc[UR60][R200.64], R84 ;  /* 0x00000054c8007986 */ /* 0x0007e2000c10153c */
[----:B------:R-:W-:Y:S01]  /*28e50*/  IMAD R197, R6, 0x73, RZ ;  /* 0x0000007306c57824 */ /* 0x000fe200078e02ff */
[----:B------:R-:W-:-:S04]  /*28e60*/  IADD3 R142, P3, R195, R14, RZ ;  /* 0x0000000ec38e7210 */ /* 0x000fc80007f7e0ff */
[----:B------:R-:W0:Y:S01]  /*28e70*/  LDC R4, c[0x0][0x278] ;  /* 0x00009e00ff047b82 */ /* 0x000e220000000800 */
[-C--:B------:R-:W-:Y:S02]  /*28e80*/  IADD3 R198, P5, R155, R14.reuse, RZ ;  /* 0x0000000e9bc67210 */ /* 0x080fe40007fbe0ff */
[----:B---3--:R-:W-:-:S05]  /*28e90*/  IADD3 R200, P6, R153, R14, RZ ;  /* 0x0000000e99c87210 */ /* 0x008fca0007fde0ff */
[----:B------:R-:W3:Y:S01]  /*28ea0*/  LDC R6, c[0x0][0x278] ;  /* 0x00009e00ff067b82 */ /* 0x000ee20000000800 */
[-C--:B------:R-:W-:Y:S02]  /*28eb0*/  LEA.HI.X.SX32 R143, R143, R15.reuse, 0x1, P3 ;  /* 0x0000000f8f8f7211 */ /* 0x080fe400018f0eff */
[----:B------:R-:W-:Y:S02]  /*28ec0*/  PRMT R84, R84, 0x7632, R84 ;  /* 0x0000763254547816 */ /* 0x000fe40000000054 */
[----:B------:R-:W-:-:S03]  /*28ed0*/  LEA.HI.X.SX32 R201, R197, R15, 0x1, P6 ;  /* 0x0000000fc5c97211 */ /* 0x000fc600030f0eff */
[----:B------:R-:W3:Y:S01]  /*28ee0*/  LDC R20, c[0x0][0x278] ;  /* 0x00009e00ff147b82 */ /* 0x000ee20000000800 */
[----:B-1----:R-:W-:Y:S01]  /*28ef0*/  IMAD R197, R2, 0xe8, RZ ;  /* 0x000000e802c57824 */ /* 0x002fe200078e02ff */
[-C--:B------:R-:W-:Y:S01]  /*28f00*/  LEA.HI.X.SX32 R199, R109, R15.reuse, 0x1, P5 ;  /* 0x0000000f6dc77211 */ /* 0x080fe200028f0eff */
[----:B------:R1:W-:Y:S01]  /*28f10*/  STG.E.U16 desc[UR60][R142.64], R84 ;  /* 0x000000548e007986 */ /* 0x0003e2000c10153c */
[----:B--2---:R-:W-:Y:S02]  /*28f20*/  IMAD R109, R8, 0xea, RZ ;  /* 0x000000ea086d7824 */ /* 0x004fe400078e02ff */
[----:B------:R-:W-:Y:S02]  /*28f30*/  IADD3 R106, P5, R197, R14, RZ ;  /* 0x0000000ec56a7210 */ /* 0x000fe40007fbe0ff */
[----:B------:R-:W2:Y:S01]  /*28f40*/  LDC R24, c[0x0][0x278] ;  /* 0x00009e00ff187b82 */ /* 0x000ea20000000800 */
[----:B------:R4:W-:Y:S01]  /*28f50*/  STG.E.U16 desc[UR60][R198.64], R85 ;  /* 0x00000055c6007986 */ /* 0x0009e2000c10153c */
[----:B------:R-:W-:Y:S01]  /*28f60*/  LEA.HI.X.SX32 R107, R107, R15, 0x1, P5 ;  /* 0x0000000f6b6b7211 */ /* 0x000fe200028f0eff */
[----:B-1----:R-:W-:-:S05]  /*28f70*/  IMAD R143, R22, 0xec, RZ ;  /* 0x000000ec168f7824 */ /* 0x002fca00078e02ff */
[----:B------:R-:W1:Y:S01]  /*28f80*/  LDC R2, c[0x0][0x278] ;  /* 0x00009e00ff027b82 */ /* 0x000e620000000800 */
[----:B------:R0:W-:Y:S01]  /*28f90*/  STG.E.U16 desc[UR60][R200.64], R100 ;  /* 0x00000064c8007986 */ /* 0x0001e2000c10153c */
[----:B------:R-:W-:Y:S01]  /*28fa0*/  IADD3 R202, P5, R143, R14, RZ ;  /* 0x0000000e8fca7210 */ /* 0x000fe20007fbe0ff */
[----:B----4-:R-:W-:Y:S02]  /*28fb0*/  IMAD R85, R16, 0xee, RZ ;  /* 0x000000ee10557824 */ /* 0x010fe400078e02ff */
[----:B0-----:R-:W-:-:S03]  /*28fc0*/  IMAD R199, R0, 0x77, RZ ;  /* 0x0000007700c77824 */ /* 0x001fc600078e02ff */
[----:B------:R-:W0:Y:S01]  /*28fd0*/  LDC R16, c[0x0][0x278] ;  /* 0x00009e00ff107b82 */ /* 0x000e220000000800 */
[----:B------:R-:W-:-:S07]  /*28fe0*/  IADD3 R200, P3, R109, R14, RZ ;  /* 0x0000000e6dc87210 */ /* 0x000fce0007f7e0ff */
[----:B------:R-:W4:Y:S01]  /*28ff0*/  LDC R0, c[0x0][0x278] ;  /* 0x00009e00ff007b82 */ /* 0x000f220000000800 */
[-C--:B------:R-:W-:Y:S02]  /*29000*/  LEA.HI.X.SX32 R201, R203, R15.reuse, 0x1, P3 ;  /* 0x0000000fcbc97211 */ /* 0x080fe400018f0eff */
[-C--:B------:R-:W-:Y:S02]  /*29010*/  IADD3 R204, P6, R85, R14.reuse, RZ ;  /* 0x0000000e55cc7210 */ /* 0x080fe40007fde0ff */
[-C--:B------:R-:W-:Y:S01]  /*29020*/  LEA.HI.X.SX32 R203, R159, R15.reuse, 0x1, P5 ;  /* 0x0000000f9fcb7211 */ /* 0x080fe200028f0eff */
[----:B------:R-:W-:Y:S01]  /*29030*/  IMAD R159, R4, 0xf0, RZ ;  /* 0x000000f0049f7824 */ /* 0x000fe200078e02ff */
[----:B------:R-:W-:Y:S01]  /*29040*/  PRMT R100, R86, 0x7632, R100 ;  /* 0x0000763256647816 */ /* 0x000fe20000000064 */
[----:B------:R2:W-:Y:S01]  /*29050*/  STG.E.U16 desc[UR60][R106.64], R86 ;  /* 0x000000566a007986 */ /* 0x0005e2000c10153c */
[----:B------:R-:W-:Y:S01]  /*29060*/  LEA.HI.X.SX32 R205, R199, R15, 0x1, P6 ;  /* 0x0000000fc7cd7211 */ /* 0x000fe200030f0eff */
[----:B---3--:R-:W-:Y:S01]  /*29070*/  IMAD R199, R6, 0xf2, RZ ;  /* 0x000000f206c77824 */ /* 0x008fe200078e02ff */
[----:B------:R-:W-:Y:S01]  /*29080*/  PRMT R102, R87, 0x7632, R102 ;  /* 0x0000763257667816 */ /* 0x000fe20000000066 */
[----:B------:R-:W3:Y:S01]  /*29090*/  LDC R8, c[0x0][0x278] ;  /* 0x00009e00ff087b82 */ /* 0x000ee20000000800 */
[----:B------:R-:W-:Y:S01]  /*290a0*/  IADD3 R110, P5, R159, R14, RZ ;  /* 0x0000000e9f6e7210 */ /* 0x000fe20007fbe0ff */
[----:B------:R1:W-:Y:S01]  /*290b0*/  STG.E.U16 desc[UR60][R200.64], R100 ;  /* 0x00000064c8007986 */ /* 0x0003e2000c10153c */
[----:B--2---:R-:W-:-:S03]  /*290c0*/  IMAD R107, R20, 0xf4, RZ ;  /* 0x000000f4146b7824 */ /* 0x004fc600078e02ff */
[----:B------:R2:W-:Y:S02]  /*290d0*/  STG.E.U16 desc[UR60][R202.64], R87 ;  /* 0x00000057ca007986 */ /* 0x0005e4000c10153c */
[----:B------:R-:W4:Y:S01]  /*290e0*/  LDC R22, c[0x0][0x278] ;  /* 0x00009e00ff167b82 */ /* 0x000f220000000800 */
[----:B------:R-:W-:Y:S01]  /*290f0*/  LEA.HI.X.SX32 R111, R111, R15, 0x1, P5 ;  /* 0x0000000f6f6f7211 */ /* 0x000fe200028f0eff */
[----:B------:R0:W-:Y:S01]  /*29100*/  STG.E.U16 desc[UR60][R204.64], R102 ;  /* 0x00000066cc007986 */ /* 0x0001e2000c10153c */
[----:B------:R-:W-:Y:S01]  /*29110*/  PRMT R6, R80, 0x7632, R6 ;  /* 0x0000763250067816 */ /* 0x000fe20000000006 */
[----:B-1----:R-:W-:Y:S01]  /*29120*/  IMAD R201, R2, 0x7b, RZ ;  /* 0x0000007b02c97824 */ /* 0x002fe200078e02ff */
[----:B------:R-:W-:-:S03]  /*29130*/  PRMT R104, R81, 0x7632, R104 ;  /* 0x0000763251687816 */ /* 0x000fc60000000068 */
[----:B------:R-:W1:Y:S01]  /*29140*/  LDC R20, c[0x0][0x278] ;  /* 0x00009e00ff147b82 */ /* 0x000e620000000800 */
[-C--:B--2---:R-:W-:Y:S01]  /*29150*/  IADD3 R202, P3, R199, R14.reuse, RZ ;  /* 0x0000000ec7ca7210 */ /* 0x084fe20007f7e0ff */
[----:B------:R-:W-:Y:S01]  /*29160*/  IMAD R87, R24, 0xf6, RZ ;  /* 0x000000f618577824 */ /* 0x000fe200078e02ff */
[----:B0-----:R-:W-:Y:S01]  /*29170*/  IADD3 R204, P5, R107, R14, RZ ;  /* 0x0000000e6bcc7210 */ /* 0x001fe20007fbe0ff */
[----:B------:R-:W-:Y:S01]  /*29180*/  STG.E.U16 desc[UR60][R110.64], R80 ;  /* 0x000000506e007986 */ /* 0x000fe2000c10153c */
[----:B------:R-:W-:-:S03]  /*29190*/  LEA.HI.X.SX32 R203, R209, R15, 0x1, P3 ;  /* 0x0000000fd1cb7211 */ /* 0x000fc600018f0eff */
[----:B------:R-:W0:Y:S01]  /*291a0*/  LDC R4, c[0x0][0x278] ;  /* 0x00009e00ff047b82 */ /* 0x000e220000000800 */
[-C--:B------:R-:W-:Y:S02]  /*291b0*/  LEA.HI.X.SX32 R205, R157, R15.reuse, 0x1, P5 ;  /* 0x0000000f9dcd7211 */ /* 0x080fe400028f0eff */
[----:B------:R-:W-:Y:S01]  /*291c0*/  IADD3 R208, P6, R87, R14, RZ ;  /* 0x0000000e57d07210 */ /* 0x000fe20007fde0ff */
[----:B------:R-:W-:Y:S04]  /*291d0*/  STG.E.U16 desc[UR60][R202.64], R6 ;  /* 0x00000006ca007986 */ /* 0x000fe8000c10153c */
[----:B------:R4:W-:Y:S01]  /*291e0*/  STG.E.U16 desc[UR60][R204.64], R81 ;  /* 0x00000051cc007986 */ /* 0x0009e2000c10153c */
[----:B------:R-:W-:Y:S01]  /*291f0*/  LEA.HI.X.SX32 R209, R201, R15, 0x1, P6 ;  /* 0x0000000fc9d17211 */ /* 0x000fe200030f0eff */
[----:B------:R-:W-:Y:S01]  /*29200*/  IMAD R201, R16, 0xfa, RZ ;  /* 0x000000fa10c97824 */ /* 0x000fe200078e02ff */
[----:B------:R-:W2:Y:S01]  /*29210*/  LDC R2, c[0x0][0x278] ;  /* 0x00009e00ff027b82 */ /* 0x000ea20000000800 */
[----:B---3--:R-:W-:-:S07]  /*29220*/  IMAD R157, R8, 0xf8, RZ ;  /* 0x000000f8089d7824 */ /* 0x008fce00078e02ff */
[----:B------:R-:W3:Y:S01]  /*29230*/  LDC R16, c[0x0][0x278] ;  /* 0x00009e00ff107b82 */ /* 0x000ee20000000800 */
[----:B----4-:R-:W-:-:S07]  /*29240*/  IMAD R81, R0, 0x7d, RZ ;  /* 0x0000007d00517824 */ /* 0x010fce00078e02ff */
[----:B------:R-:W4:Y:S08]  /*29250*/  LDC R0, c[0x0][0x278] ;  /* 0x00009e00ff007b82 */ /* 0x000f300000000800 */
[----:B------:R-:W3:Y:S01]  /*29260*/  LDC R24, c[0x0][0x278] ;  /* 0x00009e00ff187b82 */ /* 0x000ee20000000800 */
[----:B------:R-:W-:Y:S01]  /*29270*/  IMAD R111, R22, 0xfc, RZ ;  /* 0x000000fc166f7824 */ /* 0x000fe200078e02ff */
[----:B------:R-:W-:-:S02]  /*29280*/  IADD3 R162, P3, R157, R14, RZ ;  /* 0x0000000e9da27210 */ /* 0x000fc40007f7e0ff */
[----:B------:R-:W-:-:S04]  /*29290*/  IADD3 R202, P5, R201, R14, RZ ;  /* 0x0000000ec9ca7210 */ /* 0x000fc80007fbe0ff */
[----:B------:R-:W3:Y:S01]  /*292a0*/  LDC R22, c[0x0][0x278] ;  /* 0x00009e00ff167b82 */ /* 0x000ee20000000800 */
[----:B------:R-:W-:Y:S02]  /*292b0*/  IADD3 R204, P6, R111, R14, RZ ;  /* 0x0000000e6fcc7210 */ /* 0x000fe40007fde0ff */
[----:B------:R-:W-:-:S05]  /*292c0*/  LEA.HI.X.SX32 R163, R163, R15, 0x1, P3 ;  /* 0x0000000fa3a37211 */ /* 0x000fca00018f0eff */
[----:B------:R-:W3:Y:S01]  /*292d0*/  LDC R6, c[0x0][0x278] ;  /* 0x00009e00ff067b82 */ /* 0x000ee20000000800 */
[----:B------:R-:W-:Y:S02]  /*292e0*/  LEA.HI.X.SX32 R203, R81, R15, 0x1, P5 ;  /* 0x0000000f51cb7211 */ /* 0x000fe400028f0eff */
[----:B------:R-:W-:-:S05]  /*292f0*/  PRMT R28, R82, 0x7632, R28 ;  /* 0x00007632521c7816 */ /* 0x000fca000000001c */
[----:B------:R-:W3:Y:S01]  /*29300*/  LDC R26, c[0x0][0x278] ;  /* 0x00009e00ff1a7b82 */ /* 0x000ee20000000800 */
[----:B------:R-:W-:Y:S01]  /*29310*/  LEA.HI.X.SX32 R205, R161, R15, 0x1, P6 ;  /* 0x0000000fa1cd7211 */ /* 0x000fe200030f0eff */
[----:B------:R-:W-:Y:S01]  /*29320*/  STG.E.U16 desc[UR60][R208.64], R104 ;  /* 0x00000068d0007986 */ /* 0x000fe2000c10153c */
[----:B-1----:R-:W-:-:S05]  /*29330*/  IMAD R81, R20, 0xfe, RZ ;  /* 0x000000fe14517824 */ /* 0x002fca00078e02ff */
[----:B------:R-:W1:Y:S01]  /*29340*/  LDC R8, c[0x0][0x278] ;  /* 0x00009e00ff087b82 */ /* 0x000e620000000800 */
[----:B------:R0:W-:Y:S01]  /*29350*/  STG.E.U16 desc[UR60][R162.64], R82 ;  /* 0x00000052a2007986 */ /* 0x0001e2000c10153c */
[----:B------:R-:W-:-:S03]  /*29360*/  PRMT R80, R83, 0x7632, R80 ;  /* 0x0000763253507816 */ /* 0x000fc60000000050 */
[----:B------:R4:W-:Y:S03]  /*29370*/  STG.E.U16 desc[UR60][R202.64], R28 ;  /* 0x0000001cca007986 */ /* 0x0009e6000c10153c */
[----:B------:R-:W1:Y:S01]  /*29380*/  LDC R20, c[0x0][0x278] ;  /* 0x00009e00ff147b82 */ /* 0x000e620000000800 */
[----:B------:R3:W-:Y:S01]  /*29390*/  STG.E.U16 desc[UR60][R204.64], R83 ;  /* 0x00000053cc007986 */ /* 0x0007e2000c10153c */
[----:B--2---:R-:W-:Y:S02]  /*293a0*/  LEA R161, R2, -R2, 0x7 ;  /* 0x8000000202a17211 */ /* 0x004fe400078e38ff */
[----:B0-----:R-:W-:-:S04]  /*293b0*/  SHF.L.U32 R163, R4, 0x7, RZ ;  /* 0x0000000704a37819 */ /* 0x001fc800000006ff */
[----:B------:R-:W0:Y:S01]  /*293c0*/  LDC R4, c[0x0][0x278] ;  /* 0x00009e00ff047b82 */ /* 0x000e220000000800 */
[----:B----4-:R-:W-:Y:S01]  /*293d0*/  LEA R203, R0, R0, 0x7 ;  /* 0x0000000000cb7211 */ /* 0x010fe200078e38ff */
[----:B---3--:R-:W-:Y:S01]  /*293e0*/  IMAD R209, R24, 0x102, RZ ;  /* 0x0000010218d17824 */ /* 0x008fe200078e02ff */
[----:B------:R-:W-:Y:S01]  /*293f0*/  IADD3 R160, P5, R81, R14, RZ ;  /* 0x0000000e51a07210 */ /* 0x000fe20007fbe0ff */
[----:B------:R-:W-:-:S04]  /*29400*/  IMAD R83, R16, 0x104, RZ ;  /* 0x0000010410537824 */ /* 0x000fc800078e02ff */
[----:B------:R-:W2:Y:S01]  /*29410*/  LDC R0, c[0x0][0x278] ;  /* 0x00009e00ff007b82 */ /* 0x000ea20000000800 */
[-C--:B------:R-:W-:Y:S02]  /*29420*/  LEA R82, P3, R211, R14.reuse, 0x8 ;  /* 0x0000000ed3527211 */ /* 0x080fe400078640ff */
[-C--:B------:R-:W-:Y:S02]  /*29430*/  LEA.HI.X.SX32 R161, R161, R15.reuse, 0x1, P5 ;  /* 0x0000000fa1a17211 */ /* 0x080fe400028f0eff */
[-C--:B------:R-:W-:Y:S02]  /*29440*/  IADD3 R112, P6, R83, R14.reuse, RZ ;  /* 0x0000000e53707210 */ /* 0x080fe40007fde0ff */
[----:B------:R-:W-:Y:S01]  /*29450*/  IADD3 R162, P5, R209, R14, RZ ;  /* 0x0000000ed1a27210 */ /* 0x000fe20007fbe0ff */
[----:B------:R-:W3:Y:S01]  /*29460*/  LDC R16, c[0x0][0x278] ;  /* 0x00009e00ff107b82 */ /* 0x000ee20000000800 */
[-C--:B------:R-:W-:Y:S01]  /*29470*/  LEA.HI.X.SX32 R83, R163, R15.reuse, 0x1, P3 ;  /* 0x0000000fa3537211 */ /* 0x080fe200018f0eff */
[----:B------:R4:W-:Y:S01]  /*29480*/  STG.E.U16 desc[UR60][R160.64], R80 ;  /* 0x00000050a0007986 */ /* 0x0009e2000c10153c */
[----:B------:R-:W-:-:S02]  /*29490*/  LEA.HI.X.SX32 R163, R203, R15, 0x1, P5 ;  /* 0x0000000fcba37211 */ /* 0x000fc400028f0eff */
[----:B------:R-:W-:Y:S01]  /*294a0*/  PRMT R2, R88, 0x7632, R2 ;  /* 0x0000763258027816 */ /* 0x000fe20000000002 */
[----:B------:R1:W-:Y:S02]  /*294b0*/  STG.E.U16 desc[UR60][R82.64], R88 ;  /* 0x0000005852007986 */ /* 0x0003e4000c10153c */
[----:B------:R-:W3:Y:S01]  /*294c0*/  LDC R24, c[0x0][0x278] ;  /* 0x00009e00ff187b82 */ /* 0x000ee20000000800 */
[----:B------:R-:W-:Y:S01]  /*294d0*/  LEA.HI.X.SX32 R113, R113, R15, 0x1, P6 ;  /* 0x0000000f71717211 */ /* 0x000fe200030f0eff */
[----:B------:R-:W-:Y:S02]  /*294e0*/  IMAD R203, R26, 0x108, RZ ;  /* 0x000001081acb7824 */ /* 0x000fe400078e02ff */
[----:B----4-:R-:W-:-:S04]  /*294f0*/  IMAD R161, R22, 0x106, RZ ;  /* 0x0000010616a17824 */ /* 0x010fc800078e02ff */
[----:B------:R-:W4:Y:S01]  /*29500*/  LDC R22, c[0x0][0x278] ;  /* 0x00009e00ff167b82 */ /* 0x000f220000000800 */
[----:B-1----:R-:W-:Y:S01]  /*29510*/  IMAD R83, R6, 0x83, RZ ;  /* 0x0000008306537824 */ /* 0x002fe200078e02ff */
[----:B------:R1:W-:Y:S01]  /*29520*/  STG.E.U16 desc[UR60][R162.64], R2 ;  /* 0x00000002a2007986 */ /* 0x0003e2000c10153c */
[----:B------:R-:W-:-:S05]  /*29530*/  IADD3 R82, P3, R161, R14, RZ ;  /* 0x0000000ea1527210 */ /* 0x000fca0007f7e0ff */
[----:B------:R-:W4:Y:S01]  /*29540*/  LDC R6, c[0x0][0x278] ;  /* 0x00009e00ff067b82 */ /* 0x000f220000000800 */
[----:B------:R0:W-:Y:S01]  /*29550*/  STG.E.U16 desc[UR60][R112.64], R89 ;  /* 0x0000005970007986 */ /* 0x0001e2000c10153c */
[----:B------:R-:W-:Y:S01]  /*29560*/  IADD3 R88, P5, R203, R14, RZ ;  /* 0x0000000ecb587210 */ /* 0x000fe20007fbe0ff */
[----:B------:R-:W-:Y:S01]  /*29570*/  IMAD R205, R20, 0x10a, RZ ;  /* 0x0000010a14cd7824 */ /* 0x000fe200078e02ff */
[----:B------:R-:W-:Y:S02]  /*29580*/  PRMT R28, R89, 0x7632, R28 ;  /* 0x00007632591c7816 */ /* 0x000fe4000000001c */
[----:B------:R-:W-:Y:S02]  /*29590*/  LEA.HI.X.SX32 R83, R83, R15, 0x1, P3 ;  /* 0x0000000f53537211 */ /* 0x000fe400018f0eff */
[----:B-1----:R-:W1:Y:S01]  /*295a0*/  LDC R163, c[0x0][0x278] ;  /* 0x00009e00ffa37b82 */ /* 0x002e620000000800 */
[----:B0-----:R-:W-:-:S07]  /*295b0*/  IMAD R113, R8, 0x85, RZ ;  /* 0x0000008508717824 */ /* 0x001fce00078e02ff */
[----:B------:R-:W0:Y:S01]  /*295c0*/  LDC R8, c[0x0][0x278] ;  /* 0x00009e00ff087b82 */ /* 0x000e220000000800 */
[-C--:B------:R-:W-:Y:S01]  /*295d0*/  LEA.HI.X.SX32 R89, R165, R15.reuse, 0x1, P5 ;  /* 0x0000000fa5597211 */ /* 0x080fe200028f0eff */
[----:B------:R-:W-:Y:S02]  /*295e0*/  IMAD R165, R4, 0x10c, RZ ;  /* 0x0000010c04a57824 */ /* 0x000fe400078e02ff */
[----:B--2---:R-:W-:Y:S01]  /*295f0*/  IMAD R161, R0, 0x87, RZ ;  /* 0x0000008700a17824 */ /* 0x004fe200078e02ff */
[----:B------:R-:W-:Y:S01]  /*29600*/  IADD3 R112, P6, R205, R14, RZ ;  /* 0x0000000ecd707210 */ /* 0x000fe20007fde0ff */
[----:B------:R2:W-:Y:S02]  /*29610*/  STG.E.U16 desc[UR60][R82.64], R28 ;  /* 0x0000001c52007986 */ /* 0x0005e4000c10153c */
[----:B------:R-:W1:Y:S01]  /*29620*/  LDC R20, c[0x0][0x278] ;  /* 0x00009e00ff147b82 */ /* 0x000e620000000800 */
[----:B------:R-:W-:Y:S01]  /*29630*/  LEA.HI.X.SX32 R113, R113, R15, 0x1, P6 ;  /* 0x0000000f71717211 */ /* 0x000fe200030f0eff */
[----:B---3--:R-:W-:Y:S01]  /*29640*/  IMAD R203, R16, 0x10e, RZ ;  /* 0x0000010e10cb7824 */ /* 0x008fe200078e02ff */
[----:B------:R-:W-:-:S05]  /*29650*/  PRMT R32, R90, 0x7632, R32 ;  /* 0x000076325a207816 */ /* 0x000fca0000000020 */
[----:B------:R-:W3:Y:S01]  /*29660*/  LDC R0, c[0x0][0x278] ;  /* 0x00009e00ff007b82 */ /* 0x000ee20000000800 */
[-C--:B--2---:R-:W-:Y:S01]  /*29670*/  IADD3 R82, P5, R165, R14.reuse, RZ ;  /* 0x0000000ea5527210 */ /* 0x084fe20007fbe0ff */
[----:B------:R2:W-:Y:S06]  /*29680*/  STG.E.U16 desc[UR60][R88.64], R90 ;  /* 0x0000005a58007986 */ /* 0x0005ec000c10153c */
[----:B------:R-:W3:Y:S01]  /*29690*/  LDC R2, c[0x0][0x278] ;  /* 0x00009e00ff027b82 */ /* 0x000ee20000000800 */
[----:B------:R-:W-:Y:S01]  /*296a0*/  LEA.HI.X.SX32 R83, R167, R15, 0x1, P5 ;  /* 0x0000000fa7537211 */ /* 0x000fe200028f0eff */
[----:B------:R4:W-:Y:S06]  /*296b0*/  STG.E.U16 desc[UR60][R112.64], R32 ;  /* 0x0000002070007986 */ /* 0x0009ec000c10153c */
[----:B------:R-:W3:Y:S01]  /*296c0*/  LDC R16, c[0x0][0x278] ;  /* 0x00009e00ff107b82 */ /* 0x000ee20000000800 */
[----:B--2---:R-:W-:Y:S01]  /*296d0*/  IMAD R89, R24, 0x110, RZ ;  /* 0x0000011018597824 */ /* 0x004fe200078e02ff */
[----:B------:R2:W-:Y:S06]  /*296e0*/  STG.E.U16 desc[UR60][R82.64], R91 ;  /* 0x0000005b52007986 */ /* 0x0005ec000c10153c */
[----:B------:R-:W3:Y:S01]  /*296f0*/  LDC R26, c[0x0][0x278] ;  /* 0x00009e00ff1a7b82 */ /* 0x000ee20000000800 */
[----:B----4-:R-:W-:Y:S01]  /*29700*/  IMAD R113, R22, 0x112, RZ ;  /* 0x0000011216717824 */ /* 0x010fe200078e02ff */
[----:B------:R-:W-:-:S02]  /*29710*/  IADD3 R88, P3, R203, R14, RZ ;  /* 0x0000000ecb587210 */ /* 0x000fc40007f7e0ff */
[----:B------:R-:W-:Y:S01]  /*29720*/  IADD3 R112, P5, R89, R14, RZ ;  /* 0x0000000e59707210 */ /* 0x000fe20007fbe0ff */
[----:B--2---:R-:W-:-:S03]  /*29730*/  IMAD R83, R6, 0x114, RZ ;  /* 0x0000011406537824 */ /* 0x004fc600078e02ff */
[----:B------:R-:W2:Y:S01]  /*29740*/  LDC R22, c[0x0][0x278] ;  /* 0x00009e00ff167b82 */ /* 0x000ea20000000800 */
[----:B------:R-:W-:Y:S02]  /*29750*/  IADD3 R114, P6, R113, R14, RZ ;  /* 0x0000000e71727210 */ /* 0x000fe40007fde0ff */
[----:B------:R-:W-:Y:S02]  /*29760*/  LEA.HI.X.SX32 R89, R161, R15, 0x1, P3 ;  /* 0x0000000fa1597211 */ /* 0x000fe400018f0eff */
[----:B------:R-:W-:-:S03]  /*29770*/  PRMT R32, R91, 0x7632, R32 ;  /* 0x000076325b207816 */ /* 0x000fc60000000020 */
[----:B------:R-:W4:Y:S01]  /*29780*/  LDC R6, c[0x0][0x278] ;  /* 0x00009e00ff067b82 */ /* 0x000f220000000800 */
[----:B------:R-:W-:Y:S01]  /*29790*/  LEA.HI.X.SX32 R113, R115, R15, 0x1, P5 ;  /* 0x0000000f73717211 */ /* 0x000fe200028f0eff */
[----:B0-----:R-:W-:-:S06]  /*297a0*/  IMAD R91, R8, 0x116, RZ ;  /* 0x00000116085b7824 */ /* 0x001fcc00078e02ff */
[----:B------:R-:W0:Y:S01]  /*297b0*/  LDC R28, c[0x0][0x278] ;  /* 0x00009e00ff1c7b82 */ /* 0x000e220000000800 */
[----:B-1----:R-:W-:Y:S01]  /*297c0*/  IMAD R163, R163, 0x89, RZ ;  /* 0x00000089a3a37824 */ /* 0x002fe200078e02ff */
[----:B------:R1:W-:Y:S06]  /*297d0*/  STG.E.U16 desc[UR60][R88.64], R32 ;  /* 0x0000002058007986 */ /* 0x0003ec000c10153c */
[----:B------:R-:W4:Y:S01]  /*297e0*/  LDC R4, c[0x0][0x278] ;  /* 0x00009e00ff047b82 */ /* 0x000f220000000800 */
[----:B------:R3:W-:Y:S01]  /*297f0*/  STG.E.U16 desc[UR60][R112.64], R72 ;  /* 0x0000004870007986 */ /* 0x0007e2000c10153c */
[----:B------:R-:W-:-:S06]  /*29800*/  IADD3 R82, P5, R83, R14, RZ ;  /* 0x0000000e53527210 */ /* 0x000fcc0007fbe0ff */
[----:B------:R-:W0:Y:S01]  /*29810*/  LDC R24, c[0x0][0x278] ;  /* 0x00009e00ff187b82 */ /* 0x000e220000000800 */
[----:B-1----:R-:W-:Y:S01]  /*29820*/  IADD3 R88, P3, R91, R14, RZ ;  /* 0x0000000e5b587210 */ /* 0x002fe20007f7e0ff */
[----:B---3--:R-:W-:Y:S01]  /*29830*/  IMAD R91, R0, 0x8d, RZ ;  /* 0x0000008d005b7824 */ /* 0x008fe200078e02ff */
[----:B------:R-:W-:Y:S01]  /*29840*/  LEA.HI.X.SX32 R115, R163, R15, 0x1, P6 ;  /* 0x0000000fa3737211 */ /* 0x000fe200030f0eff */
[----:B------:R-:W-:Y:S01]  /*29850*/  IMAD R113, R20, 0x118, RZ ;  /* 0x0000011814717824 */ /* 0x000fe200078e02ff */
[----:B------:R-:W-:-:S03]  /*29860*/  PRMT R34, R72, 0x7632, R34 ;  /* 0x0000763248227816 */ /* 0x000fc60000000022 */
[----:B------:R-:W1:Y:S01]  /*29870*/  LDC R0, c[0x0][0x278] ;  /* 0x00009e00ff007b82 */ /* 0x000e620000000800 */
[----:B------:R-:W-:Y:S01]  /*29880*/  IMAD R89, R2, 0x8b, RZ ;  /* 0x0000008b02597824 */ /* 0x000fe200078e02ff */
[----:B------:R-:W-:Y:S01]  /*29890*/  LEA.HI.X.SX32 R83, R171, R15, 0x1, P5 ;  /* 0x0000000fab537211 */ /* 0x000fe200028f0eff */
[----:B------:R3:W-:Y:S01]  /*298a0*/  STG.E.U16 desc[UR60][R114.64], R34 ;  /* 0x0000002272007986 */ /* 0x0007e2000c10153c */
[----:B------:R-:W-:Y:S01]  /*298b0*/  IADD3 R2, P5, R113, R14, RZ ;  /* 0x0000000e71027210 */ /* 0x000fe20007fbe0ff */
[----:B------:R-:W-:-:S03]  /*298c0*/  IMAD R113, R16, 0x11c, RZ ;  /* 0x0000011c10717824 */ /* 0x000fc600078e02ff */
[----:B------:R-:W1:Y:S01]  /*298d0*/  LDC R8, c[0x0][0x278] ;  /* 0x00009e00ff087b82 */ /* 0x000e620000000800 */
[-C--:B------:R-:W-:Y:S02]  /*298e0*/  LEA.HI.X.SX32 R89, R89, R15.reuse, 0x1, P3 ;  /* 0x0000000f59597211 */ /* 0x080fe400018f0eff */
[----:B------:R-:W-:Y:S01]  /*298f0*/  LEA.HI.X.SX32 R3, R3, R15, 0x1, P5 ;  /* 0x0000000f03037211 */ /* 0x000fe200028f0eff */
[----:B---3--:R-:W-:-:S04]  /*29900*/  IMAD R115, R26, 0x11a, RZ ;  /* 0x0000011a1a737824 */ /* 0x008fc800078e02ff */
[----:B------:R-:W3:Y:S01]  /*29910*/  LDC R16, c[0x0][0x278] ;  /* 0x00009e00ff107b82 */ /* 0x000ee20000000800 */
[----:B------:R-:W-:Y:S01]  /*29920*/  PRMT R26, R73, 0x7632, R26 ;  /* 0x00007632491a7816 */ /* 0x000fe2000000001a */
[----:B------:R2:W-:Y:S01]  /*29930*/  STG.E.U16 desc[UR60][R82.64], R73 ;  /* 0x0000004952007986 */ /* 0x0005e2000c10153c */
[-C--:B------:R-:W-:Y:S02]  /*29940*/  IADD3 R72, P5, R113, R14.reuse, RZ ;  /* 0x0000000e71487210 */ /* 0x080fe40007fbe0ff */
[----:B------:R-:W-:Y:S01]  /*29950*/  IADD3 R90, P6, R115, R14, RZ ;  /* 0x0000000e735a7210 */ /* 0x000fe20007fde0ff */
[----:B------:R0:W-:Y:S02]  /*29960*/  STG.E.U16 desc[UR60][R88.64], R26 ;  /* 0x0000001a58007986 */ /* 0x0001e4000c10153c */
[----:B------:R-:W3:Y:S02]  /*29970*/  LDC R20, c[0x0][0x278] ;  /* 0x00009e00ff147b82 */ /* 0x000ee40000000800 */
[----:B------:R0:W-:Y:S01]  /*29980*/  STG.E.U16 desc[UR60][R2.64], R74 ;  /* 0x0000004a02007986 */ /* 0x0001e2000c10153c */
[----:B--2---:R-:W-:-:S02]  /*29990*/  IMAD R73, R22, 0x11e, RZ ;  /* 0x0000011e16497824 */ /* 0x004fc400078e02ff */
[----:B----4-:R-:W-:Y:S01]  /*299a0*/  IMAD R83, R4, 0x8f, RZ ;  /* 0x0000008f04537824 */ /* 0x010fe200078e02ff */
[-C--:B------:R-:W-:Y:S01]  /*299b0*/  LEA.HI.X.SX32 R91, R91, R15.reuse, 0x1, P6 ;  /* 0x0000000f5b5b7211 */ /* 0x080fe200030f0eff */
[----:B0-----:R-:W-:Y:S01]  /*299c0*/  IMAD R89, R6, 0x91, RZ ;  /* 0x0000009106597824 */ /* 0x001fe200078e02ff */
[----:B------:R-:W-:Y:S01]  /*299d0*/  PRMT R32, R74, 0x7632, R32 ;  /* 0x000076324a207816 */ /* 0x000fe20000000020 */
[----:B------:R-:W0:Y:S01]  /*299e0*/  LDC R6, c[0x0][0x278] ;  /* 0x00009e00ff067b82 */ /* 0x000e220000000800 */
[----:B------:R-:W-:Y:S01]  /*299f0*/  IMAD R3, R28, 0x122, RZ ;  /* 0x000001221c037824 */ /* 0x000fe200078e02ff */
[-C--:B------:R-:W-:Y:S01]  /*29a00*/  IADD3 R2, P3, R73, R14.reuse, RZ ;  /* 0x0000000e49027210 */ /* 0x080fe20007f7e0ff */
[----:B------:R-:W-:Y:S01]  /*29a10*/  IMAD R113, R24, 0x120, RZ ;  /* 0x0000012018717824 */ /* 0x000fe200078e02ff */
[----:B------:R-:W-:Y:S02]  /*29a20*/  LEA.HI.X.SX32 R73, R169, R15, 0x1, P5 ;  /* 0x0000000fa9497211 */ /* 0x000fe400028f0eff */
[----:B------:R-:W-:-:S02]  /*29a30*/  IADD3 R88, P6, R3, R14, RZ ;  /* 0x0000000e03587210 */ /* 0x000fc40007fde0ff */
[----:B------:R-:W2:Y:S01]  /*29a40*/  LDC R4, c[0x0][0x278] ;  /* 0x00009e00ff047b82 */ /* 0x000ea20000000800 */
[----:B------:R-:W-:Y:S02]  /*29a50*/  LEA.HI.X.SX32 R3, R83, R15, 0x1, P3 ;  /* 0x0000000f53037211 */ /* 0x000fe400018f0eff */
[----:B------:R-:W-:Y:S01]  /*29a60*/  PRMT R28, R75, 0x7632, R28 ;  /* 0x000076324b1c7816 */ /* 0x000fe2000000001c */
[----:B------:R-:W-:Y:S04]  /*29a70*/  STG.E.U16 desc[UR60][R90.64], R32 ;  /* 0x000000205a007986 */ /* 0x000fe8000c10153c */
[----:B------:R-:W4:Y:S01]  /*29a80*/  LDC R22, c[0x0][0x278] ;  /* 0x00009e00ff167b82 */ /* 0x000f220000000800 */
[----:B------:R1:W-:Y:S01]  /*29a90*/  STG.E.U16 desc[UR60][R72.64], R75 ;  /* 0x0000004b48007986 */ /* 0x0003e2000c10153c */
[----:B------:R-:W-:-:S06]  /*29aa0*/  IADD3 R82, P5, R113, R14, RZ ;  /* 0x0000000e71527210 */ /* 0x000fcc0007fbe0ff */
[----:B------:R-:W2:Y:S01]  /*29ab0*/  LDC R26, c[0x0][0x278] ;  /* 0x00009e00ff1a7b82 */ /* 0x000ea20000000800 */
[----:B------:R3:W-:Y:S01]  /*29ac0*/  STG.E.U16 desc[UR60][R2.64], R28 ;  /* 0x0000001c02007986 */ /* 0x0007e2000c10153c */
[----:B-1----:R-:W-:-:S06]  /*29ad0*/  IMAD R73, R0, 0x93, RZ ;  /* 0x0000009300497824 */ /* 0x002fcc00078e02ff */
[----:B------:R-:W1:Y:S01]  /*29ae0*/  LDC R24, c[0x0][0x278] ;  /* 0x00009e00ff187b82 */ /* 0x000e620000000800 */
[-C--:B------:R-:W-:Y:S01]  /*29af0*/  LEA.HI.X.SX32 R83, R125, R15.reuse, 0x1, P5 ;  /* 0x0000000f7d537211 */ /* 0x080fe200028f0eff */
[----:B------:R-:W-:Y:S01]  /*29b00*/  IMAD R91, R8, 0x124, RZ ;  /* 0x00000124085b7824 */ /* 0x000fe200078e02ff */
[----:B------:R-:W-:-:S05]  /*29b10*/  LEA.HI.X.SX32 R89, R89, R15, 0x1, P6 ;  /* 0x0000000f59597211 */ /* 0x000fca00030f0eff */
[----:B------:R-:W1:Y:S01]  /*29b20*/  LDC R0, c[0x0][0x278] ;  /* 0x00009e00ff007b82 */ /* 0x000e620000000800 */
[----:B------:R-:W-:Y:S01]  /*29b30*/  PRMT R32, R76, 0x7632, R32 ;  /* 0x000076324c207816 */ /* 0x000fe20000000020 */
[----:B---3--:R-:W-:-:S06]  /*29b40*/  IMAD R75, R16, 0x126, RZ ;  /* 0x00000126104b7824 */ /* 0x008fcc00078e02ff */
[----:B------:R-:W3:Y:S01]  /*29b50*/  LDC R28, c[0x0][0x278] ;  /* 0x00009e00ff1c7b82 */ /* 0x000ee20000000800 */
[----:B------:R-:W-:Y:S01]  /*29b60*/  STG.E.U16 desc[UR60][R82.64], R76 ;  /* 0x0000004c52007986 */ /* 0x000fe2000c10153c */
[-C--:B------:R-:W-:Y:S01]  /*29b70*/  IADD3 R2, P3, R91, R14.reuse, RZ ;  /* 0x0000000e5b027210 */ /* 0x080fe20007f7e0ff */
[----:B------:R-:W-:Y:S01]  /*29b80*/  IMAD R113, R20, 0x128, RZ ;  /* 0x0000012814717824 */ /* 0x000fe200078e02ff */
[-C--:B------:R-:W-:Y:S01]  /*29b90*/  IADD3 R72, P5, R75, R14.reuse, RZ ;  /* 0x0000000e4b487210 */ /* 0x080fe20007fbe0ff */
[----:B------:R4:W-:Y:S01]  /*29ba0*/  STG.E.U16 desc[UR60][R88.64], R32 ;  /* 0x0000002058007986 */ /* 0x0009e2000c10153c */
[-C--:B------:R-:W-:Y:S01]  /*29bb0*/  LEA.HI.X.SX32 R3, R173, R15.reuse, 0x1, P3 ;  /* 0x0000000fad037211 */ /* 0x080fe200018f0eff */
[----:B0-----:R-:W-:Y:S01]  /*29bc0*/  IMAD R75, R6, 0x12a, RZ ;  /* 0x0000012a064b7824 */ /* 0x001fe200078e02ff */
[----:B------:R-:W0:Y:S01]  /*29bd0*/  LDC R34, c[0x0][0x278] ;  /* 0x00009e00ff227b82 */ /* 0x000e220000000800 */
[----:B------:R-:W-:Y:S02]  /*29be0*/  IADD3 R8, P6, R113, R14, RZ ;  /* 0x0000000e71087210 */ /* 0x000fe40007fde0ff */
[----:B------:R-:W-:-:S02]  /*29bf0*/  LEA.HI.X.SX32 R73, R73, R15, 0x1, P5 ;  /* 0x0000000f49497211 */ /* 0x000fc400028f0eff */
[----:B------:R-:W-:-:S03]  /*29c00*/  PRMT R74, R77, 0x7632, R74 ;  /* 0x000076324d4a7816 */ /* 0x000fc6000000004a */
[----:B------:R-:W0:Y:S01]  /*29c10*/  LDC R16, c[0x0][0x278] ;  /* 0x00009e00ff107b82 */ /* 0x000e220000000800 */
[----:B------:R2:W-:Y:S07]  /*29c20*/  STG.E.U16 desc[UR60][R2.64], R77 ;  /* 0x0000004d02007986 */ /* 0x0005ee000c10153c */
[----:B----4-:R-:W4:Y:S01]  /*29c30*/  LDC R32, c[0x0][0x278] ;  /* 0x00009e00ff207b82 */ /* 0x010f220000000800 */
[----:B------:R-:W-:Y:S01]  /*29c40*/  LEA.HI.X.SX32 R9, R9, R15, 0x1, P6 ;  /* 0x0000000f09097211 */ /* 0x000fe200030f0eff */
[----:B------:R1:W-:Y:S01]  /*29c50*/  STG.E.U16 desc[UR60][R72.64], R74 ;  /* 0x0000004a48007986 */ /* 0x0003e2000c10153c */
[----:B------:R-:W-:Y:S01]  /*29c60*/  IMAD R83, R22, 0x12c, RZ ;  /* 0x0000012c16537824 */ /* 0x000fe200078e02ff */
[----:B--2---:R-:W-:Y:S01]  /*29c70*/  IADD3 R2, P5, R75, R14, RZ ;  /* 0x0000000e4b027210 */ /* 0x004fe20007fbe0ff */
[----:B------:R-:W-:-:S03]  /*29c80*/  IMAD R3, R4, 0x95, RZ ;  /* 0x0000009504037824 */ /* 0x000fc600078e02ff */
[----:B------:R-:W2:Y:S01]  /*29c90*/  LDC R20, c[0x0][0x278] ;  /* 0x00009e00ff147b82 */ /* 0x000ea20000000800 */
[----:B------:R-:W-:Y:S01]  /*29ca0*/  IMAD R75, R26, 0x130, RZ ;  /* 0x000001301a4b7824 */ /* 0x000fe200078e02ff */
[----:B------:R3:W-:Y:S01]  /*29cb0*/  STG.E.U16 desc[UR60][R8.64], R78 ;  /* 0x0000004e08007986 */ /* 0x0007e2000c10153c */
[----:B-1----:R-:W-:-:S05]  /*29cc0*/  IMAD R73, R24, 0x12e, RZ ;  /* 0x0000012e18497824 */ /* 0x002fca00078e02ff */
[----:B------:R-:W1:Y:S01]  /*29cd0*/  LDC R22, c[0x0][0x278] ;  /* 0x00009e00ff167b82 */ /* 0x000e620000000800 */
[-C--:B------:R-:W-:Y:S02]  /*29ce0*/  IADD3 R6, P3, R83, R14.reuse, RZ ;  /* 0x0000000e53067210 */ /* 0x080fe40007f7e0ff */
[----:B------:R-:W-:Y:S02]  /*29cf0*/  LEA.HI.X.SX32 R3, R3, R15, 0x1, P5 ;  /* 0x0000000f03037211 */ /* 0x000fe400028f0eff */
[-C--:B------:R-:W-:Y:S01]  /*29d00*/  IADD3 R72, P6, R75, R14.reuse, RZ ;  /* 0x0000000e4b487210 */ /* 0x080fe20007fde0ff */
[----:B---3--:R-:W-:Y:S01]  /*29d10*/  IMAD R9, R0, 0x97, RZ ;  /* 0x0000009700097824 */ /* 0x008fe200078e02ff */
[----:B------:R-:W-:Y:S01]  /*29d20*/  IADD3 R8, P5, R73, R14, RZ ;  /* 0x0000000e49087210 */ /* 0x000fe20007fbe0ff */
[----:B------:R-:W3:Y:S01]  /*29d30*/  LDC R24, c[0x0][0x278] ;  /* 0x00009e00ff187b82 */ /* 0x000ee20000000800 */
[----:B------:R-:W-:Y:S01]  /*29d40*/  IMAD R75, R28, 0x132, RZ ;  /* 0x000001321c4b7824 */ /* 0x000fe200078e02ff */
[----:B------:R-:W-:-:S02]  /*29d50*/  PRMT R76, R78, 0x7632, R76 ;  /* 0x000076324e4c7816 */ /* 0x000fc4000000004c */
[----:B------:R-:W-:-:S04]  /*29d60*/  LEA.HI.X.SX32 R7, R7, R15, 0x1, P3 ;  /* 0x0000000f07077211 */ /* 0x000fc800018f0eff */
[----:B------:R-:W3:Y:S01]  /*29d70*/  LDC R28, c[0x0][0x278] ;  /* 0x00009e00ff1c7b82 */ /* 0x000ee20000000800 */
[-C--:B------:R-:W-:Y:S02]  /*29d80*/  LEA.HI.X.SX32 R9, R9, R15.reuse, 0x1, P5 ;  /* 0x0000000f09097211 */ /* 0x080fe400028f0eff */
[----:B------:R-:W-:Y:S01]  /*29d90*/  PRMT R4, R79, 0x7632, R4 ;  /* 0x000076324f047816 */ /* 0x000fe20000000004 */
[----:B------:R0:W-:Y:S04]  /*29da0*/  STG.E.U16 desc[UR60][R2.64], R76 ;  /* 0x0000004c02007986 */ /* 0x0001e8000c10153c */
[----:B------:R-:W3:Y:S01]  /*29db0*/  LDC R0, c[0x0][0x278] ;  /* 0x00009e00ff007b82 */ /* 0x000ee20000000800 */
[----:B------:R2:W-:Y:S01]  /*29dc0*/  STG.E.U16 desc[UR60][R6.64], R79 ;  /* 0x0000004f06007986 */ /* 0x0005e2000c10153c */
[----:B----4-:R-:W-:Y:S01]  /*29dd0*/  IMAD R77, R32, 0x134, RZ ;  /* 0x00000134204d7824 */ /* 0x010fe200078e02ff */
[----:B------:R-:W-:-:S05]  /*29de0*/  LEA.HI.X.SX32 R73, R175, R15, 0x1, P6 ;  /* 0x0000000faf497211 */ /* 0x000fca00030f0eff */
[----:B------:R-:W4:Y:S01]  /*29df0*/  LDC R26, c[0x0][0x278] ;  /* 0x00009e00ff1a7b82 */ /* 0x000f220000000800 */
[----:B------:R1:W-:Y:S01]  /*29e00*/  STG.E.U16 desc[UR60][R8.64], R4 ;  /* 0x0000000408007986 */ /* 0x0003e2000c10153c */
[----:B0-----:R-:W-:Y:S01]  /*29e10*/  IMAD R83, R34, 0x136, RZ ;  /* 0x0000013622537824 */ /* 0x001fe200078e02ff */
[----:B------:R-:W-:Y:S01]  /*29e20*/  IADD3 R2, P3, R75, R14, RZ ;  /* 0x0000000e4b027210 */ /* 0x000fe20007f7e0ff */
[----:B------:R-:W-:-:S04]  /*29e30*/  IMAD R3, R16, 0x99, RZ ;  /* 0x0000009910037824 */ /* 0x000fc800078e02ff */
[----:B------:R-:W0:Y:S01]  /*29e40*/  LDC R32, c[0x0][0x278] ;  /* 0x00009e00ff207b82 */ /* 0x000e220000000800 */
[----:B------:R1:W-:Y:S01]  /*29e50*/  STG.E.U16 desc[UR60][R72.64], R64 ;  /* 0x0000004048007986 */ /* 0x0003e2000c10153c */
[----:B--2---:R-:W-:-:S06]  /*29e60*/  IADD3 R6, P5, R77, R14, RZ ;  /* 0x0000000e4d067210 */ /* 0x004fcc0007fbe0ff */
[----:B-1----:R-:W1:Y:S01]  /*29e70*/  LDC R4, c[0x0][0x278] ;  /* 0x00009e00ff047b82 */ /* 0x002e620000000800 */
[----:B------:R-:W-:Y:S01]  /*29e80*/  IMAD R9, R20, 0x9b, RZ ;  /* 0x0000009b14097824 */ /* 0x000fe200078e02ff */
[----:B------:R-:W-:Y:S02]  /*29e90*/  LEA.HI.X.SX32 R3, R3, R15, 0x1, P3 ;  /* 0x0000000f03037211 */ /* 0x000fe400018f0eff */
[----:B------:R-:W-:-:S04]  /*29ea0*/  PRMT R72, R64, 0x7632, R72 ;  /* 0x0000763240487816 */ /* 0x000fc80000000048 */
[----:B------:R-:W2:Y:S01]  /*29eb0*/  LDC R34, c[0x0][0x278] ;  /* 0x00009e00ff227b82 */ /* 0x000ea20000000800 */
[----:B------:R-:W-:Y:S01]  /*29ec0*/  IADD3 R8, P6, R83, R14, RZ ;  /* 0x0000000e53087210 */ /* 0x000fe20007fde0ff */
[----:B------:R-:W-:Y:S01]  /*29ed0*/  IMAD R75, R22, 0x138, RZ ;  /* 0x00000138164b7824 */ /* 0x000fe200078e02ff */
[----:B------:R-:W-:-:S05]  /*29ee0*/  LEA.HI.X.SX32 R7, R127, R15, 0x1, P5 ;  /* 0x0000000f7f077211 */ /* 0x000fca00028f0eff */
[----:B------:R-:W2:Y:S01]  /*29ef0*/  LDC R64, c[0x0][0x278] ;  /* 0x00009e00ff407b82 */ /* 0x000ea20000000800 */
[----:B------:R-:W-:Y:S01]  /*29f00*/  LEA.HI.X.SX32 R9, R9, R15, 0x1, P6 ;  /* 0x0000000f09097211 */ /* 0x000fe200030f0eff */
[----:B------:R4:W-:Y:S01]  /*29f10*/  STG.E.U16 desc[UR60][R2.64], R72 ;  /* 0x0000004802007986 */ /* 0x0009e2000c10153c */
[----:B------:R-:W-:-:S05]  /*29f20*/  PRMT R74, R65, 0x7632, R74 ;  /* 0x00007632414a7816 */ /* 0x000fca000000004a */
[----:B------:R-:W2:Y:S01]  /*29f30*/  LDC R16, c[0x0][0x278] ;  /* 0x00009e00ff107b82 */ /* 0x000ea20000000800 */
[----:B------:R0:W-:Y:S01]  /*29f40*/  STG.E.U16 desc[UR60][R6.64], R65 ;  /* 0x0000004106007986 */ /* 0x0001e2000c10153c */
[----:B---3--:R-:W-:-:S06]  /*29f50*/  IMAD R77, R24, 0x13a, RZ ;  /* 0x0000013a184d7824 */ /* 0x008fcc00078e02ff */
[----:B------:R-:W3:Y:S01]  /*29f60*/  LDC R22, c[0x0][0x278] ;  /* 0x00009e00ff167b82 */ /* 0x000ee20000000800 */
[----:B----4-:R-:W-:Y:S01]  /*29f70*/  IADD3 R2, P5, R75, R14, RZ ;  /* 0x0000000e4b027210 */ /* 0x010fe20007fbe0ff */
[----:B------:R4:W-:Y:S01]  /*29f80*/  STG.E.U16 desc[UR60][R8.64], R74 ;  /* 0x0000004a08007986 */ /* 0x0009e2000c10153c */
[----:B0-----:R-:W-:-:S05]  /*29f90*/  IMAD R7, R28, 0x13e, RZ ;  /* 0x0000013e1c077824 */ /* 0x001fca00078e02ff */
[----:B------:R-:W0:Y:S01]  /*29fa0*/  LDC R20, c[0x0][0x278] ;  /* 0x00009e00ff147b82 */ /* 0x000e220000000800 */
[----:B------:R-:W-:Y:S01]  /*29fb0*/  IMAD R73, R0, 0x9d, RZ ;  /* 0x0000009d00497824 */ /* 0x000fe200078e02ff */
[----:B------:R-:W-:-:S06]  /*29fc0*/  IADD3 R6, P3, R77, R14, RZ ;  /* 0x0000000e4d067210 */ /* 0x000fcc0007f7e0ff */
[----:B------:R-:W0:Y:S01]  /*29fd0*/  LDC R24, c[0x0][0x278] ;  /* 0x00009e00ff187b82 */ /* 0x000e220000000800 */
[----:B----4-:R-:W-:Y:S01]  /*29fe0*/  IMAD R9, R26, 0x13c, RZ ;  /* 0x0000013c1a097824 */ /* 0x010fe200078e02ff */
[----:B------:R-:W-:-:S06]  /*29ff0*/  LEA.HI.X.SX32 R3, R117, R15, 0x1, P5 ;  /* 0x0000000f75037211 */ /* 0x000fcc00028f0eff */
[----:B------:R-:W4:Y:S01]  /*2a000*/  LDC R28, c[0x0][0x278] ;  /* 0x00009e00ff1c7b82 */ /* 0x000f220000000800 */
[----:B------:R-:W-:Y:S01]  /*2a010*/  IADD3 R26, P6, R7, R14, RZ ;  /* 0x0000000e071a7210 */ /* 0x000fe20007fde0ff */
[----:B-1----:R-:W-:Y:S01]  /*2a020*/  IMAD R65, R4, 0x9f, RZ ;  /* 0x0000009f04417824 */ /* 0x002fe200078e02ff */
[----:B------:R-:W-:-:S05]  /*2a030*/  LEA.HI.X.SX32 R7, R73, R15, 0x1, P3 ;  /* 0x0000000f49077211 */ /* 0x000fca00018f0eff */
[----:B------:R-:W1:Y:S01]  /*2a040*/  LDC R0, c[0x0][0x278] ;  /* 0x00009e00ff007b82 */ /* 0x000e620000000800 */
[----:B------:R-:W-:Y:S01]  /*2a050*/  IADD3 R8, P5, R9, R14, RZ ;  /* 0x0000000e09087210 */ /* 0x000fe20007fbe0ff */
[----:B------:R-:W-:Y:S01]  /*2a060*/  IMAD R73, R32, 0x140, RZ ;  /* 0x0000014020497824 */ /* 0x000fe200078e02ff */
[----:B------:R-:W-:Y:S01]  /*2a070*/  PRMT R4, R66, 0x7632, R4 ;  /* 0x0000763242047816 */ /* 0x000fe20000000004 */
[----:B------:R2:W-:Y:S01]  /*2a080*/  STG.E.U16 desc[UR60][R2.64], R66 ;  /* 0x0000004202007986 */ /* 0x0005e2000c10153c */
[----:B------:R-:W-:-:S03]  /*2a090*/  LEA.HI.X.SX32 R9, R27, R15, 0x1, P5 ;  /* 0x0000000f1b097211 */ /* 0x000fc600028f0eff */
[----:B------:R-:W1:Y:S01]  /*2a0a0*/  LDC R32, c[0x0][0x278] ;  /* 0x00009e00ff207b82 */ /* 0x000e620000000800 */
[----:B------:R-:W-:Y:S01]  /*2a0b0*/  LEA.HI.X.SX32 R27, R65, R15, 0x1, P6 ;  /* 0x0000000f411b7211 */ /* 0x000fe200030f0eff */
[----:B------:R3:W-:Y:S01]  /*2a0c0*/  STG.E.U16 desc[UR60][R6.64], R4 ;  /* 0x0000000406007986 */ /* 0x0007e2000c10153c */
[----:B------:R-:W-:Y:S01]  /*2a0d0*/  PRMT R72, R67, 0x7632, R72 ;  /* 0x0000763243487816 */ /* 0x000fe20000000048 */
[----:B--2---:R-:W-:Y:S01]  /*2a0e0*/  IMAD R3, R34, 0x142, RZ ;  /* 0x0000014222037824 */ /* 0x004fe200078e02ff */
[-C--:B------:R-:W-:Y:S01]  /*2a0f0*/  IADD3 R2, P5, R73, R14.reuse, RZ ;  /* 0x0000000e49027210 */ /* 0x080fe20007fbe0ff */
[----:B------:R-:W-:Y:S01]  /*2a100*/  IMAD R65, R16, 0xa1, RZ ;  /* 0x000000a110417824 */ /* 0x000fe200078e02ff */
[----:B------:R2:W-:Y:S01]  /*2a110*/  STG.E.U16 desc[UR60][R8.64], R67 ;  /* 0x0000004308007986 */ /* 0x0005e2000c10153c */
[----:B------:R-:W1:Y:S01]  /*2a120*/  LDC R16, c[0x0][0x278] ;  /* 0x00009e00ff107b82 */ /* 0x000e620000000800 */
[----:B---3--:R-:W-:Y:S01]  /*2a130*/  IMAD R7, R64, 0x144, RZ ;  /* 0x0000014440077824 */ /* 0x008fe200078e02ff */
[----:B------:R-:W-:-:S02]  /*2a140*/  IADD3 R6, P3, R3, R14, RZ ;  /* 0x0000000e03067210 */ /* 0x000fc40007f7e0ff */
[-C--:B------:R-:W-:Y:S01]  /*2a150*/  LEA.HI.X.SX32 R3, R177, R15.reuse, 0x1, P5 ;  /* 0x0000000fb1037211 */ /* 0x080fe200028f0eff */
[----:B------:R0:W-:Y:S03]  /*2a160*/  STG.E.U16 desc[UR60][R26.64], R72 ;  /* 0x000000481a007986 */ /* 0x0001e6000c10153c */
[----:B------:R-:W3:Y:S01]  /*2a170*/  LDC R4, c[0x0][0x278] ;  /* 0x00009e00ff047b82 */ /* 0x000ee20000000800 */
[----:B--2---:R-:W-:Y:S01]  /*2a180*/  IMAD R9, R22, 0x146, RZ ;  /* 0x0000014616097824 */ /* 0x004fe200078e02ff */
[----:B------:R-:W-:Y:S01]  /*2a190*/  IADD3 R8, P5, R7, R14, RZ ;  /* 0x0000000e07087210 */ /* 0x000fe20007fbe0ff */
[----:B------:R2:W-:Y:S01]  /*2a1a0*/  STG.E.U16 desc[UR60][R2.64], R68 ;  /* 0x0000004402007986 */ /* 0x0005e2000c10153c */
[----:B------:R-:W-:Y:S01]  /*2a1b0*/  LEA.HI.X.SX32 R7, R65, R15, 0x1, P3 ;  /* 0x0000000f41077211 */ /* 0x000fe200018f0eff */
[----:B0-----:R-:W-:Y:S01]  /*2a1c0*/  IMAD R27, R20, 0xa3, RZ ;  /* 0x000000a3141b7824 */ /* 0x001fe200078e02ff */
[----:B------:R-:W-:-:S02]  /*2a1d0*/  PRMT R20, R68, 0x7632, R20 ;  /* 0x0000763244147816 */ /* 0x000fc40000000014 */
[----:B------:R-:W0:Y:S01]  /*2a1e0*/  LDC R22, c[0x0][0x278] ;  /* 0x00009e00ff167b82 */ /* 0x000e220000000800 */
[----:B------:R-:W-:Y:S01]  /*2a1f0*/  IADD3 R26, P6, R9, R14, RZ ;  /* 0x0000000e091a7210 */ /* 0x000fe20007fde0ff */
[----:B----4-:R-:W-:Y:S02]  /*2a200*/  IMAD R65, R28, 0x14a, RZ ;  /* 0x0000014a1c417824 */ /* 0x010fe400078e02ff */
[----:B--2---:R-:W-:Y:S01]  /*2a210*/  IMAD R3, R24, 0x148, RZ ;  /* 0x0000014818037824 */ /* 0x004fe200078e02ff */
[----:B------:R1:W-:Y:S03]  /*2a220*/  STG.E.U16 desc[UR60][R6.64], R20 ;  /* 0x0000001406007986 */ /* 0x0003e6000c10153c */
[----:B------:R-:W2:Y:S01]  /*2a230*/  LDC R24, c[0x0][0x278] ;  /* 0x00009e00ff187b82 */ /* 0x000ea20000000800 */
[-C--:B------:R-:W-:Y:S02]  /*2a240*/  LEA.HI.X.SX32 R9, R179, R15.reuse, 0x1, P5 ;  /* 0x0000000fb3097211 */ /* 0x080fe400028f0eff */
[----:B------:R-:W-:-:S02]  /*2a250*/  LEA.HI.X.SX32 R27, R27, R15, 0x1, P6 ;  /* 0x0000000f1b1b7211 */ /* 0x000fc400030f0eff */
[----:B------:R-:W-:-:S03]  /*2a260*/  PRMT R34, R69, 0x7632, R34 ;  /* 0x0000763245227816 */ /* 0x000fc60000000022 */
[----:B------:R-:W4:Y:S01]  /*2a270*/  LDC R28, c[0x0][0x278] ;  /* 0x00009e00ff1c7b82 */ /* 0x000f220000000800 */
[----:B-1----:R-:W-:Y:S01]  /*2a280*/  IMAD R7, R0, 0xa5, RZ ;  /* 0x000000a500077824 */ /* 0x002fe200078e02ff */
[----:B------:R1:W-:Y:S06]  /*2a290*/  STG.E.U16 desc[UR60][R8.64], R69 ;  /* 0x0000004508007986 */ /* 0x0003ec000c10153c */
[----:B------:R-:W2:Y:S01]  /*2a2a0*/  LDC R0, c[0x0][0x278] ;  /* 0x00009e00ff007b82 */ /* 0x000ea20000000800 */
[----:B------:R3:W-:Y:S01]  /*2a2b0*/  STG.E.U16 desc[UR60][R26.64], R34 ;  /* 0x000000221a007986 */ /* 0x0007e2000c10153c */
[----:B------:R-:W-:Y:S01]  /*2a2c0*/  IMAD R67, R32, 0x14c, RZ ;  /* 0x0000014c20437824 */ /* 0x000fe200078e02ff */
[----:B------:R-:W-:-:S02]  /*2a2d0*/  IADD3 R2, P3, R3, R14, RZ ;  /* 0x0000000e03027210 */ /* 0x000fc40007f7e0ff */
[-C--:B------:R-:W-:Y:S02]  /*2a2e0*/  IADD3 R6, P5, R65, R14.reuse, RZ ;  /* 0x0000000e41067210 */ /* 0x080fe40007fbe0ff */
[----:B-1----:R-:W-:Y:S01]  /*2a2f0*/  IADD3 R8, P6, R67, R14, RZ ;  /* 0x0000000e43087210 */ /* 0x002fe20007fde0ff */
[----:B------:R-:W1:Y:S01]  /*2a300*/  LDC R32, c[0x0][0x278] ;  /* 0x00009e00ff207b82 */ /* 0x000e620000000800 */
[----:B------:R-:W-:-:S07]  /*2a310*/  LEA.HI.X.SX32 R3, R17, R15, 0x1, P3 ;  /* 0x0000000f11037211 */ /* 0x000fce00018f0eff */
[----:B---3--:R-:W3:Y:S01]  /*2a320*/  LDC R26, c[0x0][0x278] ;  /* 0x00009e00ff1a7b82 */ /* 0x008ee20000000800 */
[-C--:B------:R-:W-:Y:S01]  /*2a330*/  LEA.HI.X.SX32 R7, R7, R15.reuse, 0x1, P5 ;  /* 0x0000000f07077211 */ /* 0x080fe200028f0eff */
[----:B------:R-:W-:Y:S01]  /*2a340*/  IMAD R17, R16, 0x14e, RZ ;  /* 0x0000014e10117824 */ /* 0x000fe200078e02ff */
[----:B------:R-:W-:Y:S02]  /*2a350*/  PRMT R34, R70, 0x7632, R34 ;  /* 0x0000763246227816 */ /* 0x000fe40000000022 */
[----:B------:R-:W-:-:S03]  /*2a360*/  LEA.HI.X.SX32 R9, R19, R15, 0x1, P6 ;  /* 0x0000000f13097211 */ /* 0x000fc600030f0eff */
[----:B------:R-:W1:Y:S01]  /*2a370*/  LDC R27, c[0x0][0x278] ;  /* 0x00009e00ff1b7b82 */ /* 0x000e620000000800 */
[----:B------:R4:W-:Y:S01]  /*2a380*/  STG.E.U16 desc[UR60][R2.64], R70 ;  /* 0x0000004602007986 */ /* 0x0009e2000c10153c */
[----:B0-----:R-:W-:-:S03]  /*2a390*/  IMAD R65, R22, 0x150, RZ ;  /* 0x0000015016417824 */ /* 0x001fc600078e02ff */
[----:B------:R2:W-:Y:S03]  /*2a3a0*/  STG.E.U16 desc[UR60][R6.64], R34 ;  /* 0x0000002206007986 */ /* 0x0005e6000c10153c */
[----:B------:R-:W0:Y:S01]  /*2a3b0*/  LDC R19, c[0x0][0x278] ;  /* 0x00009e00ff137b82 */ /* 0x000e220000000800 */
[----:B------:R2:W-:Y:S01]  /*2a3c0*/  STG.E.U16 desc[UR60][R8.64], R71 ;  /* 0x0000004708007986 */ /* 0x0005e2000c10153c */
[----:B----4-:R-:W-:Y:S01]  /*2a3d0*/  IMAD R3, R4, 0xa7, RZ ;  /* 0x000000a704037824 */ /* 0x010fe200078e02ff */
[----:B------:R-:W-:Y:S01]  /*2a3e0*/  IADD3 R2, P5, R17, R14, RZ ;  /* 0x0000000e11027210 */ /* 0x000fe20007fbe0ff */
[----:B------:R-:W-:-:S04]  /*2a3f0*/  IMAD R17, R28, 0x154, RZ ;  /* 0x000001541c117824 */ /* 0x000fc800078e02ff */
[----:B------:R-:W4:Y:S01]  /*2a400*/  LDC R20, c[0x0][0x278] ;  /* 0x00009e00ff147b82 */ /* 0x000f220000000800 */
[----:B--2---:R-:W-:Y:S01]  /*2a410*/  IMAD R7, R24, 0x152, RZ ;  /* 0x0000015218077824 */ /* 0x004fe200078e02ff */
[----:B------:R-:W-:Y:S02]  /*2a420*/  IADD3 R6, P3, R65, R14, RZ ;  /* 0x0000000e41067210 */ /* 0x000fe40007f7e0ff */
[----:B------:R-:W-:Y:S01]  /*2a430*/  LEA.HI.X.SX32 R3, R3, R15, 0x1, P5 ;  /* 0x0000000f03037211 */ /* 0x000fe200028f0eff */
[----:B------:R-:W-:-:S03]  /*2a440*/  IMAD R9, R0, 0xa9, RZ ;  /* 0x000000a900097824 */ /* 0x000fc600078e02ff */
[----:B------:R-:W2:Y:S01]  /*2a450*/  LDC R22, c[0x0][0x278] ;  /* 0x00009e00ff167b82 */ /* 0x000ea20000000800 */
[-C--:B------:R-:W-:Y:S02]  /*2a460*/  IADD3 R8, P5, R7, R14.reuse, RZ ;  /* 0x0000000e07087210 */ /* 0x080fe40007fbe0ff */
[----:B------:R-:W-:Y:S02]  /*2a470*/  IADD3 R16, P6, R17, R14, RZ ;  /* 0x0000000e11107210 */ /* 0x000fe40007fde0ff */
[----:B------:R-:W-:Y:S02]  /*2a480*/  PRMT R64, R71, 0x7632, R64 ;  /* 0x0000763247407816 */ /* 0x000fe40000000040 */
[-C--:B------:R-:W-:Y:S01]  /*2a490*/  LEA.HI.X.SX32 R7, R33, R15.reuse, 0x1, P3 ;  /* 0x0000000f21077211 */ /* 0x080fe200018f0eff */
[----:B------:R-:W2:Y:S01]  /*2a4a0*/  LDC R28, c[0x0][0x278] ;  /* 0x00009e00ff1c7b82 */ /* 0x000ea20000000800 */
[----:B------:R-:W-:Y:S01]  /*2a4b0*/  LEA.HI.X.SX32 R9, R9, R15, 0x1, P5 ;  /* 0x0000000f09097211 */ /* 0x000fe200028f0eff */
[----:B---3--:R-:W-:Y:S01]  /*2a4c0*/  IMAD R33, R26, 0x156, RZ ;  /* 0x000001561a217824 */ /* 0x008fe200078e02ff */
[----:B------:R-:W-:-:S02]  /*2a4d0*/  PRMT R4, R56, 0x7632, R4 ;  /* 0x0000763238047816 */ /* 0x000fc40000000004 */
[----:B------:R-:W-:Y:S01]  /*2a4e0*/  LEA.HI.X.SX32 R17, R119, R15, 0x1, P6 ;  /* 0x0000000f77117211 */ /* 0x000fe200030f0eff */
[----:B------:R3:W-:Y:S02]  /*2a4f0*/  STG.E.U16 desc[UR60][R2.64], R64 ;  /* 0x0000004002007986 */ /* 0x0007e4000c10153c */
[----:B------:R-:W2:Y:S02]  /*2a500*/  LDC R0, c[0x0][0x278] ;  /* 0x00009e00ff007b82 */ /* 0x000ea40000000800 */
[----:B------:R-:W-:Y:S06]  /*2a510*/  STG.E.U16 desc[UR60][R6.64], R56 ;  /* 0x0000003806007986 */ /* 0x000fec000c10153c */
[----:B------:R-:W2:Y:S01]  /*2a520*/  LDC R24, c[0x0][0x278] ;  /* 0x00009e00ff187b82 */ /* 0x000ea20000000800 */
[----:B------:R0:W-:Y:S01]  /*2a530*/  STG.E.U16 desc[UR60][R8.64], R4 ;  /* 0x0000000408007986 */ /* 0x0001e2000c10153c */
[----:B-1----:R-:W-:-:S06]  /*2a540*/  IMAD R27, R27, 0x158, RZ ;  /* 0x000001581b1b7824 */ /* 0x002fcc00078e02ff */
[----:B------:R-:W1:Y:S01]  /*2a550*/  LDC R26, c[0x0][0x278] ;  /* 0x00009e00ff1a7b82 */ /* 0x000e620000000800 */
[----:B------:R4:W-:Y:S01]  /*2a560*/  STG.E.U16 desc[UR60][R16.64], R57 ;  /* 0x0000003910007986 */ /* 0x0009e2000c10153c */
[----:B------:R-:W-:Y:S01]  /*2a570*/  IMAD R65, R32, 0x15a, RZ ;  /* 0x0000015a20417824 */ /* 0x000fe200078e02ff */
[-C--:B---3--:R-:W-:Y:S01]  /*2a580*/  IADD3 R2, P3, R33, R14.reuse, RZ ;  /* 0x0000000e21027210 */ /* 0x088fe20007f7e0ff */
[----:B0-----:R-:W-:Y:S01]  /*2a590*/  IMAD R3, R19, 0xab, RZ ;  /* 0x000000ab13037824 */ /* 0x001fe200078e02ff */
[----:B------:R-:W-:-:S03]  /*2a5a0*/  IADD3 R4, P5, R27, R14, RZ ;  /* 0x0000000e1b047210 */ /* 0x000fc60007fbe0ff */
[----:B------:R-:W0:Y:S08]  /*2a5b0*/  LDC R19, c[0x0][0x278] ;  /* 0x00009e00ff137b82 */ /* 0x000e300000000800 */
[----:B----4-:R-:W3:Y:S01]  /*2a5c0*/  LDC R17, c[0x0][0x278] ;  /* 0x00009e00ff117b82 */ /* 0x010ee20000000800 */
[----:B------:R-:W-:Y:S01]  /*2a5d0*/  IMAD R7, R20, 0xad, RZ ;  /* 0x000000ad14077824 */ /* 0x000fe200078e02ff */
[----:B------:R-:W-:Y:S01]  /*2a5e0*/  IADD3 R6, P6, R65, R14, RZ ;  /* 0x0000000e41067210 */ /* 0x000fe20007fde0ff */
[----:B--2---:R-:W-:Y:S01]  /*2a5f0*/  IMAD R33, R22, 0x15c, RZ ;  /* 0x0000015c16217824 */ /* 0x004fe200078e02ff */
[----:B------:R-:W-:-:S02]  /*2a600*/  LEA.HI.X.SX32 R3, R3, R15, 0x1, P3 ;  /* 0x0000000f03037211 */ /* 0x000fc400018f0eff */
[----:B------:R-:W-:Y:S02]  /*2a610*/  PRMT R8, R57, 0x7632, R8 ;  /* 0x0000763239087816 */ /* 0x000fe40000000008 */
[-C--:B------:R-:W-:Y:S01]  /*2a620*/  LEA.HI.X.SX32 R5, R5, R15.reuse, 0x1, P5 ;  /* 0x0000000f05057211 */ /* 0x080fe200028f0eff */
[----:B------:R-:W2:Y:S01]  /*2a630*/  LDC R22, c[0x0][0x278] ;  /* 0x00009e00ff167b82 */ /* 0x000ea20000000800 */
[----:B------:R-:W-:Y:S01]  /*2a640*/  LEA.HI.X.SX32 R7, R7, R15, 0x1, P6 ;  /* 0x0000000f07077211 */ /* 0x000fe200030f0eff */
[----:B------:R4:W-:Y:S01]  /*2a650*/  STG.E.U16 desc[UR60][R2.64], R8 ;  /* 0x0000000802007986 */ /* 0x0009e2000c10153c */
[----:B------:R-:W-:-:S05]  /*2a660*/  PRMT R32, R58, 0x7632, R32 ;  /* 0x000076323a207816 */ /* 0x000fca0000000020 */
[----:B------:R-:W2:Y:S01]  /*2a670*/  LDC R20, c[0x0][0x278] ;  /* 0x00009e00ff147b82 */ /* 0x000ea20000000800 */
[----:B------:R1:W-:Y:S01]  /*2a680*/  STG.E.U16 desc[UR60][R4.64], R58 ;  /* 0x0000003a04007986 */ /* 0x0003e2000c10153c */
[----:B------:R-:W-:Y:S02]  /*2a690*/  IMAD R57, R24, 0x15e, RZ ;  /* 0x0000015e18397824 */ /* 0x000fe400078e02ff */
[----:B------:R-:W-:Y:S01]  /*2a6a0*/  IMAD R9, R0, 0xaf, RZ ;  /* 0x000000af00097824 */ /* 0x000fe200078e02ff */
[----:B----4-:R-:W-:-:S03]  /*2a6b0*/  IADD3 R2, P5, R33, R14, RZ ;  /* 0x0000000e21027210 */ /* 0x010fc60007fbe0ff */
[----:B------:R-:W4:Y:S01]  /*2a6c0*/  LDC R27, c[0x0][0x278] ;  /* 0x00009e00ff1b7b82 */ /* 0x000f220000000800 */
[----:B------:R0:W-:Y:S01]  /*2a6d0*/  STG.E.U16 desc[UR60][R6.64], R32 ;  /* 0x0000002006007986 */ /* 0x0001e2000c10153c */
[----:B-1----:R-:W-:-:S06]  /*2a6e0*/  IMAD R5, R28, 0x160, RZ ;  /* 0x000001601c057824 */ /* 0x002fcc00078e02ff */
[----:B------:R-:W1:Y:S01]  /*2a6f0*/  LDC R16, c[0x0][0x278] ;  /* 0x00009e00ff107b82 */ /* 0x000e620000000800 */
[----:B------:R-:W-:Y:S01]  /*2a700*/  LEA.HI.X.SX32 R3, R181, R15, 0x1, P5 ;  /* 0x0000000fb5037211 */ /* 0x000fe200028f0eff */
[----:B0-----:R-:W-:Y:S01]  /*2a710*/  IMAD R7, R26, 0x162, RZ ;  /* 0x000001621a077824 */ /* 0x001fe200078e02ff */
[----:B------:R-:W-:-:S05]  /*2a720*/  IADD3 R6, P5, R5, R14, RZ ;  /* 0x0000000e05067210 */ /* 0x000fca0007fbe0ff */
[----:B------:R-:W0:Y:S01]  /*2a730*/  LDC R0, c[0x0][0x278] ;  /* 0x00009e00ff007b82 */ /* 0x000e220000000800 */
[-C--:B------:R-:W-:Y:S01]  /*2a740*/  IADD3 R4, P3, R57, R14.reuse, RZ ;  /* 0x0000000e39047210 */ /* 0x080fe20007f7e0ff */
[----:B---3--:R-:W-:Y:S01]  /*2a750*/  IMAD R17, R17, 0xb1, RZ ;  /* 0x000000b111117824 */ /* 0x008fe200078e02ff */
[----:B------:R-:W-:Y:S02]  /*2a760*/  IADD3 R8, P6, R7, R14, RZ ;  /* 0x0000000e07087210 */ /* 0x000fe40007fde0ff */
[----:B------:R-:W-:-:S03]  /*2a770*/  LEA.HI.X.SX32 R7, R25, R15, 0x1, P5 ;  /* 0x0000000f19077211 */ /* 0x000fc600028f0eff */
[----:B------:R-:W3:Y:S01]  /*2a780*/  LDC R24, c[0x0][0x278] ;  /* 0x00009e00ff187b82 */ /* 0x000ee20000000800 */
[-C--:B------:R-:W-:Y:S01]  /*2a790*/  LEA.HI.X.SX32 R5, R9, R15.reuse, 0x1, P3 ;  /* 0x0000000f09057211 */ /* 0x080fe200018f0eff */
[----:B------:R2:W-:Y:S01]  /*2a7a0*/  STG.E.U16 desc[UR60][R2.64], R59 ;  /* 0x0000003b02007986 */ /* 0x0005e2000c10153c */
[----:B------:R-:W-:Y:S02]  /*2a7b0*/  PRMT R32, R59, 0x7632, R32 ;  /* 0x000076323b207816 */ /* 0x000fe40000000020 */
[----:B------:R-:W-:-:S03]  /*2a7c0*/  LEA.HI.X.SX32 R9, R17, R15, 0x1, P6 ;  /* 0x0000000f11097211 */ /* 0x000fc600030f0eff */
[----:B------:R-:W3:Y:S01]  /*2a7d0*/  LDC R25, c[0x0][0x278] ;  /* 0x00009e00ff197b82 */ /* 0x000ee20000000800 */
[----:B------:R-:W-:Y:S01]  /*2a7e0*/  STG.E.U16 desc[UR60][R4.64], R32 ;  /* 0x0000002004007986 */ /* 0x000fe2000c10153c */
[----:B--2---:R-:W-:-:S06]  /*2a7f0*/  IMAD R3, R19, 0x164, RZ ;  /* 0x0000016413037824 */ /* 0x004fcc00078e02ff */
[----:B------:R-:W2:Y:S01]  /*2a800*/  LDC R26, c[0x0][0x278] ;  /* 0x00009e00ff1a7b82 */ /* 0x000ea20000000800 */
[----:B------:R4:W-:Y:S01]  /*2a810*/  STG.E.U16 desc[UR60][R6.64], R60 ;  /* 0x0000003c06007986 */ /* 0x0009e2000c10153c */
[----:B------:R-:W-:Y:S01]  /*2a820*/  IMAD R33, R20, 0x166, RZ ;  /* 0x0000016614217824 */ /* 0x000fe200078e02ff */
[----:B------:R-:W-:-:S05]  /*2a830*/  IADD3 R2, P5, R3, R14, RZ ;  /* 0x0000000e03027210 */ /* 0x000fca0007fbe0ff */
[----:B------:R-:W2:Y:S01]  /*2a840*/  LDC R17, c[0x0][0x278] ;  /* 0x00009e00ff117b82 */ /* 0x000ea20000000800 */
[----:B------:R-:W-:-:S07]  /*2a850*/  PRMT R34, R60, 0x7632, R34 ;  /* 0x000076323c227816 */ /* 0x000fce0000000022 */
[----:B------:R-:W2:Y:S01]  /*2a860*/  LDC R19, c[0x0][0x278] ;  /* 0x00009e00ff137b82 */ /* 0x000ea20000000800 */
[----:B----4-:R-:W-:Y:S01]  /*2a870*/  IMAD R7, R22, 0x168, RZ ;  /* 0x0000016816077824 */ /* 0x010fe200078e02ff */
[----:B------:R-:W-:Y:S01]  /*2a880*/  LEA.HI.X.SX32 R3, R121, R15, 0x1, P5 ;  /* 0x0000000f79037211 */ /* 0x000fe200028f0eff */
[----:B------:R-:W-:-:S05]  /*2a890*/  IMAD R27, R27, 0x16a, RZ ;  /* 0x0000016a1b1b7824 */ /* 0x000fca00078e02ff */
[----:B------:R-:W4:Y:S01]  /*2a8a0*/  LDC R20, c[0x0][0x278] ;  /* 0x00009e00ff147b82 */ /* 0x000f220000000800 */
[-C--:B------:R-:W-:Y:S01]  /*2a8b0*/  IADD3 R6, P5, R7, R14.reuse, RZ ;  /* 0x0000000e07067210 */ /* 0x080fe20007fbe0ff */
[----:B-1----:R-:W-:Y:S01]  /*2a8c0*/  IMAD R5, R16, 0xb3, RZ ;  /* 0x000000b310057824 */ /* 0x002fe200078e02ff */
[----:B------:R0:W-:Y:S05]  /*2a8d0*/  STG.E.U16 desc[UR60][R8.64], R34 ;  /* 0x0000002208007986 */ /* 0x0001ea000c10153c */
[----:B------:R-:W1:Y:S01]  /*2a8e0*/  LDC R28, c[0x0][0x278] ;  /* 0x00009e00ff1c7b82 */ /* 0x000e620000000800 */
[----:B------:R-:W-:Y:S02]  /*2a8f0*/  IADD3 R4, P3, R33, R14, RZ ;  /* 0x0000000e21047210 */ /* 0x000fe40007f7e0ff */
[----:B------:R-:W-:Y:S01]  /*2a900*/  LEA.HI.X.SX32 R7, R23, R15, 0x1, P5 ;  /* 0x0000000f17077211 */ /* 0x000fe200028f0eff */
[----:B------:R3:W-:Y:S01]  /*2a910*/  STG.E.U16 desc[UR60][R2.64], R61 ;  /* 0x0000003d02007986 */ /* 0x0007e2000c10153c */
[----:B0-----:R-:W-:-:S03]  /*2a920*/  IMAD R9, R0, 0xb5, RZ ;  /* 0x000000b500097824 */ /* 0x001fc600078e02ff */
[----:B------:R-:W0:Y:S01]  /*2a930*/  LDC R22, c[0x0][0x278] ;  /* 0x00009e00ff167b82 */ /* 0x000e220000000800 */
[----:B------:R-:W-:Y:S02]  /*2a940*/  IADD3 R8, P6, R27, R14, RZ ;  /* 0x0000000e1b087210 */ /* 0x000fe40007fde0ff */
[----:B------:R-:W-:Y:S01]  /*2a950*/  LEA.HI.X.SX32 R5, R5, R15, 0x1, P3 ;  /* 0x0000000f05057211 */ /* 0x000fe200018f0eff */
[----:B---3--:R-:W-:-:S04]  /*2a960*/  IMAD R27, R24, 0x16c, RZ ;  /* 0x0000016c181b7824 */ /* 0x008fc800078e02ff */
[----:B------:R-:W3:Y:S01]  /*2a970*/  LDC R0, c[0x0][0x278] ;  /* 0x00009e00ff007b82 */ /* 0x000ee20000000800 */
[----:B------:R-:W-:Y:S02]  /*2a980*/  PRMT R3, R61, 0x7632, R3 ;  /* 0x000076323d037816 */ /* 0x000fe40000000003 */
[----:B------:R-:W-:-:S05]  /*2a990*/  LEA.HI.X.SX32 R9, R9, R15, 0x1, P6 ;  /* 0x0000000f09097211 */ /* 0x000fca00030f0eff */
[----:B------:R-:W0:Y:S01]  /*2a9a0*/  LDC R23, c[0x0][0x278] ;  /* 0x00009e00ff177b82 */ /* 0x000e220000000800 */
[----:B------:R-:W-:Y:S01]  /*2a9b0*/  PRMT R16, R62, 0x7632, R16 ;  /* 0x000076323e107816 */ /* 0x000fe20000000010 */
[----:B------:R-:W-:Y:S01]  /*2a9c0*/  IMAD R25, R25, 0x16e, RZ ;  /* 0x0000016e19197824 */ /* 0x000fe200078e02ff */
[----:B------:R4:W-:Y:S01]  /*2a9d0*/  STG.E.U16 desc[UR60][R4.64], R3 ;  /* 0x0000000304007986 */ /* 0x0009e2000c10153c */
[-C--:B------:R-:W-:Y:S01]  /*2a9e0*/  IADD3 R2, P5, R27, R14.reuse, RZ ;  /* 0x0000000e1b027210 */ /* 0x080fe20007fbe0ff */
[----:B--2---:R-:W-:Y:S02]  /*2a9f0*/  IMAD R17, R17, 0xb7, RZ ;  /* 0x000000b711117824 */ /* 0x004fe400078e02ff */
[----:B------:R-:W-:Y:S01]  /*2aa00*/  STG.E.U16 desc[UR60][R6.64], R62 ;  /* 0x0000003e06007986 */ /* 0x000fe2000c10153c */
[----:B------:R-:W2:Y:S03]  /*2aa10*/  LDC R24, c[0x0][0x278] ;  /* 0x00009e00ff187b82 */ /* 0x000ea60000000800 */
[----:B------:R1:W-:Y:S01]  /*2aa20*/  STG.E.U16 desc[UR60][R8.64], R16 ;  /* 0x0000001008007986 */ /* 0x0003e2000c10153c */
[----:B----4-:R-:W-:Y:S01]  /*2aa30*/  IMAD R5, R26, 0x170, RZ ;  /* 0x000001701a057824 */ /* 0x010fe200078e02ff */
[----:B------:R-:W-:-:S02]  /*2aa40*/  IADD3 R4, P3, R25, R14, RZ ;  /* 0x0000000e19047210 */ /* 0x000fc40007f7e0ff */
[-C--:B------:R-:W-:Y:S01]  /*2aa50*/  LEA.HI.X.SX32 R3, R133, R15.reuse, 0x1, P5 ;  /* 0x0000000f85037211 */ /* 0x080fe200028f0eff */
[----:B-1----:R-:W-:Y:S01]  /*2aa60*/  IMAD R9, R19, 0xb9, RZ ;  /* 0x000000b913097824 */ /* 0x002fe200078e02ff */
[----:B------:R-:W1:Y:S01]  /*2aa70*/  LDC R16, c[0x0][0x278] ;  /* 0x00009e00ff107b82 */ /* 0x000e620000000800 */
[----:B------:R-:W-:Y:S02]  /*2aa80*/  IADD3 R6, P5, R5, R14, RZ ;  /* 0x0000000e05067210 */ /* 0x000fe40007fbe0ff */
[----:B------:R-:W-:-:S05]  /*2aa90*/  LEA.HI.X.SX32 R5, R17, R15, 0x1, P3 ;  /* 0x0000000f11057211 */ /* 0x000fca00018f0eff */
[----:B------:R-:W4:Y:S01]  /*2aaa0*/  LDC R19, c[0x0][0x278] ;  /* 0x00009e00ff137b82 */ /* 0x000f220000000800 */
[----:B------:R-:W-:Y:S01]  /*2aab0*/  IMAD R17, R20, 0x174, RZ ;  /* 0x0000017414117824 */ /* 0x000fe200078e02ff */
[----:B------:R-:W-:Y:S01]  /*2aac0*/  PRMT R25, R63, 0x7632, R25 ;  /* 0x000076323f197816 */ /* 0x000fe20000000019 */
[----:B------:R-:W-:-:S05]  /*2aad0*/  IMAD R7, R28, 0x172, RZ ;  /* 0x000001721c077824 */ /* 0x000fca00078e02ff */
[----:B------:R-:W1:Y:S01]  /*2aae0*/  LDC R20, c[0x0][0x278] ;  /* 0x00009e00ff147b82 */ /* 0x000e620000000800 */
[----:B------:R-:W-:Y:S01]  /*2aaf0*/  IADD3 R8, P6, R7, R14, RZ ;  /* 0x0000000e07087210 */ /* 0x000fe20007fde0ff */
[----:B------:R3:W-:Y:S01]  /*2ab00*/  STG.E.U16 desc[UR60][R2.64], R63 ;  /* 0x0000003f02007986 */ /* 0x0007e2000c10153c */
[-C--:B------:R-:W-:Y:S01]  /*2ab10*/  LEA.HI.X.SX32 R7, R103, R15.reuse, 0x1, P5 ;  /* 0x0000000f67077211 */ /* 0x080fe200028f0eff */
[----:B0-----:R-:W-:Y:S02]  /*2ab20*/  IMAD R23, R23, 0x178, RZ ;  /* 0x0000017817177824 */ /* 0x001fe400078e02ff */
[----:B------:R0:W-:Y:S01]  /*2ab30*/  STG.E.U16 desc[UR60][R4.64], R25 ;  /* 0x0000001904007986 */ /* 0x0001e2000c10153c */
[----:B------:R-:W-:Y:S02]  /*2ab40*/  LEA.HI.X.SX32 R9, R9, R15, 0x1, P6 ;  /* 0x0000000f09097211 */ /* 0x000fe400030f0eff */
[----:B------:R-:W-:Y:S01]  /*2ab50*/  PRMT R26, R52, 0x7632, R26 ;  /* 0x00007632341a7816 */ /* 0x000fe2000000001a */
[----:B---3--:R-:W-:-:S02]  /*2ab60*/  IMAD R3, R22, 0x176, RZ ;  /* 0x0000017616037824 */ /* 0x008fc400078e02ff */
[----:B------:R-:W3:Y:S01]  /*2ab70*/  LDC R22, c[0x0][0x278] ;  /* 0x00009e00ff167b82 */ /* 0x000ee20000000800 */
[----:B0-----:R-:W-:Y:S01]  /*2ab80*/  IMAD R5, R0, 0xbb, RZ ;  /* 0x000000bb00057824 */ /* 0x001fe200078e02ff */
[----:B------:R0:W-:Y:S06]  /*2ab90*/  STG.E.U16 desc[UR60][R6.64], R52 ;  /* 0x0000003406007986 */ /* 0x0001ec000c10153c */
[----:B------:R-:W3:Y:S01]  /*2aba0*/  LDC R0, c[0x0][0x278] ;  /* 0x00009e00ff007b82 */ /* 0x000ee20000000800 */
[-C--:B------:R-:W-:Y:S01]  /*2abb0*/  IADD3 R2, P3, R17, R14.reuse, RZ ;  /* 0x0000000e11027210 */ /* 0x080fe20007f7e0ff */
[----:B------:R2:W-:Y:S01]  /*2abc0*/  STG.E.U16 desc[UR60][R8.64], R26 ;  /* 0x0000001a08007986 */ /* 0x0005e2000c10153c */
[----:B------:R-:W-:-:S02]  /*2abd0*/  IADD3 R4, P5, R3, R14, RZ ;  /* 0x0000000e03047210 */ /* 0x000fc40007fbe0ff */
[----:B0-----:R-:W-:-:S03]  /*2abe0*/  IADD3 R6, P6, R23, R14, RZ ;  /* 0x0000000e17067210 */ /* 0x001fc60007fde0ff */
[----:B------:R-:W0:Y:S01]  /*2abf0*/  LDC R25, c[0x0][0x278] ;  /* 0x00009e00ff197b82 */ /* 0x000e220000000800 */
[-C--:B------:R-:W-:Y:S02]  /*2ac00*/  LEA.HI.X.SX32 R3, R123, R15.reuse, 0x1, P3 ;  /* 0x0000000f7b037211 */ /* 0x080fe400018f0eff */
[----:B------:R-:W-:-:S05]  /*2ac10*/  LEA.HI.X.SX32 R5, R5, R15, 0x1, P5 ;  /* 0x0000000f05057211 */ /* 0x000fca00028f0eff */
[----:B------:R-:W0:Y:S01]  /*2ac20*/  LDC R23, c[0x0][0x278] ;  /* 0x00009e00ff177b82 */ /* 0x000e220000000800 */
[----:B--2---:R-:W-:Y:S01]  /*2ac30*/  PRMT R8, R53, 0x7632, R8 ;  /* 0x0000763235087816 */ /* 0x004fe20000000008 */
[----:B----4-:R-:W-:-:S06]  /*2ac40*/  IMAD R9, R19, 0x17a, RZ ;  /* 0x0000017a13097824 */ /* 0x010fcc00078e02ff */
[----:B------:R-:W2:Y:S01]  /*2ac50*/  LDC R26, c[0x0][0x278] ;  /* 0x00009e00ff1a7b82 */ /* 0x000ea20000000800 */
[----:B------:R-:W-:Y:S07]  /*2ac60*/  STG.E.U16 desc[UR60][R2.64], R53 ;  /* 0x0000003502007986 */ /* 0x000fee000c10153c */
[----:B------:R-:W4:Y:S01]  /*2ac70*/  LDC R17, c[0x0][0x278] ;  /* 0x00009e00ff117b82 */ /* 0x000f220000000800 */
[----:B------:R1:W-:Y:S07]  /*2ac80*/  STG.E.U16 desc[UR60][R4.64], R8 ;  /* 0x0000000804007986 */ /* 0x0003ee000c10153c */
[----:B------:R-:W4:Y:S01]  /*2ac90*/  LDC R19, c[0x0][0x278] ;  /* 0x00009e00ff137b82 */ /* 0x000f220000000800 */
[----:B------:R-:W-:Y:S01]  /*2aca0*/  LEA.HI.X.SX32 R7, R185, R15, 0x1, P6 ;  /* 0x0000000fb9077211 */ /* 0x000fe200030f0eff */
[----:B------:R-:W-:-:S02]  /*2acb0*/  IMAD R27, R24, 0x17c, RZ ;  /* 0x0000017c181b7824 */ /* 0x000fc400078e02ff */
[----:B-1----:R-:W-:-:S04]  /*2acc0*/  IMAD R5, R20, 0x17e, RZ ;  /* 0x0000017e14057824 */ /* 0x002fc800078e02ff */
[----:B------:R-:W1:Y:S01]  /*2acd0*/  LDC R20, c[0x0][0x278] ;  /* 0x00009e00ff147b82 */ /* 0x000e620000000800 */
[----:B------:R-:W-:Y:S01]  /*2ace0*/  IMAD R3, R16, 0xbd, RZ ;  /* 0x000000bd10037824 */ /* 0x000fe200078e02ff */
[-C--:B------:R-:W-:Y:S01]  /*2acf0*/  IADD3 R2, P5, R9, R14.reuse, RZ ;  /* 0x0000000e09027210 */ /* 0x080fe20007fbe0ff */
[----:B------:R0:W-:Y:S01]  /*2ad00*/  STG.E.U16 desc[UR60][R6.64], R54 ;  /* 0x0000003606007986 */ /* 0x0001e2000c10153c */
[----:B---3--:R-:W-:Y:S01]  /*2ad10*/  IMAD R9, R22, 0x180, RZ ;  /* 0x0000018016097824 */ /* 0x008fe200078e02ff */
[----:B------:R-:W-:-:S03]  /*2ad20*/  IADD3 R4, P3, R27, R14, RZ ;  /* 0x0000000e1b047210 */ /* 0x000fc60007f7e0ff */
[----:B------:R-:W3:Y:S01]  /*2ad30*/  LDC R24, c[0x0][0x278] ;  /* 0x00009e00ff187b82 */ /* 0x000ee20000000800 */
[-C--:B------:R-:W-:Y:S02]  /*2ad40*/  LEA.HI.X.SX32 R3, R3, R15.reuse, 0x1, P5 ;  /* 0x0000000f03037211 */ /* 0x080fe400028f0eff */
[----:B------:R-:W-:Y:S01]  /*2ad50*/  PRMT R28, R54, 0x7632, R28 ;  /* 0x00007632361c7816 */ /* 0x000fe2000000001c */
[----:B0-----:R-:W-:Y:S01]  /*2ad60*/  IMAD R7, R0, 0xbf, RZ ;  /* 0x000000bf00077824 */ /* 0x001fe200078e02ff */
[-C--:B------:R-:W-:Y:S01]  /*2ad70*/  IADD3 R6, P5, R5, R14.reuse, RZ ;  /* 0x0000000e05067210 */ /* 0x080fe20007fbe0ff */
[----:B------:R-:W-:Y:S01]  /*2ad80*/  IMAD R27, R23, 0x182, RZ ;  /* 0x00000182171b7824 */ /* 0x000fe200078e02ff */
[-C--:B------:R-:W-:Y:S01]  /*2ad90*/  IADD3 R8, P6, R9, R14.reuse, RZ ;  /* 0x0000000e09087210 */ /* 0x080fe20007fde0ff */
[----:B------:R-:W-:Y:S01]  /*2ada0*/  IMAD R25, R25, 0x184, RZ ;  /* 0x0000018419197824 */ /* 0x000fe200078e02ff */
[-C--:B------:R-:W-:Y:S02]  /*2adb0*/  LEA.HI.X.SX32 R5, R129, R15.reuse, 0x1, P3 ;  /* 0x0000000f81057211 */ /* 0x080fe400018f0eff */
[----:B------:R-:W-:Y:S01]  /*2adc0*/  PRMT R16, R55, 0x7632, R16 ;  /* 0x0000763237107816 */ /* 0x000fe20000000010 */
[----:B--2---:R-:W-:Y:S01]  /*2add0*/  IMAD R33, R26, 0x186, RZ ;  /* 0x000001861a217824 */ /* 0x004fe200078e02ff */
[-C--:B------:R-:W-:Y:S01]  /*2ade0*/  LEA.HI.X.SX32 R7, R7, R15.reuse, 0x1, P5 ;  /* 0x0000000f07077211 */ /* 0x080fe200028f0eff */
[----:B------:R4:W-:Y:S01]  /*2adf0*/  STG.E.U16 desc[UR60][R2.64], R28 ;  /* 0x0000001c02007986 */ /* 0x0009e2000c10153c */
[----:B------:R-:W-:Y:S01]  /*2ae00*/  LEA.HI.X.SX32 R9, R183, R15, 0x1, P6 ;  /* 0x0000000fb7097211 */ /* 0x000fe200030f0eff */
[----:B------:R-:W0:Y:S02]  /*2ae10*/  LDC R22, c[0x0][0x278] ;  /* 0x00009e00ff167b82 */ /* 0x000e240000000800 */
[----:B------:R2:W-:Y:S04]  /*2ae20*/  STG.E.U16 desc[UR60][R4.64], R55 ;  /* 0x0000003704007986 */ /* 0x0005e8000c10153c */
[----:B------:R1:W-:Y:S02]  /*2ae30*/  STG.E.U16 desc[UR60][R6.64], R16 ;  /* 0x0000001006007986 */ /* 0x0003e4000c10153c */
[----:B------:R-:W0:Y:S01]  /*2ae40*/  LDC R23, c[0x0][0x278] ;  /* 0x00009e00ff177b82 */ /* 0x000e220000000800 */
[----:B----4-:R-:W-:Y:S01]  /*2ae50*/  IMAD R3, R17, 0xc1, RZ ;  /* 0x000000c111037824 */ /* 0x010fe200078e02ff */
[-C--:B------:R-:W-:Y:S01]  /*2ae60*/  IADD3 R2, P3, R27, R14.reuse, RZ ;  /* 0x0000000e1b027210 */ /* 0x080fe20007f7e0ff */
[----:B------:R4:W-:Y:S01]  /*2ae70*/  STG.E.U16 desc[UR60][R8.64], R92 ;  /* 0x0000005c08007986 */ /* 0x0009e2000c10153c */
[----:B--2---:R-:W-:-:S04]  /*2ae80*/  IADD3 R4, P5, R25, R14, RZ ;  /* 0x0000000e19047210 */ /* 0x004fc80007fbe0ff */
[----:B------:R-:W2:Y:S01]  /*2ae90*/  LDC R0, c[0x0][0x278] ;  /* 0x00009e00ff007b82 */ /* 0x000ea20000000800 */
[----:B-1----:R-:W-:Y:S01]  /*2aea0*/  IMAD R7, R19, 0xc3, RZ ;  /* 0x000000c313077824 */ /* 0x002fe200078e02ff */
[----:B------:R-:W-:Y:S02]  /*2aeb0*/  IADD3 R6, P6, R33, R14, RZ ;  /* 0x0000000e21067210 */ /* 0x000fe40007fde0ff */
[-C--:B------:R-:W-:Y:S02]  /*2aec0*/  LEA.HI.X.SX32 R3, R3, R15.reuse, 0x1, P3 ;  /* 0x0000000f03037211 */ /* 0x080fe400018f0eff */
[-C--:B------:R-:W-:Y:S02]  /*2aed0*/  LEA.HI.X.SX32 R5, R29, R15.reuse, 0x1, P5 ;  /* 0x0000000f1d057211 */ /* 0x080fe400028f0eff */
[----:B------:R-:W1:Y:S01]  /*2aee0*/  LDC R17, c[0x0][0x278] ;  /* 0x00009e00ff117b82 */ /* 0x000e620000000800 */
[----:B----4-:R-:W-:Y:S01]  /*2aef0*/  PRMT R92, R92, 0x7632, R92 ;  /* 0x000076325c5c7816 */ /* 0x010fe2000000005c */
[----:B------:R-:W-:Y:S01]  /*2af00*/  IMAD R29, R20, 0x188, RZ ;  /* 0x00000188141d7824 */ /* 0x000fe200078e02ff */
[----:B------:R-:W-:-:S02]  /*2af10*/  LEA.HI.X.SX32 R7, R7, R15, 0x1, P6 ;  /* 0x0000000f07077211 */ /* 0x000fc400030f0eff */
[----:B------:R-:W-:Y:S01]  /*2af20*/  PRMT R8, R93, 0x7632, R8 ;  /* 0x000076325d087816 */ /* 0x000fe20000000008 */
[----:B------:R4:W-:Y:S02]  /*2af30*/  STG.E.U16 desc[UR60][R2.64], R92 ;  /* 0x0000005c02007986 */ /* 0x0009e4000c10153c */
[----:B------:R-:W1:Y:S02]  /*2af40*/  LDC R25, c[0x0][0x278] ;  /* 0x00009e00ff197b82 */ /* 0x000e640000000800 */
[----:B------:R-:W-:Y:S04]  /*2af50*/  STG.E.U16 desc[UR60][R4.64], R93 ;  /* 0x0000005d04007986 */ /* 0x000fe8000c10153c */
[----:B------:R3:W-:Y:S02]  /*2af60*/  STG.E.U16 desc[UR60][R6.64], R8 ;  /* 0x0000000806007986 */ /* 0x0007e4000c10153c */
[----:B------:R-:W1:Y:S01]  /*2af70*/  LDC R26, c[0x0][0x278] ;  /* 0x00009e00ff1a7b82 */ /* 0x000e620000000800 */
[----:B----4-:R-:W-:-:S04]  /*2af80*/  IADD3 R2, P5, R29, R14, RZ ;  /* 0x0000000e1d027210 */ /* 0x010fc80007fbe0ff */
[----:B------:R-:W-:-:S03]  /*2af90*/  LEA.HI.X.SX32 R3, R187, R15, 0x1, P5 ;  /* 0x0000000fbb037211 */ /* 0x000fc600028f0eff */
[----:B------:R-:W4:Y:S01]  /*2afa0*/  LDC R19, c[0x0][0x278] ;  /* 0x00009e00ff137b82 */ /* 0x000f220000000800 */
[----:B---3--:R-:W-:-:S05]  /*2afb0*/  IMAD R7, R24, 0x18c, RZ ;  /* 0x0000018c18077824 */ /* 0x008fca00078e02ff */
[----:B------:R-:W-:Y:S02]  /*2afc0*/  IADD3 R6, P5, R7, R14, RZ ;  /* 0x0000000e07067210 */ /* 0x000fe40007fbe0ff */
[----:B------:R-:W3:Y:S02]  /*2afd0*/  LDC R16, c[0x0][0x278] ;  /* 0x00009e00ff107b82 */ /* 0x000ee40000000800 */
[----:B------:R-:W-:Y:S01]  /*2afe0*/  LEA.HI.X.SX32 R7, R21, R15, 0x1, P5 ;  /* 0x0000000f15077211 */ /* 0x000fe200028f0eff */
[----:B0-----:R-:W-:-:S05]  /*2aff0*/  IMAD R33, R22, 0x18a, RZ ;  /* 0x0000018a16217824 */ /* 0x001fca00078e02ff */
[----:B------:R-:W0:Y:S01]  /*2b000*/  LDC R21, c[0x0][0x278] ;  /* 0x00009e00ff157b82 */ /* 0x000e220000000800 */
[----:B------:R-:W-:Y:S01]  /*2b010*/  IMAD R23, R23, 0x18e, RZ ;  /* 0x0000018e17177824 */ /* 0x000fe200078e02ff */
[----:B------:R-:W-:Y:S01]  /*2b020*/  IADD3 R4, P3, R33, R14, RZ ;  /* 0x0000000e21047210 */ /* 0x000fe20007f7e0ff */
[----:B--2---:R-:W-:-:S05]  /*2b030*/  IMAD R9, R0, 0xc5, RZ ;  /* 0x000000c500097824 */ /* 0x004fca00078e02ff */
[----:B------:R-:W2:Y:S01]  /*2b040*/  LDC R27, c[0x0][0x278] ;  /* 0x00009e00ff1b7b82 */ /* 0x000ea20000000800 */
[----:B-1----:R-:W-:Y:S01]  /*2b050*/  IMAD R17, R17, 0xc7, RZ ;  /* 0x000000c711117824 */ /* 0x002fe200078e02ff */
[----:B------:R-:W-:-:S06]  /*2b060*/  IADD3 R8, P6, R23, R14, RZ ;  /* 0x0000000e17087210 */ /* 0x000fcc0007fde0ff */
[----:B------:R-:W1:Y:S01]  /*2b070*/  LDC R20, c[0x0][0x278] ;  /* 0x00009e00ff147b82 */ /* 0x000e620000000800 */
[----:B------:R-:W-:Y:S01]  /*2b080*/  IMAD R25, R25, 0x190, RZ ;  /* 0x0000019019197824 */ /* 0x000fe200078e02ff */
[-C--:B------:R-:W-:Y:S01]  /*2b090*/  LEA.HI.X.SX32 R5, R9, R15.reuse, 0x1, P3 ;  /* 0x0000000f09057211 */ /* 0x080fe200018f0eff */
[----:B------:R4:W-:Y:S01]  /*2b0a0*/  STG.E.U16 desc[UR60][R2.64], R94 ;  /* 0x0000005e02007986 */ /* 0x0009e2000c10153c */
[----:B------:R-:W-:Y:S02]  /*2b0b0*/  PRMT R24, R94, 0x7632, R24 ;  /* 0x000076325e187816 */ /* 0x000fe40000000018 */
[----:B------:R-:W-:Y:S02]  /*2b0c0*/  LEA.HI.X.SX32 R9, R17, R15, 0x1, P6 ;  /* 0x0000000f11097211 */ /* 0x000fe400030f0eff */
[----:B------:R-:W1:Y:S01]  /*2b0d0*/  LDC R23, c[0x0][0x278] ;  /* 0x00009e00ff177b82 */ /* 0x000e620000000800 */
[----:B------:R-:W-:Y:S01]  /*2b0e0*/  PRMT R28, R95, 0x7632, R28 ;  /* 0x000076325f1c7816 */ /* 0x000fe2000000001c */
[----:B------:R3:W-:Y:S01]  /*2b0f0*/  STG.E.U16 desc[UR60][R4.64], R24 ;  /* 0x0000001804007986 */ /* 0x0007e2000c10153c */
[----:B----4-:R-:W-:-:S05]  /*2b100*/  IMAD R3, R26, 0x192, RZ ;  /* 0x000001921a037824 */ /* 0x010fca00078e02ff */
[----:B------:R-:W4:Y:S01]  /*2b110*/  LDC R22, c[0x0][0x278] ;  /* 0x00009e00ff167b82 */ /* 0x000f220000000800 */
[-C--:B------:R-:W-:Y:S01]  /*2b120*/  IADD3 R2, P5, R25, R14.reuse, RZ ;  /* 0x0000000e19027210 */ /* 0x080fe20007fbe0ff */
[----:B------:R-:W-:Y:S01]  /*2b130*/  STG.E.U16 desc[UR60][R6.64], R95 ;  /* 0x0000005f06007986 */ /* 0x000fe2000c10153c */
[----:B---3--:R-:W-:-:S05]  /*2b140*/  IADD3 R4, P3, R3, R14, RZ ;  /* 0x0000000e03047210 */ /* 0x008fca0007f7e0ff */
[----:B------:R-:W3:Y:S01]  /*2b150*/  LDC R0, c[0x0][0x278] ;  /* 0x00009e00ff007b82 */ /* 0x000ee20000000800 */
[----:B------:R0:W-:Y:S01]  /*2b160*/  STG.E.U16 desc[UR60][R8.64], R28 ;  /* 0x0000001c08007986 */ /* 0x0001e2000c10153c */
[----:B------:R-:W-:Y:S01]  /*2b170*/  LEA.HI.X.SX32 R3, R105, R15, 0x1, P5 ;  /* 0x0000000f69037211 */ /* 0x000fe200028f0eff */
[----:B------:R-:W-:Y:S02]  /*2b180*/  IMAD R17, R16, 0xc9, RZ ;  /* 0x000000c910117824 */ /* 0x000fe400078e02ff */
[----:B--2---:R-:W-:Y:S02]  /*2b190*/  IMAD R27, R27, 0x194, RZ ;  /* 0x000001941b1b7824 */ /* 0x004fe400078e02ff */
[----:B------:R2:W-:Y:S01]  /*2b1a0*/  STG.E.U16 desc[UR60][R2.64], R48 ;  /* 0x0000003002007986 */ /* 0x0005e2000c10153c */
[----:B------:R-:W3:Y:S01]  /*2b1b0*/  LDC R16, c[0x0][0x278] ;  /* 0x00009e00ff107b82 */ /* 0x000ee20000000800 */
[----:B0-----:R-:W-:-:S07]  /*2b1c0*/  IMAD R9, R19, 0xcb, RZ ;  /* 0x000000cb13097824 */ /* 0x001fce00078e02ff */
[----:B------:R-:W0:Y:S01]  /*2b1d0*/  LDC R19, c[0x0][0x278] ;  /* 0x00009e00ff137b82 */ /* 0x000e220000000800 */
[----:B--2---:R-:W-:Y:S02]  /*2b1e0*/  IMAD R3, R21, 0x198, RZ ;  /* 0x0000019815037824 */ /* 0x004fe400078e02ff */
[----:B-1----:R-:W-:-:S05]  /*2b1f0*/  IMAD R5, R20, 0x196, RZ ;  /* 0x0000019614057824 */ /* 0x002fca00078e02ff */
[----:B------:R-:W1:Y:S01]  /*2b200*/  LDC R21, c[0x0][0x278] ;  /* 0x00009e00ff157b82 */ /* 0x000e620000000800 */
[-C--:B------:R-:W-:Y:S02]  /*2b210*/  IADD3 R6, P5, R27, R14.reuse, RZ ;  /* 0x0000000e1b067210 */ /* 0x080fe40007fbe0ff */
[----:B------:R-:W-:Y:S02]  /*2b220*/  IADD3 R8, P6, R5, R14, RZ ;  /* 0x0000000e05087210 */ /* 0x000fe40007fde0ff */
[----:B------:R-:W-:-:S03]  /*2b230*/  LEA.HI.X.SX32 R5, R17, R15, 0x1, P3 ;  /* 0x0000000f11057211 */ /* 0x000fc600018f0eff */
[----:B------:R-:W2:Y:S01]  /*2b240*/  LDC R20, c[0x0][0x278] ;  /* 0x00009e00ff147b82 */ /* 0x000ea20000000800 */
[----:B------:R-:W-:Y:S01]  /*2b250*/  PRMT R24, R48, 0x7632, R24 ;  /* 0x0000763230187816 */ /* 0x000fe20000000018 */
[----:B------:R-:W-:Y:S01]  /*2b260*/  IMAD R23, R23, 0x19c, RZ ;  /* 0x0000019c17177824 */ /* 0x000fe200078e02ff */
[-C--:B------:R-:W-:Y:S01]  /*2b270*/  LEA.HI.X.SX32 R7, R131, R15.reuse, 0x1, P5 ;  /* 0x0000000f83077211 */ /* 0x080fe200028f0eff */
[----:B----4-:R-:W-:Y:S01]  /*2b280*/  IMAD R17, R22, 0x19a, RZ ;  /* 0x0000019a16117824 */ /* 0x010fe200078e02ff */
[-C--:B------:R-:W-:Y:S01]  /*2b290*/  LEA.HI.X.SX32 R9, R9, R15.reuse, 0x1, P6 ;  /* 0x0000000f09097211 */ /* 0x080fe200030f0eff */
[----:B------:R3:W-:Y:S01]  /*2b2a0*/  STG.E.U16 desc[UR60][R4.64], R24 ;  /* 0x0000001804007986 */ /* 0x0007e2000c10153c */
[----:B------:R-:W-:Y:S01]  /*2b2b0*/  PRMT R25, R49, 0x7632, R25 ;  /* 0x0000763231197816 */ /* 0x000fe20000000019 */
[----:B------:R-:W4:Y:S01]  /*2b2c0*/  LDC R22, c[0x0][0x278] ;  /* 0x00009e00ff167b82 */ /* 0x000f220000000800 */
[-C--:B------:R-:W-:Y:S01]  /*2b2d0*/  IADD3 R2, P3, R3, R14.reuse, RZ ;  /* 0x0000000e03027210 */ /* 0x080fe20007f7e0ff */
[----:B------:R3:W-:Y:S03]  /*2b2e0*/  STG.E.U16 desc[UR60][R6.64], R49 ;  /* 0x0000003106007986 */ /* 0x0007e6000c10153c */
[----:B------:R-:W-:Y:S01]  /*2b2f0*/  LEA.HI.X.SX32 R3, R35, R15, 0x1, P3 ;  /* 0x0000000f23037211 */ /* 0x000fe200018f0eff */
[----:B------:R0:W-:Y:S01]  /*2b300*/  STG.E.U16 desc[UR60][R8.64], R25 ;  /* 0x0000001908007986 */ /* 0x0001e2000c10153c */
[----:B---3--:R-:W-:Y:S01]  /*2b310*/  IMAD R5, R0, 0xcd, RZ ;  /* 0x000000cd00057824 */ /* 0x008fe200078e02ff */
[----:B------:R-:W3:Y:S01]  /*2b320*/  LDC R24, c[0x0][0x278] ;  /* 0x00009e00ff187b82 */ /* 0x000ee20000000800 */
[----:B------:R-:W-:-:S02]  /*2b330*/  IADD3 R6, P6, R23, R14, RZ ;  /* 0x0000000e17067210 */ /* 0x000fc40007fde0ff */
[----:B------:R-:W-:-:S05]  /*2b340*/  IADD3 R4, P5, R17, R14, RZ ;  /* 0x0000000e11047210 */ /* 0x000fca0007fbe0ff */
[----:B------:R-:W3:Y:S01]  /*2b350*/  LDC R0, c[0x0][0x278] ;  /* 0x00009e00ff007b82 */ /* 0x000ee20000000800 */
[----:B0-----:R-:W-:Y:S01]  /*2b360*/  IMAD R9, R19, 0x19e, RZ ;  /* 0x0000019e13097824 */ /* 0x001fe200078e02ff */
[----:B------:R-:W-:-:S06]  /*2b370*/  LEA.HI.X.SX32 R5, R5, R15, 0x1, P5 ;  /* 0x0000000f05057211 */ /* 0x000fcc00028f0eff */
[----:B------:R-:W0:Y:S01]  /*2b380*/  LDC R23, c[0x0][0x278] ;  /* 0x00009e00ff177b82 */ /* 0x000e220000000800 */
[----:B------:R-:W-:Y:S01]  /*2b390*/  PRMT R8, R50, 0x7632, R8 ;  /* 0x0000763232087816 */ /* 0x000fe20000000008 */
[----:B------:R2:W-:Y:S01]  /*2b3a0*/  STG.E.U16 desc[UR60][R2.64], R50 ;  /* 0x0000003202007986 */ /* 0x0005e2000c10153c */
[----:B------:R-:W-:Y:S01]  /*2b3b0*/  LEA.HI.X.SX32 R7, R189, R15, 0x1, P6 ;  /* 0x0000000fbd077211 */ /* 0x000fe200030f0eff */
[----:B-1----:R-:W-:-:S04]  /*2b3c0*/  IMAD R21, R21, 0x1a2, RZ ;  /* 0x000001a215157824 */ /* 0x002fc800078e02ff */
[----:B------:R-:W1:Y:S01]  /*2b3d0*/  LDC R17, c[0x0][0x278] ;  /* 0x00009e00ff117b82 */ /* 0x000e620000000800 */
[----:B------:R-:W-:Y:S01]  /*2b3e0*/  STG.E.U16 desc[UR60][R4.64], R8 ;  /* 0x0000000804007986 */ /* 0x000fe2000c10153c */
[----:B--2---:R-:W-:Y:S01]  /*2b3f0*/  IMAD R3, R16, 0xcf, RZ ;  /* 0x000000cf10037824 */ /* 0x004fe200078e02ff */
[----:B------:R-:W-:-:S05]  /*2b400*/  IADD3 R2, P5, R9, R14, RZ ;  /* 0x0000000e09027210 */ /* 0x000fca0007fbe0ff */
[----:B------:R-:W2:Y:S01]  /*2b410*/  LDC R25, c[0x0][0x278] ;  /* 0x00009e00ff197b82 */ /* 0x000ea20000000800 */
[----:B------:R4:W-:Y:S01]  /*2b420*/  STG.E.U16 desc[UR60][R6.64], R51 ;  /* 0x0000003306007986 */ /* 0x0009e2000c10153c */
[----:B------:R-:W-:Y:S01]  /*2b430*/  LEA.HI.X.SX32 R3, R3, R15, 0x1, P5 ;  /* 0x0000000f03037211 */ /* 0x000fe200028f0eff */
[----:B------:R-:W-:-:S05]  /*2b440*/  IMAD R27, R20, 0x1a0, RZ ;  /* 0x000001a0141b7824 */ /* 0x000fca00078e02ff */
[----:B------:R-:W2:Y:S01]  /*2b450*/  LDC R19, c[0x0][0x278] ;  /* 0x00009e00ff137b82 */ /* 0x000ea20000000800 */
[----:B----4-:R-:W-:-:S07]  /*2b460*/  IADD3 R6, P5, R21, R14, RZ ;  /* 0x0000000e15067210 */ /* 0x010fce0007fbe0ff */
[----:B------:R-:W4:Y:S01]  /*2b470*/  LDC R21, c[0x0][0x278] ;  /* 0x00009e00ff157b82 */ /* 0x000f220000000800 */
[----:B------:R-:W-:-:S07]  /*2b480*/  IMAD R9, R22, 0x1a4, RZ ;  /* 0x000001a416097824 */ /* 0x000fce00078e02ff */
[----:B------:R-:W4:Y:S01]  /*2b490*/  LDC R20, c[0x0][0x278] ;  /* 0x00009e00ff147b82 */ /* 0x000f220000000800 */
[----:B------:R-:W-:Y:S01]  /*2b4a0*/  PRMT R26, R51, 0x7632, R26 ;  /* 0x00007632331a7816 */ /* 0x000fe2000000001a */
[----:B---3--:R-:W-:Y:S01]  /*2b4b0*/  IMAD R7, R0, 0xd1, RZ ;  /* 0x000000d100077824 */ /* 0x008fe200078e02ff */
[-C--:B------:R-:W-:Y:S01]  /*2b4c0*/  IADD3 R4, P3, R27, R14.reuse, RZ ;  /* 0x0000000e1b047210 */ /* 0x080fe20007f7e0ff */
[----:B0-----:R-:W-:Y:S01]  /*2b4d0*/  IMAD R27, R23, 0x1a6, RZ ;  /* 0x000001a6171b7824 */ /* 0x001fe200078e02ff */
[----:B------:R-:W-:Y:S01]  /*2b4e0*/  IADD3 R8, P6, R9, R14, RZ ;  /* 0x0000000e09087210 */ /* 0x000fe20007fde0ff */
[----:B------:R1:W-:Y:S02]  /*2b4f0*/  STG.E.U16 desc[UR60][R2.64], R26 ;  /* 0x0000001a02007986 */ /* 0x0003e4000c10153c */
[----:B------:R-:W0:Y:S01]  /*2b500*/  LDC R22, c[0x0][0x278] ;  /* 0x00009e00ff167b82 */ /* 0x000e220000000800 */
[-C--:B------:R-:W-:Y:S01]  /*2b510*/  LEA.HI.X.SX32 R5, R101, R15.reuse, 0x1, P3 ;  /* 0x0000000f65057211 */ /* 0x080fe200018f0eff */
[----:B------:R-:W-:Y:S01]  /*2b520*/  IMAD R29, R24, 0x1a8, RZ ;  /* 0x000001a8181d7824 */ /* 0x000fe200078e02ff */
[----:B------:R-:W-:-:S05]  /*2b530*/  LEA.HI.X.SX32 R7, R7, R15, 0x1, P5 ;  /* 0x0000000f07077211 */ /* 0x000fca00028f0eff */
[----:B------:R-:W3:Y:S01]  /*2b540*/  LDC R23, c[0x0][0x278] ;  /* 0x00009e00ff177b82 */ /* 0x000ee20000000800 */
[----:B------:R-:W-:Y:S01]  /*2b550*/  PRMT R16, R44, 0x7632, R16 ;  /* 0x000076322c107816 */ /* 0x000fe20000000010 */
[----:B-1----:R-:W-:Y:S01]  /*2b560*/  IMAD R3, R17, 0xd3, RZ ;  /* 0x000000d311037824 */ /* 0x002fe200078e02ff */
[----:B------:R-:W-:-:S05]  /*2b570*/  LEA.HI.X.SX32 R9, R137, R15, 0x1, P6 ;  /* 0x0000000f89097211 */ /* 0x000fca00030f0eff */
[----:B------:R-:W1:Y:S01]  /*2b580*/  LDC R0, c[0x0][0x278] ;  /* 0x00009e00ff007b82 */ /* 0x000e620000000800 */
[----:B------:R4:W-:Y:S01]  /*2b590*/  STG.E.U16 desc[UR60][R4.64], R44 ;  /* 0x0000002c04007986 */ /* 0x0009e2000c10153c */
[----:B--2---:R-:W-:Y:S01]  /*2b5a0*/  IMAD R25, R25, 0x1aa, RZ ;  /* 0x000001aa19197824 */ /* 0x004fe200078e02ff */
[----:B------:R-:W-:-:S05]  /*2b5b0*/  IADD3 R2, P3, R27, R14, RZ ;  /* 0x0000000e1b027210 */ /* 0x000fca0007f7e0ff */
[----:B------:R-:W2:Y:S01]  /*2b5c0*/  LDC R17, c[0x0][0x278] ;  /* 0x00009e00ff117b82 */ /* 0x000ea20000000800 */
[----:B------:R0:W-:Y:S01]  /*2b5d0*/  STG.E.U16 desc[UR60][R6.64], R16 ;  /* 0x0000001006007986 */ /* 0x0001e2000c10153c */
[-C--:B------:R-:W-:Y:S02]  /*2b5e0*/  LEA.HI.X.SX32 R3, R3, R15.reuse, 0x1, P3 ;  /* 0x0000000f03037211 */ /* 0x080fe400018f0eff */
[-C--:B----4-:R-:W-:Y:S01]  /*2b5f0*/  IADD3 R4, P5, R29, R14.reuse, RZ ;  /* 0x0000000e1d047210 */ /* 0x090fe20007fbe0ff */
[----:B------:R4:W-:Y:S01]  /*2b600*/  STG.E.U16 desc[UR60][R8.64], R45 ;  /* 0x0000002d08007986 */ /* 0x0009e2000c10153c */
[----:B------:R-:W-:Y:S02]  /*2b610*/  IMAD R21, R21, 0x1ae, RZ ;  /* 0x000001ae15157824 */ /* 0x000fe400078e02ff */
[----:B------:R-:W2:Y:S01]  /*2b620*/  LDC R24, c[0x0][0x278] ;  /* 0x00009e00ff187b82 */ /* 0x000ea20000000800 */
[----:B------:R-:W-:Y:S01]  /*2b630*/  LEA.HI.X.SX32 R5, R151, R15, 0x1, P5 ;  /* 0x0000000f97057211 */ /* 0x000fe200028f0eff */
[----:B------:R-:W-:Y:S01]  /*2b640*/  IMAD R27, R20, 0x1ac, RZ ;  /* 0x000001ac141b7824 */ /* 0x000fe200078e02ff */
[----:B0-----:R-:W-:Y:S01]  /*2b650*/  IADD3 R6, P6, R25, R14, RZ ;  /* 0x0000000e19067210 */ /* 0x001fe20007fde0ff */
[----:B------:R-:W-:-:S04]  /*2b660*/  IMAD R7, R19, 0xd5, RZ ;  /* 0x000000d513077824 */ /* 0x000fc800078e02ff */
[----:B------:R-:W0:Y:S01]  /*2b670*/  LDC R25, c[0x0][0x278] ;  /* 0x00009e00ff197b82 */ /* 0x000e220000000800 */
[----:B----4-:R-:W-:-:S07]  /*2b680*/  PRMT R45, R45, 0x7632, R45 ;  /* 0x000076322d2d7816 */ /* 0x010fce000000002d */
[----:B------:R-:W4:Y:S01]  /*2b690*/  LDC R19, c[0x0][0x278] ;  /* 0x00009e00ff137b82 */ /* 0x000f220000000800 */
[----:B------:R-:W-:Y:S04]  /*2b6a0*/  STG.E.U16 desc[UR60][R2.64], R45 ;  /* 0x0000002d02007986 */ /* 0x000fe8000c10153c */
[----:B------:R1:W-:Y:S03]  /*2b6b0*/  STG.E.U16 desc[UR60][R4.64], R46 ;  /* 0x0000002e04007986 */ /* 0x0003e6000c10153c */
[----:B------:R-:W4:Y:S01]  /*2b6c0*/  LDC R20, c[0x0][0x278] ;  /* 0x00009e00ff147b82 */ /* 0x000f220000000800 */
[----:B------:R-:W-:Y:S01]  /*2b6d0*/  LEA.HI.X.SX32 R7, R7, R15, 0x1, P6 ;  /* 0x0000000f07077211 */ /* 0x000fe200030f0eff */
[----:B---3--:R-:W-:Y:S01]  /*2b6e0*/  IMAD R23, R23, 0x1b2, RZ ;  /* 0x000001b217177824 */ /* 0x008fe200078e02ff */
[----:B------:R-:W-:-:S05]  /*2b6f0*/  PRMT R8, R46, 0x7632, R8 ;  /* 0x000076322e087816 */ /* 0x000fca0000000008 */
[----:B------:R-:W3:Y:S01]  /*2b700*/  LDC R16, c[0x0][0x278] ;  /* 0x00009e00ff107b82 */ /* 0x000ee20000000800 */
[-C--:B-1----:R-:W-:Y:S01]  /*2b710*/  IADD3 R4, P3, R21, R14.reuse, RZ ;  /* 0x0000000e15047210 */ /* 0x082fe20007f7e0ff */
[----:B------:R-:W-:Y:S01]  /*2b720*/  IMAD R5, R22, 0x1b0, RZ ;  /* 0x000001b016057824 */ /* 0x000fe200078e02ff */
[----:B------:R-:W-:-:S05]  /*2b730*/  IADD3 R2, P5, R27, R14, RZ ;  /* 0x0000000e1b027210 */ /* 0x000fca0007fbe0ff */
[----:B------:R-:W1:Y:S01]  /*2b740*/  LDC R21, c[0x0][0x278] ;  /* 0x00009e00ff157b82 */ /* 0x000e620000000800 */
[----:B------:R-:W-:Y:S01]  /*2b750*/  IMAD R9, R0, 0xd7, RZ ;  /* 0x000000d700097824 */ /* 0x000fe200078e02ff */
[----:B------:R0:W-:Y:S01]  /*2b760*/  STG.E.U16 desc[UR60][R6.64], R8 ;  /* 0x0000000806007986 */ /* 0x0001e2000c10153c */
[----:B------:R-:W-:Y:S01]  /*2b770*/  LEA.HI.X.SX32 R3, R139, R15, 0x1, P5 ;  /* 0x0000000f8b037211 */ /* 0x000fe200028f0eff */
[----:B--2---:R-:W-:-:S04]  /*2b780*/  IMAD R17, R17, 0xd9, RZ ;  /* 0x000000d911117824 */ /* 0x004fc800078e02ff */
[----:B------:R-:W2:Y:S01]  /*2b790*/  LDC R0, c[0x0][0x278] ;  /* 0x00009e00ff007b82 */ /* 0x000ea20000000800 */
[----:B------:R-:W-:Y:S02]  /*2b7a0*/  PRMT R28, R47, 0x7632, R28 ;  /* 0x000076322f1c7816 */ /* 0x000fe4000000001c */
[-C--:B0-----:R-:W-:Y:S02]  /*2b7b0*/  IADD3 R6, P5, R5, R14.reuse, RZ ;  /* 0x0000000e05067210 */ /* 0x081fe40007fbe0ff */
[----:B------:R-:W-:-:S03]  /*2b7c0*/  IADD3 R8, P6, R23, R14, RZ ;  /* 0x0000000e17087210 */ /* 0x000fc60007fde0ff */
[----:B------:R-:W0:Y:S01]  /*2b7d0*/  LDC R22, c[0x0][0x278] ;  /* 0x00009e00ff167b82 */ /* 0x000e220000000800 */
[-C--:B------:R-:W-:Y:S02]  /*2b7e0*/  LEA.HI.X.SX32 R5, R9, R15.reuse, 0x1, P3 ;  /* 0x0000000f09057211 */ /* 0x080fe400018f0eff */
[-C--:B------:R-:W-:Y:S02]  /*2b7f0*/  LEA.HI.X.SX32 R7, R31, R15.reuse, 0x1, P5 ;  /* 0x0000000f1f077211 */ /* 0x080fe400028f0eff */
[----:B------:R-:W-:-:S03]  /*2b800*/  LEA.HI.X.SX32 R9, R17, R15, 0x1, P6 ;  /* 0x0000000f11097211 */ /* 0x000fc600030f0eff */
[----:B------:R-:W0:Y:S01]  /*2b810*/  LDC R26, c[0x0][0x278] ;  /* 0x00009e00ff1a7b82 */ /* 0x000e220000000800 */
[----:B------:R4:W-:Y:S01]  /*2b820*/  STG.E.U16 desc[UR60][R2.64], R47 ;  /* 0x0000002f02007986 */ /* 0x0009e2000c10153c */
[----:B------:R-:W-:Y:S01]  /*2b830*/  PRMT R29, R40, 0x7632, R29 ;  /* 0x00007632281d7816 */ /* 0x000fe2000000001d */
[----:B------:R-:W-:Y:S02]  /*2b840*/  IMAD R25, R25, 0x1ba, RZ ;  /* 0x000001ba19197824 */ /* 0x000fe400078e02ff */
[----:B------:R-:W-:Y:S03]  /*2b850*/  STG.E.U16 desc[UR60][R4.64], R28 ;  /* 0x0000001c04007986 */ /* 0x000fe6000c10153c */
[----:B------:R-:W0:Y:S01]  /*2b860*/  LDC R17, c[0x0][0x278] ;  /* 0x00009e00ff117b82 */ /* 0x000e220000000800 */
[----:B------:R3:W-:Y:S01]  /*2b870*/  STG.E.U16 desc[UR60][R6.64], R40 ;  /* 0x0000002806007986 */ /* 0x0007e2000c10153c */
[----:B----4-:R-:W-:-:S03]  /*2b880*/  IMAD R3, R19, 0x1b4, RZ ;  /* 0x000001b413037824 */ /* 0x010fc600078e02ff */
[----:B------:R4:W-:Y:S03]  /*2b890*/  STG.E.U16 desc[UR60][R8.64], R29 ;  /* 0x0000001d08007986 */ /* 0x0009e6000c10153c */
[----:B------:R-:W0:Y:S01]  /*2b8a0*/  LDC R19, c[0x0][0x278] ;  /* 0x00009e00ff137b82 */ /* 0x000e220000000800 */
[----:B------:R-:W-:Y:S02]  /*2b8b0*/  IMAD R27, R24, 0x1b6, RZ ;  /* 0x000001b6181b7824 */ /* 0x000fe400078e02ff */
[----:B---3--:R-:W-:-:S05]  /*2b8c0*/  IMAD R7, R20, 0x1b8, RZ ;  /* 0x000001b814077824 */ /* 0x008fca00078e02ff */
[----:B------:R-:W3:Y:S01]  /*2b8d0*/  LDC R23, c[0x0][0x278] ;  /* 0x00009e00ff177b82 */ /* 0x000ee20000000800 */
[-C--:B----4-:R-:W-:Y:S01]  /*2b8e0*/  IADD3 R8, P6, R25, R14.reuse, RZ ;  /* 0x0000000e19087210 */ /* 0x090fe20007fde0ff */
[----:B-1----:R-:W-:Y:S01]  /*2b8f0*/  IMAD R25, R21, 0x1bc, RZ ;  /* 0x000001bc15197824 */ /* 0x002fe200078e02ff */
[----:B------:R-:W-:-:S05]  /*2b900*/  IADD3 R2, P5, R3, R14, RZ ;  /* 0x0000000e03027210 */ /* 0x000fca0007fbe0ff */
[----:B------:R-:W1:Y:S01]  /*2b910*/  LDC R20, c[0x0][0x278] ;  /* 0x00009e00ff147b82 */ /* 0x000e620000000800 */
[----:B------:R-:W-:Y:S01]  /*2b920*/  IMAD R5, R16, 0xdb, RZ ;  /* 0x000000db10057824 */ /* 0x000fe200078e02ff */
[----:B------:R-:W-:Y:S02]  /*2b930*/  IADD3 R4, P3, R27, R14, RZ ;  /* 0x0000000e1b047210 */ /* 0x000fe40007f7e0ff */
[----:B------:R-:W-:-:S04]  /*2b940*/  LEA.HI.X.SX32 R3, R191, R15, 0x1, P5 ;  /* 0x0000000fbf037211 */ /* 0x000fc800028f0eff */
[----:B------:R-:W4:Y:S01]  /*2b950*/  LDC R21, c[0x0][0x278] ;  /* 0x00009e00ff157b82 */ /* 0x000f220000000800 */
[----:B--2---:R-:W-:Y:S01]  /*2b960*/  IMAD R9, R0, 0xdd, RZ ;  /* 0x000000dd00097824 */ /* 0x004fe200078e02ff */
[----:B------:R-:W-:Y:S02]  /*2b970*/  IADD3 R6, P5, R7, R14, RZ ;  /* 0x0000000e07067210 */ /* 0x000fe40007fbe0ff */
[-C--:B------:R-:W-:Y:S02]  /*2b980*/  LEA.HI.X.SX32 R5, R5, R15.reuse, 0x1, P3 ;  /* 0x0000000f05057211 */ /* 0x080fe400018f0eff */
[----:B------:R-:W-:Y:S02]  /*2b990*/  PRMT R16, R41, 0x7632, R16 ;  /* 0x0000763229107816 */ /* 0x000fe40000000010 */
[----:B------:R-:W2:Y:S01]  /*2b9a0*/  LDC R24, c[0x0][0x278] ;  /* 0x00009e00ff187b82 */ /* 0x000ea20000000800 */
[----:B------:R0:W-:Y:S01]  /*2b9b0*/  STG.E.U16 desc[UR60][R2.64], R41 ;  /* 0x0000002902007986 */ /* 0x0001e2000c10153c */
[----:B------:R-:W-:-:S06]  /*2b9c0*/  LEA.HI.X.SX32 R7, R135, R15, 0x1, P5 ;  /* 0x0000000f87077211 */ /* 0x000fcc00028f0eff */
[----:B------:R-:W2:Y:S01]  /*2b9d0*/  LDC R0, c[0x0][0x278] ;  /* 0x00009e00ff007b82 */ /* 0x000ea20000000800 */
[-C--:B------:R-:W-:Y:S01]  /*2b9e0*/  LEA.HI.X.SX32 R9, R9, R15.reuse, 0x1, P6 ;  /* 0x0000000f09097211 */ /* 0x080fe200030f0eff */
[----:B------:R3:W-:Y:S01]  /*2b9f0*/  STG.E.U16 desc[UR60][R4.64], R16 ;  /* 0x0000001004007986 */ /* 0x0007e2000c10153c */
[----:B------:R-:W-:Y:S01]  /*2ba00*/  PRMT R27, R42, 0x7632, R27 ;  /* 0x000076322a1b7816 */ /* 0x000fe2000000001b */
[----:B0-----:R-:W-:Y:S01]  /*2ba10*/  IMAD R3, R22, 0x1be, RZ ;  /* 0x000001be16037824 */ /* 0x001fe200078e02ff */
[-C--:B------:R-:W-:Y:S01]  /*2ba20*/  IADD3 R2, P5, R25, R14.reuse, RZ ;  /* 0x0000000e19027210 */ /* 0x080fe20007fbe0ff */
[----:B------:R-:W-:Y:S01]  /*2ba30*/  IMAD R17, R17, 0xdf, RZ ;  /* 0x000000df11117824 */ /* 0x000fe200078e02ff */
[----:B------:R-:W-:Y:S01]  /*2ba40*/  STG.E.U16 desc[UR60][R6.64], R42 ;  /* 0x0000002a06007986 */ /* 0x000fe2000c10153c */
[----:B---3--:R-:W-:Y:S01]  /*2ba50*/  IMAD R23, R23, 0x1c0, RZ ;  /* 0x000001c017177824 */ /* 0x008fe200078e02ff */
[----:B------:R-:W0:Y:S01]  /*2ba60*/  LDC R22, c[0x0][0x278] ;  /* 0x00009e00ff167b82 */ /* 0x000e220000000800 */
[----:B------:R-:W-:Y:S01]  /*2ba70*/  IMAD R5, R26, 0x1c2, RZ ;  /* 0x000001c21a057824 */ /* 0x000fe200078e02ff */
[----:B------:R-:W-:Y:S01]  /*2ba80*/  IADD3 R4, P3, R3, R14, RZ ;  /* 0x0000000e03047210 */ /* 0x000fe20007f7e0ff */
[----:B------:R3:W-:Y:S01]  /*2ba90*/  STG.E.U16 desc[UR60][R8.64], R27 ;  /* 0x0000001b08007986 */ /* 0x0007e2000c10153c */
[----:B------:R-:W-:-:S04]  /*2baa0*/  LEA.HI.X.SX32 R3, R149, R15, 0x1, P5 ;  /* 0x0000000f95037211 */ /* 0x000fc800028f0eff */
[----:B------:R-:W0:Y:S01]  /*2bab0*/  LDC R16, c[0x0][0x278] ;  /* 0x00009e00ff107b82 */ /* 0x000e220000000800 */
[----:B------:R-:W-:Y:S01]  /*2bac0*/  PRMT R25, R43, 0x7632, R25 ;  /* 0x000076322b197816 */ /* 0x000fe20000000019 */
[----:B------:R4:W-:Y:S01]  /*2bad0*/  STG.E.U16 desc[UR60][R2.64], R43 ;  /* 0x0000002b02007986 */ /* 0x0009e2000c10153c */
[----:B---3--:R-:W-:Y:S01]  /*2bae0*/  IADD3 R8, P6, R5, R14, RZ ;  /* 0x0000000e05087210 */ /* 0x008fe20007fde0ff */
[----:B------:R-:W-:Y:S01]  /*2baf0*/  IMAD R9, R19, 0xe1, RZ ;  /* 0x000000e113097824 */ /* 0x000fe200078e02ff */
[----:B------:R-:W-:-:S03]  /*2bb00*/  LEA.HI.X.SX32 R5, R17, R15, 0x1, P3 ;  /* 0x0000000f11057211 */ /* 0x000fc600018f0eff */
[----:B------:R-:W3:Y:S01]  /*2bb10*/  LDC R19, c[0x0][0x278] ;  /* 0x00009e00ff137b82 */ /* 0x000ee20000000800 */
[----:B-1----:R-:W-:Y:S01]  /*2bb20*/  IMAD R17, R20, 0x1c4, RZ ;  /* 0x000001c414117824 */ /* 0x002fe200078e02ff */
[----:B------:R-:W-:Y:S01]  /*2bb30*/  IADD3 R6, P5, R23, R14, RZ ;  /* 0x0000000e17067210 */ /* 0x000fe20007fbe0ff */
[----:B----4-:R-:W-:-:S05]  /*2bb40*/  IMAD R3, R21, 0x1c6, RZ ;  /* 0x000001c615037824 */ /* 0x010fca00078e02ff */
[----:B------:R-:W1:Y:S01]  /*2bb50*/  LDC R20, c[0x0][0x278] ;  /* 0x00009e00ff147b82 */ /* 0x000e620000000800 */
[----:B------:R-:W-:Y:S01]  /*2bb60*/  LEA.HI.X.SX32 R7, R141, R15, 0x1, P5 ;  /* 0x0000000f8d077211 */ /* 0x000fe200028f0eff */
[----:B------:R4:W-:Y:S01]  /*2bb70*/  STG.E.U16 desc[UR60][R4.64], R25 ;  /* 0x0000001904007986 */ /* 0x0009e2000c10153c */
[----:B--2---:R-:W-:-:S05]  /*2bb80*/  IMAD R23, R24, 0x1c8, RZ ;  /* 0x000001c818177824 */ /* 0x004fca00078e02ff */
[----:B------:R-:W2:Y:S01]  /*2bb90*/  LDC R21, c[0x0][0x278] ;  /* 0x00009e00ff157b82 */ /* 0x000ea20000000800 */
[----:B------:R-:W-:Y:S01]  /*2bba0*/  LEA.HI.X.SX32 R9, R9, R15, 0x1, P6 ;  /* 0x0000000f09097211 */ /* 0x000fe200030f0eff */
[----:B------:R0:W-:Y:S01]  /*2bbb0*/  STG.E.U16 desc[UR60][R6.64], R36 ;  /* 0x0000002406007986 */ /* 0x0001e2000c10153c */
[----:B------:R-:W-:Y:S01]  /*2bbc0*/  PRMT R26, R36, 0x7632, R26 ;  /* 0x00007632241a7816 */ /* 0x000fe2000000001a */
[----:B----4-:R-:W-:-:S04]  /*2bbd0*/  IMAD R5, R0, 0xe3, RZ ;  /* 0x000000e300057824 */ /* 0x010fc800078e02ff */
[----:B------:R-:W4:Y:S01]  /*2bbe0*/  LDC R0, c[0x0][0x278] ;  /* 0x00009e00ff007b82 */ /* 0x000f220000000800 */
[-C--:B------:R-:W-:Y:S02]  /*2bbf0*/  IADD3 R2, P3, R17, R14.reuse, RZ ;  /* 0x0000000e11027210 */ /* 0x080fe40007f7e0ff */
[-C--:B------:R-:W-:Y:S02]  /*2bc00*/  IADD3 R4, P5, R3, R14.reuse, RZ ;  /* 0x0000000e03047210 */ /* 0x080fe40007fbe0ff */
[----:B0-----:R-:W-:-:S03]  /*2bc10*/  IADD3 R6, P6, R23, R14, RZ ;  /* 0x0000000e17067210 */ /* 0x001fc60007fde0ff */
[----:B------:R-:W0:Y:S01]  /*2bc20*/  LDC R23, c[0x0][0x278] ;  /* 0x00009e00ff177b82 */ /* 0x000e220000000800 */
[----:B------:R3:W-:Y:S01]  /*2bc30*/  STG.E.U16 desc[UR60][R8.64], R26 ;  /* 0x0000001a08007986 */ /* 0x0007e2000c10153c */
[-C--:B------:R-:W-:Y:S02]  /*2bc40*/  LEA.HI.X.SX32 R3, R195, R15.reuse, 0x1, P3 ;  /* 0x0000000fc3037211 */ /* 0x080fe400018f0eff */
[----:B------:R-:W-:-:S04]  /*2bc50*/  LEA.HI.X.SX32 R5, R5, R15, 0x1, P5 ;  /* 0x0000000f05057211 */ /* 0x000fc800028f0eff */
[----:B------:R-:W0:Y:S01]  /*2bc60*/  LDC R25, c[0x0][0x278] ;  /* 0x00009e00ff197b82 */ /* 0x000e220000000800 */
[----:B------:R-:W-:Y:S01]  /*2bc70*/  STG.E.U16 desc[UR60][R2.64], R37 ;  /* 0x0000002502007986 */ /* 0x000fe2000c10153c */
[----:B---3--:R-:W-:-:S06]  /*2bc80*/  PRMT R8, R37, 0x7632, R8 ;  /* 0x0000763225087816 */ /* 0x008fcc0000000008 */
[----:B------:R-:W3:Y:S01]  /*2bc90*/  LDC R17, c[0x0][0x278] ;  /* 0x00009e00ff117b82 */ /* 0x000ee20000000800 */
[----:B------:R-:W-:Y:S01]  /*2bca0*/  IMAD R9, R19, 0x1ca, RZ ;  /* 0x000001ca13097824 */ /* 0x000fe200078e02ff */
[----:B------:R1:W-:Y:S06]  /*2bcb0*/  STG.E.U16 desc[UR60][R4.64], R8 ;  /* 0x0000000804007986 */ /* 0x0003ec000c10153c */
[----:B------:R-:W3:Y:S01]  /*2bcc0*/  LDC R24, c[0x0][0x278] ;  /* 0x00009e00ff187b82 */ /* 0x000ee20000000800 */
[----:B--2---:R-:W-:Y:S02]  /*2bcd0*/  IMAD R21, R21, 0x1d0, RZ ;  /* 0x000001d015157824 */ /* 0x004fe400078e02ff */
[----:B-1----:R-:W-:-:S05]  /*2bce0*/  IMAD R5, R20, 0x1ce, RZ ;  /* 0x000001ce14057824 */ /* 0x002fca00078e02ff */
[----:B------:R-:W1:Y:S01]  /*2bcf0*/  LDC R19, c[0x0][0x278] ;  /* 0x00009e00ff137b82 */ /* 0x000e620000000800 */
[----:B------:R-:W-:Y:S01]  /*2bd00*/  LEA.HI.X.SX32 R7, R155, R15, 0x1, P6 ;  /* 0x0000000f9b077211 */ /* 0x000fe200030f0eff */
[----:B------:R-:W-:-:S06]  /*2bd10*/  IMAD R27, R22, 0x1cc, RZ ;  /* 0x000001cc161b7824 */ /* 0x000fcc00078e02ff */
[----:B------:R-:W2:Y:S01]  /*2bd20*/  LDC R20, c[0x0][0x278] ;  /* 0x00009e00ff147b82 */ /* 0x000ea20000000800 */
[----:B------:R-:W-:Y:S01]  /*2bd30*/  IMAD R3, R16, 0xe5, RZ ;  /* 0x000000e510037824 */ /* 0x000fe200078e02ff */
[-C--:B------:R-:W-:Y:S01]  /*2bd40*/  IADD3 R2, P5, R9, R14.reuse, RZ ;  /* 0x0000000e09027210 */ /* 0x080fe20007fbe0ff */
[----:B------:R4:W-:Y:S01]  /*2bd50*/  STG.E.U16 desc[UR60][R6.64], R38 ;  /* 0x0000002606007986 */ /* 0x0009e2000c10153c */
[-C--:B------:R-:W-:Y:S02]  /*2bd60*/  IADD3 R8, P6, R21, R14.reuse, RZ ;  /* 0x0000000e15087210 */ /* 0x080fe40007fde0ff */
[----:B------:R-:W-:Y:S02]  /*2bd70*/  IADD3 R4, P3, R27, R14, RZ ;  /* 0x0000000e1b047210 */ /* 0x000fe40007f7e0ff */
[----:B------:R-:W1:Y:S01]  /*2bd80*/  LDC R21, c[0x0][0x278] ;  /* 0x00009e00ff157b82 */ /* 0x000e620000000800 */
[----:B------:R-:W-:Y:S02]  /*2bd90*/  LEA.HI.X.SX32 R3, R3, R15, 0x1, P5 ;  /* 0x0000000f03037211 */ /* 0x000fe400028f0eff */
[----:B------:R-:W-:Y:S01]  /*2bda0*/  PRMT R26, R38, 0x7632, R26 ;  /* 0x00007632261a7816 */ /* 0x000fe2000000001a */
[----:B----4-:R-:W-:-:S04]  /*2bdb0*/  IMAD R7, R0, 0xe7, RZ ;  /* 0x000000e700077824 */ /* 0x010fc800078e02ff */
[----:B------:R-:W4:Y:S01]  /*2bdc0*/  LDC R22, c[0x0][0x278] ;  /* 0x00009e00ff167b82 */ /* 0x000f220000000800 */
[----:B------:R-:W-:Y:S01]  /*2bdd0*/  IADD3 R6, P5, R5, R14, RZ ;  /* 0x0000000e05067210 */ /* 0x000fe20007fbe0ff */
[----:B0-----:R-:W-:Y:S01]  /*2bde0*/  IMAD R27, R23, 0x1d2, RZ ;  /* 0x000001d2171b7824 */ /* 0x001fe200078e02ff */
[-C--:B------:R-:W-:Y:S01]  /*2bdf0*/  LEA.HI.X.SX32 R5, R153, R15.reuse, 0x1, P3 ;  /* 0x0000000f99057211 */ /* 0x080fe200018f0eff */
[----:B------:R-:W-:Y:S01]  /*2be00*/  IMAD R25, R25, 0x1d6, RZ ;  /* 0x000001d619197824 */ /* 0x000fe200078e02ff */
[----:B------:R-:W-:-:S03]  /*2be10*/  LEA.HI.X.SX32 R7, R7, R15, 0x1, P5 ;  /* 0x0000000f07077211 */ /* 0x000fc600028f0eff */
[----:B------:R-:W0:Y:S01]  /*2be20*/  LDC R0, c[0x0][0x278] ;  /* 0x00009e00ff007b82 */ /* 0x000e220000000800 */
[----:B------:R-:W-:Y:S01]  /*2be30*/  PRMT R16, R39, 0x7632, R16 ;  /* 0x0000763227107816 */ /* 0x000fe20000000010 */
[----:B------:R2:W-:Y:S01]  /*2be40*/  STG.E.U16 desc[UR60][R2.64], R26 ;  /* 0x0000001a02007986 */ /* 0x0005e2000c10153c */
[----:B---3--:R-:W-:-:S05]  /*2be50*/  IMAD R29, R24, 0x1d4, RZ ;  /* 0x000001d4181d7824 */ /* 0x008fca00078e02ff */
[----:B------:R-:W3:Y:S01]  /*2be60*/  LDC R23, c[0x0][0x278] ;  /* 0x00009e00ff177b82 */ /* 0x000ee20000000800 */
[----:B------:R1:W-:Y:S01]  /*2be70*/  STG.E.U16 desc[UR60][R4.64], R39 ;  /* 0x0000002704007986 */ /* 0x0003e2000c10153c */
[----:B------:R-:W-:Y:S01]  /*2be80*/  LEA.HI.X.SX32 R9, R197, R15, 0x1, P6 ;  /* 0x0000000fc5097211 */ /* 0x000fe200030f0eff */
[----:B--2---:R-:W-:Y:S02]  /*2be90*/  IMAD R3, R17, 0xe9, RZ ;  /* 0x000000e911037824 */ /* 0x004fe400078e02ff */
[----:B------:R2:W-:Y:S03]  /*2bea0*/  STG.E.U16 desc[UR60][R6.64], R16 ;  /* 0x0000001006007986 */ /* 0x0005e6000c10153c */
[----:B------:R-:W4:Y:S01]  /*2beb0*/  LDC R17, c[0x0][0x278] ;  /* 0x00009e00ff117b82 */ /* 0x000f220000000800 */
[-C--:B------:R-:W-:Y:S01]  /*2bec0*/  IADD3 R2, P3, R27, R14.reuse, RZ ;  /* 0x0000000e1b027210 */ /* 0x080fe20007f7e0ff */
[----:B------:R-:W-:Y:S01]  /*2bed0*/  IMAD R27, R20, 0x1d8, RZ ;  /* 0x000001d8141b7824 */ /* 0x000fe200078e02ff */
[----:B------:R2:W-:Y:S01]  /*2bee0*/  STG.E.U16 desc[UR60][R8.64], R96 ;  /* 0x0000006008007986 */ /* 0x0005e2000c10153c */
[----:B-1----:R-:W-:-:S04]  /*2bef0*/  IADD3 R4, P5, R29, R14, RZ ;  /* 0x0000000e1d047210 */ /* 0x002fc80007fbe0ff */
[----:B------:R-:W1:Y:S01]  /*2bf00*/  LDC R24, c[0x0][0x278] ;  /* 0x00009e00ff187b82 */ /* 0x000e620000000800 */
[----:B--2---:R-:W-:Y:S01]  /*2bf10*/  IADD3 R6, P6, R25, R14, RZ ;  /* 0x0000000e19067210 */ /* 0x004fe20007fde0ff */
[----:B------:R-:W-:-:S06]  /*2bf20*/  IMAD R7, R19, 0xeb, RZ ;  /* 0x000000eb13077824 */ /* 0x000fcc00078e02ff */
[----:B------:R-:W2:Y:S01]  /*2bf30*/  LDC R25, c[0x0][0x278] ;  /* 0x00009e00ff197b82 */ /* 0x000ea20000000800 */
[-C--:B------:R-:W-:Y:S02]  /*2bf40*/  LEA.HI.X.SX32 R3, R3, R15.reuse, 0x1, P3 ;  /* 0x0000000f03037211 */ /* 0x080fe400018f0eff */
[----:B------:R-:W-:Y:S02]  /*2bf50*/  PRMT R96, R96, 0x7632, R96 ;  /* 0x0000763260607816 */ /* 0x000fe40000000060 */
[----:B------:R-:W-:-:S03]  /*2bf60*/  LEA.HI.X.SX32 R5, R109, R15, 0x1, P5 ;  /* 0x0000000f6d057211 */ /* 0x000fc600028f0eff */
[----:B------:R-:W2:Y:S01]  /*2bf70*/  LDC R26, c[0x0][0x278] ;  /* 0x00009e00ff1a7b82 */ /* 0x000ea20000000800 */
[----:B------:R-:W-:Y:S02]  /*2bf80*/  LEA.HI.X.SX32 R7, R7, R15, 0x1, P6 ;  /* 0x0000000f07077211 */ /* 0x000fe400030f0eff */
[----:B------:R-:W-:-:S05]  /*2bf90*/  PRMT R8, R97, 0x7632, R8 ;  /* 0x0000763261087816 */ /* 0x000fca0000000008 */
[----:B------:R-:W2:Y:S01]  /*2bfa0*/  LDC R20, c[0x0][0x278] ;  /* 0x00009e00ff147b82 */ /* 0x000ea20000000800 */
[----:B------:R0:W-:Y:S07]  /*2bfb0*/  STG.E.U16 desc[UR60][R2.64], R96 ;  /* 0x0000006002007986 */ /* 0x0001ee000c10153c */
[----:B------:R-:W2:Y:S01]  /*2bfc0*/  LDC R16, c[0x0][0x278] ;  /* 0x00009e00ff107b82 */ /* 0x000ea20000000800 */
[----:B------:R4:W-:Y:S01]  /*2bfd0*/  STG.E.U16 desc[UR60][R4.64], R97 ;  /* 0x0000006104007986 */ /* 0x0009e2000c10153c */
[----:B------:R-:W-:Y:S01]  /*2bfe0*/  IMAD R21, R21, 0x1da, RZ ;  /* 0x000001da15157824 */ /* 0x000fe200078e02ff */
[----:B0-----:R-:W-:-:S05]  /*2bff0*/  IADD3 R2, P5, R27, R14, RZ ;  /* 0x0000000e1b027210 */ /* 0x001fca0007fbe0ff */
[----:B------:R-:W0:Y:S01]  /*2c000*/  LDC R19, c[0x0][0x278] ;  /* 0x00009e00ff137b82 */ /* 0x000e220000000800 */
[----:B------:R1:W-:Y:S01]  /*2c010*/  STG.E.U16 desc[UR60][R6.64], R8 ;  /* 0x0000000806007986 */ /* 0x0003e2000c10153c */
[----:B------:R-:W-:Y:S01]  /*2c020*/  IMAD R9, R0, 0xed, RZ ;  /* 0x000000ed00097824 */ /* 0x000fe200078e02ff */
[----:B------:R-:W-:Y:S01]  /*2c030*/  LEA.HI.X.SX32 R3, R143, R15, 0x1, P5 ;  /* 0x0000000f8f037211 */ /* 0x000fe200028f0eff */
[----:B---3--:R-:W-:Y:S01]  /*2c040*/  IMAD R23, R23, 0x1de, RZ ;  /* 0x000001de17177824 */ /* 0x008fe200078e02ff */
[----:B----4-:R-:W-:-:S03]  /*2c050*/  IADD3 R4, P3, R21, R14, RZ ;  /* 0x0000000e15047210 */ /* 0x010fc60007f7e0ff */
[----:B------:R-:W3:Y:S01]  /*2c060*/  LDC R0, c[0x0][0x278] ;  /* 0x00009e00ff007b82 */ /* 0x000ee20000000800 */
[----:B-1----:R-:W-:Y:S01]  /*2c070*/  IMAD R7, R22, 0x1dc, RZ ;  /* 0x000001dc16077824 */ /* 0x002fe200078e02ff */
[----:B------:R1:W-:Y:S06]  /*2c080*/  STG.E.U16 desc[UR60][R2.64], R98 ;  /* 0x0000006202007986 */ /* 0x0003ec000c10153c */
[----:B------:R-:W4:Y:S01]  /*2c090*/  LDC R21, c[0x0][0x278] ;  /* 0x00009e00ff157b82 */ /* 0x000f220000000800 */
[----:B------:R-:W-:Y:S01]  /*2c0a0*/  IADD3 R6, P5, R7, R14, RZ ;  /* 0x0000000e07067210 */ /* 0x000fe20007fbe0ff */
[----:B------:R-:W-:Y:S01]  /*2c0b0*/  IMAD R17, R17, 0xef, RZ ;  /* 0x000000ef11117824 */ /* 0x000fe200078e02ff */
[-C--:B------:R-:W-:Y:S01]  /*2c0c0*/  LEA.HI.X.SX32 R5, R9, R15.reuse, 0x1, P3 ;  /* 0x0000000f09057211 */ /* 0x080fe200018f0eff */
[----:B------:R-:W-:Y:S01]  /*2c0d0*/  IMAD R27, R24, 0x1e0, RZ ;  /* 0x000001e0181b7824 */ /* 0x000fe200078e02ff */
[----:B------:R-:W-:-:S02]  /*2c0e0*/  LEA.HI.X.SX32 R7, R85, R15, 0x1, P5 ;  /* 0x0000000f55077211 */ /* 0x000fc400028f0eff */
[-C--:B------:R-:W-:Y:S01]  /*2c0f0*/  IADD3 R8, P6, R23, R14.reuse, RZ ;  /* 0x0000000e17087210 */ /* 0x080fe20007fde0ff */
[----:B------:R-:W3:Y:S01]  /*2c100*/  LDC R22, c[0x0][0x278] ;  /* 0x00009e00ff167b82 */ /* 0x000ee20000000800 */
[----:B-1----:R-:W-:Y:S01]  /*2c110*/  PRMT R3, R98, 0x7632, R3 ;  /* 0x0000763262037816 */ /* 0x002fe20000000003 */
[----:B--2---:R-:W-:Y:S01]  /*2c120*/  IMAD R25, R25, 0x1e2, RZ ;  /* 0x000001e219197824 */ /* 0x004fe200078e02ff */
[----:B------:R-:W-:Y:S02]  /*2c130*/  LEA.HI.X.SX32 R9, R17, R15, 0x1, P6 ;  /* 0x0000000f11097211 */ /* 0x000fe400030f0eff */
[----:B------:R-:W-:Y:S01]  /*2c140*/  PRMT R28, R99, 0x7632, R28 ;  /* 0x00007632631c7816 */ /* 0x000fe2000000001c */
[----:B------:R1:W-:Y:S02]  /*2c150*/  STG.E.U16 desc[UR60][R4.64], R3 ;  /* 0x0000000304007986 */ /* 0x0003e4000c10153c */
[----:B------:R-:W2:Y:S01]  /*2c160*/  LDC R23, c[0x0][0x278] ;  /* 0x00009e00ff177b82 */ /* 0x000ea20000000800 */
[----:B------:R-:W-:Y:S01]  /*2c170*/  IADD3 R2, P5, R27, R14, RZ ;  /* 0x0000000e1b027210 */ /* 0x000fe20007fbe0ff */
[----:B------:R0:W-:Y:S01]  /*2c180*/  STG.E.U16 desc[UR60][R6.64], R99 ;  /* 0x0000006306007986 */ /* 0x0001e2000c10153c */
[----:B------:R-:W-:-:S03]  /*2c190*/  IMAD R17, R16, 0xf1, RZ ;  /* 0x000000f110117824 */ /* 0x000fc600078e02ff */
[----:B------:R0:W-:Y:S02]  /*2c1a0*/  STG.E.U16 desc[UR60][R8.64], R28 ;  /* 0x0000001c08007986 */ /* 0x0001e4000c10153c */
[----:B------:R-:W2:Y:S01]  /*2c1b0*/  LDC R16, c[0x0][0x278] ;  /* 0x00009e00ff107b82 */ /* 0x000ea20000000800 */
[----:B-1----:R-:W-:Y:S01]  /*2c1c0*/  IMAD R5, R26, 0x1e4, RZ ;  /* 0x000001e41a057824 */ /* 0x002fe200078e02ff */
[----:B------:R-:W-:Y:S01]  /*2c1d0*/  IADD3 R4, P3, R25, R14, RZ ;  /* 0x0000000e19047210 */ /* 0x000fe20007f7e0ff */
[----:B------:R-:W1:Y:S01]  /*2c1e0*/  LDS.128 R28, [R30] ;  /* 0x000000001e1c7984 */ /* 0x000e620000000c00 */
[----:B0-----:R-:W-:-:S04]  /*2c1f0*/  IMAD R7, R20, 0x1e6, RZ ;  /* 0x000001e614077824 */ /* 0x001fc800078e02ff */
[----:B------:R-:W0:Y:S01]  /*2c200*/  LDC R20, c[0x0][0x278] ;  /* 0x00009e00ff147b82 */ /* 0x000e220000000800 */
[-C--:B------:R-:W-:Y:S01]  /*2c210*/  LEA.HI.X.SX32 R3, R159, R15.reuse, 0x1, P5 ;  /* 0x0000000f9f037211 */ /* 0x080fe200028f0eff */
[----:B------:R-:W-:Y:S01]  /*2c220*/  IMAD R9, R19, 0xf3, RZ ;  /* 0x000000f313097824 */ /* 0x000fe200078e02ff */
[-C--:B------:R-:W-:Y:S02]  /*2c230*/  IADD3 R6, P5, R5, R14.reuse, RZ ;  /* 0x0000000e05067210 */ /* 0x080fe40007fbe0ff */
[-C--:B------:R-:W-:Y:S02]  /*2c240*/  LEA.HI.X.SX32 R5, R17, R15.reuse, 0x1, P3 ;  /* 0x0000000f11057211 */ /* 0x080fe400018f0eff */
[----:B------:R-:W-:Y:S01]  /*2c250*/  PRMT R19, R144, 0x7632, R19 ;  /* 0x0000763290137816 */ /* 0x000fe20000000013 */
[----:B------:R4:W-:Y:S01]  /*2c260*/  STG.E.U16 desc[UR60][R2.64], R144 ;  /* 0x0000009002007986 */ /* 0x0009e2000c10153c */
[----:B------:R-:W1:Y:S03]  /*2c270*/  LDC R24, c[0x0][0x278] ;  /* 0x00009e00ff187b82 */ /* 0x000e660000000800 */
[----:B------:R4:W-:Y:S01]  /*2c280*/  STG.E.U16 desc[UR60][R4.64], R19 ;  /* 0x0000001304007986 */ /* 0x0009e2000c10153c */
[----:B------:R-:W-:Y:S01]  /*2c290*/  IADD3 R8, P6, R7, R14, RZ ;  /* 0x0000000e07087210 */ /* 0x000fe20007fde0ff */
[----:B---3--:R-:W-:Y:S01]  /*2c2a0*/  IMAD R17, R22, 0x1ea, RZ ;  /* 0x000001ea16117824 */ /* 0x008fe200078e02ff */
[----:B------:R-:W-:-:S02]  /*2c2b0*/  LEA.HI.X.SX32 R7, R199, R15, 0x1, P5 ;  /* 0x0000000fc7077211 */ /* 0x000fc400028f0eff */
[----:B------:R-:W3:Y:S01]  /*2c2c0*/  LDC R25, c[0x0][0x278] ;  /* 0x00009e00ff197b82 */ /* 0x000ee20000000800 */
[----:B----4-:R-:W-:Y:S02]  /*2c2d0*/  IMAD R3, R21, 0x1e8, RZ ;  /* 0x000001e815037824 */ /* 0x010fe400078e02ff */
[----:B------:R-:W-:-:S05]  /*2c2e0*/  IMAD R5, R0, 0xf5, RZ ;  /* 0x000000f500057824 */ /* 0x000fca00078e02ff */
[----:B------:R-:W4:Y:S01]  /*2c2f0*/  LDC R21, c[0x0][0x278] ;  /* 0x00009e00ff157b82 */ /* 0x000f220000000800 */
[----:B------:R-:W-:-:S07]  /*2c300*/  LEA.HI.X.SX32 R9, R9, R15, 0x1, P6 ;  /* 0x0000000f09097211 */ /* 0x000fce00030f0eff */
[----:B------:R-:W3:Y:S01]  /*2c310*/  LDC R0, c[0x0][0x278] ;  /* 0x00009e00ff007b82 */ /* 0x000ee20000000800 */
[----:B------:R-:W-:Y:S01]  /*2c320*/  PRMT R26, R145, 0x7632, R26 ;  /* 0x00007632911a7816 */ /* 0x000fe2000000001a */
[----:B--2---:R-:W-:Y:S01]  /*2c330*/  IMAD R23, R23, 0x1ec, RZ ;  /* 0x000001ec17177824 */ /* 0x004fe200078e02ff */
[-C--:B------:R-:W-:Y:S01]  /*2c340*/  IADD3 R2, P3, R3, R14.reuse, RZ ;  /* 0x0000000e03027210 */ /* 0x080fe20007f7e0ff */
[----:B------:R2:W-:Y:S01]  /*2c350*/  STG.E.U16 desc[UR60][R6.64], R145 ;  /* 0x0000009106007986 */ /* 0x0005e2000c10153c */
[----:B------:R-:W-:-:S03]  /*2c360*/  IADD3 R4, P5, R17, R14, RZ ;  /* 0x0000000e11047210 */ /* 0x000fc60007fbe0ff */
[----:B------:R-:W3:Y:S01]  /*2c370*/  LDC R22, c[0x0][0x278] ;  /* 0x00009e00ff167b82 */ /* 0x000ee20000000800 */
[----:B------:R0:W-:Y:S01]  /*2c380*/  STG.E.U16 desc[UR60][R8.64], R26 ;  /* 0x0000001a08007986 */ /* 0x0001e2000c10153c */
[----:B------:R-:W-:-:S06]  /*2c390*/  LEA.HI.X.SX32 R3, R107, R15, 0x1, P3 ;  /* 0x0000000f6b037211 */ /* 0x000fcc00018f0eff */
[----:B------:R-:W3:Y:S01]  /*2c3a0*/  LDC R17, c[0x0][0x278] ;  /* 0x00009e00ff117b82 */ /* 0x000ee20000000800 */
[----:B--2---:R-:W-:Y:S01]  /*2c3b0*/  IADD3 R6, P6, R23, R14, RZ ;  /* 0x0000000e17067210 */ /* 0x004fe20007fde0ff */
[----:B0-----:R-:W-:-:S06]  /*2c3c0*/  IMAD R9, R20, 0x1ee, RZ ;  /* 0x000001ee14097824 */ /* 0x001fcc00078e02ff */
[----:B------:R-:W0:Y:S01]  /*2c3d0*/  LDC R20, c[0x0][0x278] ;  /* 0x00009e00ff147b82 */ /* 0x000e220000000800 */
[----:B------:R-:W-:Y:S01]  /*2c3e0*/  LEA.HI.X.SX32 R5, R5, R15, 0x1, P5 ;  /* 0x0000000f05057211 */ /* 0x000fe200028f0eff */
[----:B------:R2:W-:Y:S01]  /*2c3f0*/  STG.E.U16 desc[UR60][R2.64], R146 ;  /* 0x0000009202007986 */ /* 0x0005e2000c10153c */
[----:B------:R-:W-:-:S05]  /*2c400*/  PRMT R8, R146, 0x7632, R8 ;  /* 0x0000763292087816 */ /* 0x000fca0000000008 */
[----:B------:R-:W0:Y:S01]  /*2c410*/  LDC R23, c[0x0][0x278] ;  /* 0x00009e00ff177b82 */ /* 0x000e220000000800 */
[----:B------:R-:W-:Y:S01]  /*2c420*/  LEA.HI.X.SX32 R7, R87, R15, 0x1, P6 ;  /* 0x0000000f57077211 */ /* 0x000fe200030f0eff */
[----:B------:R-:W-:Y:S01]  /*2c430*/  STG.E.U16 desc[UR60][R4.64], R8 ;  /* 0x0000000804007986 */ /* 0x000fe2000c10153c */
[----:B--2---:R-:W-:-:S05]  /*2c440*/  IMAD R3, R16, 0xf7, RZ ;  /* 0x000000f710037824 */ /* 0x004fca00078e02ff */
[----:B------:R-:W2:Y:S01]  /*2c450*/  LDC R26, c[0x0][0x278] ;  /* 0x00009e00ff1a7b82 */ /* 0x000ea20000000800 */
[----:B------:R3:W-:Y:S07]  /*2c460*/  STG.E.U16 desc[UR60][R6.64], R147 ;  /* 0x0000009306007986 */ /* 0x0007ee000c10153c */
[----:B------:R-:W2:Y:S01]  /*2c470*/  LDC R16, c[0x0][0x278] ;  /* 0x00009e00ff107b82 */ /* 0x000ea20000000800 */
[----:B-1----:R-:W-:Y:S01]  /*2c480*/  IMAD R27, R24, 0x1f0, RZ ;  /* 0x000001f0181b7824 */ /* 0x002fe200078e02ff */
[----:B------:R-:W-:Y:S01]  /*2c490*/  IADD3 R2, P5, R9, R14, RZ ;  /* 0x0000000e09027210 */ /* 0x000fe20007fbe0ff */
[----:B----4-:R-:W-:-:S02]  /*2c4a0*/  IMAD R21, R21, 0x1f4, RZ ;  /* 0x000001f415157824 */ /* 0x010fc400078e02ff */
[----:B---3--:R-:W-:-:S03]  /*2c4b0*/  IMAD R7, R0, 0xf9, RZ ;  /* 0x000000f900077824 */ /* 0x008fc600078e02ff */
[----:B------:R-:W1:Y:S01]  /*2c4c0*/  LDC R19, c[0x0][0x278] ;  /* 0x00009e00ff137b82 */ /* 0x000e620000000800 */
[----:B------:R-:W-:Y:S01]  /*2c4d0*/  IMAD R25, R25, 0x1f2, RZ ;  /* 0x000001f219197824 */ /* 0x000fe200078e02ff */
[----:B------:R-:W-:-:S06]  /*2c4e0*/  PRMT R32, R147, 0x7632, R32 ;  /* 0x0000763293207816 */ /* 0x000fcc0000000020 */
[----:B------:R-:W3:Y:S01]  /*2c4f0*/  LDC R0, c[0x0][0x278] ;  /* 0x00009e00ff007b82 */ /* 0x000ee20000000800 */
[-C--:B------:R-:W-:Y:S02]  /*2c500*/  LEA.HI.X.SX32 R3, R3, R15.reuse, 0x1, P5 ;  /* 0x0000000f03037211 */ /* 0x080fe400028f0eff */
[-C--:B------:R-:W-:Y:S02]  /*2c510*/  IADD3 R4, P3, R27, R14.reuse, RZ ;  /* 0x0000000e1b047210 */ /* 0x080fe40007f7e0ff */
[-C--:B------:R-:W-:Y:S01]  /*2c520*/  IADD3 R8, P6, R21, R14.reuse, RZ ;  /* 0x0000000e15087210 */ /* 0x080fe20007fde0ff */
[----:B------:R-:W-:Y:S01]  /*2c530*/  IMAD R21, R22, 0x1f6, RZ ;  /* 0x000001f616157824 */ /* 0x000fe200078e02ff */
[----:B------:R-:W-:Y:S01]  /*2c540*/  IADD3 R6, P5, R25, R14, RZ ;  /* 0x0000000e19067210 */ /* 0x000fe20007fbe0ff */
[----:B------:R4:W-:Y:S01]  /*2c550*/  STG.E.U16 desc[UR60][R2.64], R32 ;  /* 0x0000002002007986 */ /* 0x0009e2000c10153c */
[-C--:B------:R-:W-:Y:S02]  /*2c560*/  LEA.HI.X.SX32 R5, R157, R15.reuse, 0x1, P3 ;  /* 0x0000000f9d057211 */ /* 0x080fe400018f0eff */
[----:B------:R-:W-:-:S02]  /*2c570*/  LEA.HI.X.SX32 R7, R7, R15, 0x1, P5 ;  /* 0x0000000f07077211 */ /* 0x000fc400028f0eff */
[----:B------:R-:W-:Y:S01]  /*2c580*/  PRMT R24, R28, 0x7632, R24 ;  /* 0x000076321c187816 */ /* 0x000fe20000000018 */
[----:B0-----:R-:W-:Y:S01]  /*2c590*/  IMAD R23, R23, 0x1f8, RZ ;  /* 0x000001f817177824 */ /* 0x001fe200078e02ff */
[-C--:B------:R-:W-:Y:S01]  /*2c5a0*/  LEA.HI.X.SX32 R9, R201, R15.reuse, 0x1, P6 ;  /* 0x0000000fc9097211 */ /* 0x080fe200030f0eff */
[----:B------:R2:W-:Y:S01]  /*2c5b0*/  STG.E.U16 desc[UR60][R4.64], R28 ;  /* 0x0000001c04007986 */ /* 0x0005e2000c10153c */
[----:B----4-:R-:W-:Y:S01]  /*2c5c0*/  IMAD R3, R17, 0xfb, RZ ;  /* 0x000000fb11037824 */ /* 0x010fe200078e02ff */
[-C--:B------:R-:W-:Y:S01]  /*2c5d0*/  IADD3 R2, P5, R21, R14.reuse, RZ ;  /* 0x0000000e15027210 */ /* 0x080fe20007fbe0ff */
[----:B------:R-:W-:Y:S01]  /*2c5e0*/  IMAD R17, R20, 0x1fa, RZ ;  /* 0x000001fa14117824 */ /* 0x000fe200078e02ff */
[----:B------:R0:W-:Y:S02]  /*2c5f0*/  STG.E.U16 desc[UR60][R6.64], R24 ;  /* 0x0000001806007986 */ /* 0x0001e4000c10153c */
[----:B------:R-:W-:Y:S01]  /*2c600*/  LEA.HI.X.SX32 R3, R3, R15, 0x1, P5 ;  /* 0x0000000f03037211 */ /* 0x000fe200028f0eff */
[----:B--2---:R-:W-:Y:S01]  /*2c610*/  IMAD R5, R26, 0x1fc, RZ ;  /* 0x000001fc1a057824 */ /* 0x004fe200078e02ff */
[-C--:B------:R-:W-:Y:S01]  /*2c620*/  IADD3 R4, P3, R23, R14.reuse, RZ ;  /* 0x0000000e17047210 */ /* 0x080fe20007f7e0ff */
[----:B------:R2:W-:Y:S01]  /*2c630*/  STG.E.U16 desc[UR60][R8.64], R29 ;  /* 0x0000001d08007986 */ /* 0x0005e2000c10153c */
[----:B0-----:R-:W-:Y:S01]  /*2c640*/  IADD3 R6, P5, R17, R14, RZ ;  /* 0x0000000e11067210 */ /* 0x001fe20007fbe0ff */
[----:B------:R-:W-:-:S02]  /*2c650*/  IMAD R17, R16, 0x1fe, RZ ;  /* 0x000001fe10117824 */ /* 0x000fc400078e02ff */
[----:B-1----:R-:W-:Y:S01]  /*2c660*/  IMAD R7, R19, 0xfd, RZ ;  /* 0x000000fd13077824 */ /* 0x002fe200078e02ff */
[----:B--2---:R-:W-:Y:S02]  /*2c670*/  PRMT R9, R29, 0x7632, R9 ;  /* 0x000076321d097816 */ /* 0x004fe40000000009 */
[-C--:B------:R-:W-:Y:S02]  /*2c680*/  IADD3 R8, P6, R5, R14.reuse, RZ ;  /* 0x0000000e05087210 */ /* 0x080fe40007fde0ff */
[-C--:B------:R-:W-:Y:S02]  /*2c690*/  LEA.HI.X.SX32 R5, R111, R15.reuse, 0x1, P3 ;  /* 0x0000000f6f057211 */ /* 0x080fe400018f0eff */
[----:B------:R-:W-:Y:S02]  /*2c6a0*/  IADD3 R14, P3, R17, R14, RZ ;  /* 0x0000000e110e7210 */ /* 0x000fe40007f7e0ff */
[----:B---3--:R-:W-:Y:S01]  /*2c6b0*/  LEA R17, R0, -R0, 0x8 ;  /* 0x8000000000117211 */ /* 0x008fe200078e40ff */
[----:B------:R0:W-:Y:S01]  /*2c6c0*/  STG.E.U16 desc[UR60][R2.64], R9 ;  /* 0x0000000902007986 */ /* 0x0001e2000c10153c */
[-C--:B------:R-:W-:Y:S01]  /*2c6d0*/  LEA.HI.X.SX32 R7, R7, R15.reuse, 0x1, P5 ;  /* 0x0000000f07077211 */ /* 0x080fe200028f0eff */
[----:B------:R-:W1:Y:S01]  /*2c6e0*/  LDC R0, c[0x0][0x27c] ;  /* 0x00009f00ff007b82 */ /* 0x000e620000000800 */
[----:B------:R-:W-:Y:S01]  /*2c6f0*/  PRMT R19, R30, 0x7632, R19 ;  /* 0x000076321e137816 */ /* 0x000fe20000000013 */
[----:B------:R2:W-:Y:S04]  /*2c700*/  STG.E.U16 desc[UR60][R4.64], R30 ;  /* 0x0000001e04007986 */ /* 0x0005e8000c10153c */
[----:B------:R3:W-:Y:S01]  /*2c710*/  STG.E.U16 desc[UR60][R6.64], R19 ;  /* 0x0000001306007986 */ /* 0x0007e2000c10153c */
[----:B0-----:R-:W-:-:S02]  /*2c720*/  LEA.HI.X.SX32 R9, R81, R15, 0x1, P6 ;  /* 0x0000000f51097211 */ /* 0x001fc400030f0eff */
[----:B------:R-:W-:Y:S02]  /*2c730*/  LEA.HI.X.SX32 R15, R17, R15, 0x1, P3 ;  /* 0x0000000f110f7211 */ /* 0x000fe400018f0eff */
[----:B--2---:R-:W-:Y:S01]  /*2c740*/  PRMT R5, R31, 0x7632, R5 ;  /* 0x000076321f057816 */ /* 0x004fe20000000005 */
[----:B------:R-:W-:Y:S01]  /*2c750*/  STG.E.U16 desc[UR60][R8.64], R31 ;  /* 0x0000001f08007986 */ /* 0x000fe2000c10153c */
[----:B------:R-:W-:Y:S02]  /*2c760*/  FSEL R222, R222, -INF , P0 ;  /* 0xff800000dede7808 */ /* 0x000fe40000000000 */
[----:B------:R-:W-:Y:S01]  /*2c770*/  FSEL R3, R218, -INF , P2 ;  /* 0xff800000da037808 */ /* 0x000fe20001000000 */
[----:B------:R-:W-:Y:S01]  /*2c780*/  STG.E.U16 desc[UR60][R14.64], R5 ;  /* 0x000000050e007986 */ /* 0x000fe2000c10153c */
[----:B------:R-:W-:Y:S02]  /*2c790*/  FSEL R214, R214, -INF , P1 ;  /* 0xff800000d6d67808 */ /* 0x000fe40000800000 */
[----:B------:R-:W-:Y:S01]  /*2c7a0*/  FSEL R207, R207, -INF , P4 ;  /* 0xff800000cfcf7808 */ /* 0x000fe20002000000 */
[----:B------:R-:W-:Y:S01]  /*2c7b0*/  FFMA R222, R222, 0.69314718246459960938, R13 ;  /* 0x3f317218dede7823 */ /* 0x000fe2000000000d */
[----:B------:R-:W-:Y:S01]  /*2c7c0*/  FFMA R223, R3, 0.69314718246459960938, R12 ;  /* 0x3f31721803df7823 */ /* 0x000fe2000000000c */
[----:B------:R-:W-:Y:S01]  /*2c7d0*/  BAR.SYNC.DEFER_BLOCKING 0x0 ;  /* 0x0000000000007b1d */ /* 0x000fe20000010000 */
[----:B------:R-:W-:Y:S01]  /*2c7e0*/  FFMA R206, R214, 0.69314718246459960938, R11 ;  /* 0x3f317218d6ce7823 */ /* 0x000fe2000000000b */
[----:B------:R-:W-:-:S06]  /*2c7f0*/  FFMA R207, R207, 0.69314718246459960938, R10 ;  /* 0x3f317218cfcf7823 */ /* 0x000fcc000000000a */
[----:B---3--:R-:W0:Y:S01]  /*2c800*/  LDC.64 R6, c[0x0][0x230] ;  /* 0x00008c00ff067b82 */ /* 0x008e220000000a00 */
[----:B------:R-:W-:Y:S04]  /*2c810*/  STS.64 [R18], R222 ;  /* 0x000000de12007388 */ /* 0x000fe80000000a00 */
[----:B------:R-:W-:Y:S03]  /*2c820*/  STS.64 [R18+0x100], R206 ;  /* 0x000100ce12007388 */ /* 0x000fe60000000a00 */
[----:B------:R-:W-:Y:S01]  /*2c830*/  BAR.SYNC.DEFER_BLOCKING 0x0 ;  /* 0x0000000000007b1d */ /* 0x000fe20000010000 */
[----:B-1----:R-:W-:-:S05]  /*2c840*/  IMAD R0, R244, R0, RZ ;  /* 0x00000000f4007224 */ /* 0x002fca00078e02ff */
[----:B------:R-:W1:Y:S01]  /*2c850*/  LDS R193, [R193] ;  /* 0x00000000c1c17984 */ /* 0x000e620000000800 */
[C---:B------:R-:W-:Y:S02]  /*2c860*/  SHF.L.U32 R3, R0.reuse, 0x2, RZ ;  /* 0x0000000200037819 */ /* 0x040fe400000006ff */
[----:B------:R-:W-:Y:S01]  /*2c870*/  SHF.L.U32 R2, R243, 0x2, RZ ;  /* 0x00000002f3027819 */ /* 0x000fe200000006ff */
[----:B------:R-:W-:-:S03]  /*2c880*/  IMAD.HI R0, R0, 0x4, RZ ;  /* 0x0000000400007827 */ /* 0x000fc600078e02ff */
[----:B0-----:R-:W-:Y:S01]  /*2c890*/  IADD3 R2, P0, P1, R2, R6, R3 ;  /* 0x0000000602027210 */ /* 0x001fe2000791e003 */
[----:B------:R-:W-:-:S05]  /*2c8a0*/  IMAD.HI R4, R243, 0x4, RZ ;  /* 0x00000004f3047827 */ /* 0x000fca00078e02ff */
[----:B------:R-:W-:-:S05]  /*2c8b0*/  IADD3.X R3, R4, R7, R0, P0, P1 ;  /* 0x0000000704037210 */ /* 0x000fca00007e2400 */
[----:B-1----:R-:W-:Y:S01]  /*2c8c0*/  STG.E desc[UR60][R2.64], R193 ;  /* 0x000000c102007986 */ /* 0x002fe2000c10193c */
[----:B------:R-:W-:Y:S05]  /*2c8d0*/  EXIT ;  /* 0x000000000000794d */ /* 0x000fea0003800000 */
.L_x_2:
[----:B------:R-:W-:-:S00]  /*2c8e0*/  BRA `(.L_x_2) ;  /* 0xfffffffc00fc7947 */ /* 0x000fc0000383ffff */
[----:B------:R-:W-:-:S00]  /*2c8f0*/  NOP ;  /* 0x0000000000007918 */ /* 0x000fc00000000000 */
        /* <DEDUP_REMOVED lines=8> */
.L_x_3:


//--------------------- .nv.global.init           --------------------------
	.section	.nv.global.init,"aw",@progbits
.nv.global.init:
	.type		_$_str,@object
	.size		_$_str,(.L_0 - _$_str)
_$_str:
        /*0000*/ 	.byte	0x5f, 0x5f, 0x43, 0x55, 0x44, 0x41, 0x5f, 0x46, 0x54, 0x5a, 0x00
.L_0:


//--------------------- .nv.shared.attn_fwd       --------------------------
	.section	.nv.shared.attn_fwd,"aw",@nobits
	.sectionflags	@""
	.align	16
	.zero		1024


//--------------------- .nv.shared.reserved.0     --------------------------
	.section	.nv.shared.reserved.0,"aw",@nobits
	.weak		__nv_reservedSMEM_offset_0_alias
	.size		__nv_reservedSMEM_offset_0_alias, 0, 0
	.other		__nv_reservedSMEM_offset_0_alias,@"STO_CUDA_RESERVED_SHARED STV_DEFAULT"
__nv_reservedSMEM_offset_0_alias:
	.zero		0


//--------------------- .nv.constant0.attn_fwd    --------------------------
	.section	.nv.constant0.attn_fwd,"a",@progbits
	.sectionflags	@""
	.align	4
.nv.constant0.attn_fwd:
	.zero		664


//--------------------- SYMBOLS --------------------------

	.type		.nv.reservedSmem.offset0,@object
	.size		.nv.reservedSmem.offset0,0x4
